// auto-generated by cutlass_sweep.gemm — config: {"arch": "sm_100", "cluster_m": 4, "cluster_n": 2, "dtype": "int8", "dtype_b": "int8", "layout": "nt", "stages": 0, "tile_k": 32, "tile_m": 128, "tile_n": 256}
#include "cutlass/cutlass.h"
#include "cutlass/gemm/collective/collective_builder.hpp"
#include "cutlass/gemm/device/gemm_universal_adapter.h"
#include "cutlass/gemm/kernel/gemm_universal.hpp"
#include "cutlass/epilogue/collective/collective_builder.hpp"

using ElemA = int8_t;
using ElemB = int8_t;
using ElemCD = int8_t;
using Acc  = int32_t;
using TileShape    = cute::Shape<cute::_128, cute::_256, cute::_32>;
using ClusterShape = cute::Shape<cute::_4, cute::_2, cute::_1>;

using CollectiveEpilogue = typename cutlass::epilogue::collective::CollectiveBuilder<
    cutlass::arch::Sm100, cutlass::arch::OpClassTensorOp,
    TileShape, ClusterShape,
    cutlass::epilogue::collective::EpilogueTileAuto,
    Acc, Acc,
    ElemCD, cutlass::layout::RowMajor, 128 / cutlass::sizeof_bits<ElemCD>::value,
    ElemCD, cutlass::layout::RowMajor, 128 / cutlass::sizeof_bits<ElemCD>::value,
    cutlass::epilogue::collective::EpilogueScheduleAuto
  >::CollectiveOp;

using CollectiveMainloop = typename cutlass::gemm::collective::CollectiveBuilder<
    cutlass::arch::Sm100, cutlass::arch::OpClassTensorOp,
    ElemA, cutlass::layout::RowMajor, 128 / cutlass::sizeof_bits<ElemA>::value,
    ElemB, cutlass::layout::ColumnMajor, 128 / cutlass::sizeof_bits<ElemB>::value,
    Acc,
    TileShape, ClusterShape,
    cutlass::gemm::collective::StageCountAutoCarveout<static_cast<int>(sizeof(typename CollectiveEpilogue::SharedStorage))>,
    cutlass::gemm::collective::KernelScheduleAuto
  >::CollectiveOp;

using GemmKernel = cutlass::gemm::kernel::GemmUniversal<
    cute::Shape<int,int,int,int>,
    CollectiveMainloop,
    CollectiveEpilogue
>;
using Gemm = cutlass::gemm::device::GemmUniversalAdapter<GemmKernel>;

// Force the device kernel symbol into the cubin without needing a host main.
auto* _anchor = &cutlass::device_kernel<GemmKernel>;


// ===== COMPILED SASS (sm_100a) =====

	.target	sm_100a

	.elftype	@"ET_EXEC"


//--------------------- .note.nv.tkinfo           --------------------------
	.section	.note.nv.tkinfo,"",@"SHT_NOTE"
	.sectionflags	@"SHF_NOTE_NV_TKINFO"
	.tkinfo
        /*0018*/ 	.word	0x00000002
        /*0030*/ 	.string	""
        /*0030*/ 	.string	"ptxas"
        /*0030*/ 	.string	"Cuda compilation tools, release 13.0, V13.0.88"
        /*0030*/ 	.string	"Build cuda_13.0.r13.0/compiler.36424714_0"
        /*0030*/ 	.string	"-arch sm_100a -m 64 "



//--------------------- .note.nv.cuinfo           --------------------------
	.section	.note.nv.cuinfo,"",@"SHT_NOTE"
	.sectionflags	@"SHF_NOTE_NV_CUINFO"
        /*0018*/ 	.short	0x0002
        /*001a*/ 	.short	0x0064
        /*001c*/ 	.short	0x0082
	.zero		2


//--------------------- .nv.info                  --------------------------
	.section	.nv.info,"",@"SHT_CUDA_INFO"
	.align	4


	//----- nvinfo : EIATTR_REGCOUNT
	.align		4
        /*0000*/ 	.byte	0x04, 0x2f
        /*0002*/ 	.short	(.L_20 - .L_19)
	.align		4
.L_19:
        /*0004*/ 	.word	index@(_ZN7cutlass13device_kernelINS_4gemm6kernel13GemmUniversalIN4cute5tupleIJiiiiEEENS1_10collective13CollectiveMmaINS1_35MainloopSm100TmaUmmaWarpSpecializedILi33ELi2ELi4ENS5_IJNS4_1CILi4EEENSA_ILi2EEENSA_ILi1EEEEEEEENS5_IJNSA_ILi128EEENSA_ILi256EEENSA_ILi32EEEEEEaNS5_IJlSD_lEEEaSK_NS4_8TiledMMAINS4_8MMA_AtomIJNS4_21SM100_MMA_S8_2x1SM_SSIaaiLi128ELi256ELNS4_4UMMA5MajorE0ELSP_0ELNSO_8SaturateE0EEEEEENS4_6LayoutINS5_IJSD_SD_SD_EEENS5_IJNSA_ILi0EEESV_SV_EEEEENS5_IJNS4_10UnderscoreESY_SY_EEEEENS4_28SM100_TMA_2SM_LOAD_MULTICASTENS4_14ComposedLayoutINS4_7SwizzleILi1ELi4ELi3EEENS4_18smem_ptr_flag_bitsILi8EEENST_INS5_IJNSA_ILi8EEESI_EEENS5_IJSI_SD_EEEEEEEvNS4_8identityES11_S1B_vS1C_EENS_8epilogue10collective18CollectiveEpilogueINS1E_23Sm100TmaWarpSpecializedILi4ELi2ELi32ELb0ELb0EEEJNS5_IJNSA_ILi64EEESH_SI_EEENS5_IJNST_IS1J_SD_EENST_INS5_IJSI_SC_EEENS5_IJSD_SG_EEEEEEEEaSK_aSK_NS1E_6fusion15FusionCallbacksIS1I_NS1Q_17LinearCombinationIaiaiLNS_15FloatRoundStyleE2EEES1K_S1P_JEEENS4_5SM1004TMEM4LOAD26SM100_TMEM_LOAD_32dp32b32xENS4_13SM90_TMA_LOADES1B_NS4_39AutoVectorizingCopyWithAssumedAlignmentILi128EEENS4_14SM90_TMA_STOREES1B_S22_S22_EEEvvEEEEvNT_6ParamsE)
        /*0008*/ 	.word	0x0000005e


	//----- nvinfo : EIATTR_FRAME_SIZE
	.align		4
.L_20:
        /*000c*/ 	.byte	0x04, 0x11
        /*000e*/ 	.short	(.L_22 - .L_21)
	.align		4
.L_21:
        /*0010*/ 	.word	index@($__internal_2_$__cuda_sm10x_tcgen05_guardrail_trap_unallocated_columns_being_dealloced)
        /*0014*/ 	.word	0x00000000


	//----- nvinfo : EIATTR_FRAME_SIZE
	.align		4
.L_22:
        /*0018*/ 	.byte	0x04, 0x11
        /*001a*/ 	.short	(.L_24 - .L_23)
	.align		4
.L_23:
        /*001c*/ 	.word	index@($__internal_1_$__cuda_sm10x_tcgen05_guardrail_trap_phase_invalid_during_alloc)
        /*0020*/ 	.word	0x00000000


	//----- nvinfo : EIATTR_FRAME_SIZE
	.align		4
.L_24:
        /*0024*/ 	.byte	0x04, 0x11
        /*0026*/ 	.short	(.L_26 - .L_25)
	.align		4
.L_25:
        /*0028*/ 	.word	index@($__internal_0_$__cuda_sm10x_tcgen05_guardrail_trap_col_being_dealloced_not_returned_by_alloc)
        /*002c*/ 	.word	0x00000000


	//----- nvinfo : EIATTR_FRAME_SIZE
	.align		4
.L_26:
        /*0030*/ 	.byte	0x04, 0x11
        /*0032*/ 	.short	(.L_28 - .L_27)
	.align		4
.L_27:
        /*0034*/ 	.word	index@(_ZN7cutlass13device_kernelINS_4gemm6kernel13GemmUniversalIN4cute5tupleIJiiiiEEENS1_10collective13CollectiveMmaINS1_35MainloopSm100TmaUmmaWarpSpecializedILi33ELi2ELi4ENS5_IJNS4_1CILi4EEENSA_ILi2EEENSA_ILi1EEEEEEEENS5_IJNSA_ILi128EEENSA_ILi256EEENSA_ILi32EEEEEEaNS5_IJlSD_lEEEaSK_NS4_8TiledMMAINS4_8MMA_AtomIJNS4_21SM100_MMA_S8_2x1SM_SSIaaiLi128ELi256ELNS4_4UMMA5MajorE0ELSP_0ELNSO_8SaturateE0EEEEEENS4_6LayoutINS5_IJSD_SD_SD_EEENS5_IJNSA_ILi0EEESV_SV_EEEEENS5_IJNS4_10UnderscoreESY_SY_EEEEENS4_28SM100_TMA_2SM_LOAD_MULTICASTENS4_14ComposedLayoutINS4_7SwizzleILi1ELi4ELi3EEENS4_18smem_ptr_flag_bitsILi8EEENST_INS5_IJNSA_ILi8EEESI_EEENS5_IJSI_SD_EEEEEEEvNS4_8identityES11_S1B_vS1C_EENS_8epilogue10collective18CollectiveEpilogueINS1E_23Sm100TmaWarpSpecializedILi4ELi2ELi32ELb0ELb0EEEJNS5_IJNSA_ILi64EEESH_SI_EEENS5_IJNST_IS1J_SD_EENST_INS5_IJSI_SC_EEENS5_IJSD_SG_EEEEEEEEaSK_aSK_NS1E_6fusion15FusionCallbacksIS1I_NS1Q_17LinearCombinationIaiaiLNS_15FloatRoundStyleE2EEES1K_S1P_JEEENS4_5SM1004TMEM4LOAD26SM100_TMEM_LOAD_32dp32b32xENS4_13SM90_TMA_LOADES1B_NS4_39AutoVectorizingCopyWithAssumedAlignmentILi128EEENS4_14SM90_TMA_STOREES1B_S22_S22_EEEvvEEEEvNT_6ParamsE)
        /*0038*/ 	.word	0x00000000


	//----- nvinfo : EIATTR_MIN_STACK_SIZE
	.align		4
.L_28:
        /*003c*/ 	.byte	0x04, 0x12
        /*003e*/ 	.short	(.L_30 - .L_29)
	.align		4
.L_29:
        /*0040*/ 	.word	index@(_ZN7cutlass13device_kernelINS_4gemm6kernel13GemmUniversalIN4cute5tupleIJiiiiEEENS1_10collective13CollectiveMmaINS1_35MainloopSm100TmaUmmaWarpSpecializedILi33ELi2ELi4ENS5_IJNS4_1CILi4EEENSA_ILi2EEENSA_ILi1EEEEEEEENS5_IJNSA_ILi128EEENSA_ILi256EEENSA_ILi32EEEEEEaNS5_IJlSD_lEEEaSK_NS4_8TiledMMAINS4_8MMA_AtomIJNS4_21SM100_MMA_S8_2x1SM_SSIaaiLi128ELi256ELNS4_4UMMA5MajorE0ELSP_0ELNSO_8SaturateE0EEEEEENS4_6LayoutINS5_IJSD_SD_SD_EEENS5_IJNSA_ILi0EEESV_SV_EEEEENS5_IJNS4_10UnderscoreESY_SY_EEEEENS4_28SM100_TMA_2SM_LOAD_MULTICASTENS4_14ComposedLayoutINS4_7SwizzleILi1ELi4ELi3EEENS4_18smem_ptr_flag_bitsILi8EEENST_INS5_IJNSA_ILi8EEESI_EEENS5_IJSI_SD_EEEEEEEvNS4_8identityES11_S1B_vS1C_EENS_8epilogue10collective18CollectiveEpilogueINS1E_23Sm100TmaWarpSpecializedILi4ELi2ELi32ELb0ELb0EEEJNS5_IJNSA_ILi64EEESH_SI_EEENS5_IJNST_IS1J_SD_EENST_INS5_IJSI_SC_EEENS5_IJSD_SG_EEEEEEEEaSK_aSK_NS1E_6fusion15FusionCallbacksIS1I_NS1Q_17LinearCombinationIaiaiLNS_15FloatRoundStyleE2EEES1K_S1P_JEEENS4_5SM1004TMEM4LOAD26SM100_TMEM_LOAD_32dp32b32xENS4_13SM90_TMA_LOADES1B_NS4_39AutoVectorizingCopyWithAssumedAlignmentILi128EEENS4_14SM90_TMA_STOREES1B_S22_S22_EEEvvEEEEvNT_6ParamsE)
        /*0044*/ 	.word	0x00000000
.L_30:


//--------------------- .nv.compat                --------------------------
	.section	.nv.compat,"",@"SHT_CUDA_COMPAT_INFO"
	.align	4
        /*0000*/ 	.byte	0x02, 0x09, 0x01, 0x00, 0x02, 0x02, 0x03, 0x00, 0x02, 0x05, 0x06, 0x00, 0x03, 0x07, 0x01, 0x01
        /*0010*/ 	.byte	0x02, 0x03, 0x01, 0x00, 0x02, 0x06, 0x01, 0x00, 0x04, 0x0b, 0x08, 0x00, 0x01, 0x00, 0x00, 0x00
        /*0020*/ 	.byte	0x00, 0x00, 0x00, 0x00


//--------------------- .nv.info._ZN7cutlass13device_kernelINS_4gemm6kernel13GemmUniversalIN4cute5tupleIJiiiiEEENS1_10collective13CollectiveMmaINS1_35MainloopSm100TmaUmmaWarpSpecializedILi33ELi2ELi4ENS5_IJNS4_1CILi4EEENSA_ILi2EEENSA_ILi1EEEEEEEENS5_IJNSA_ILi128EEENSA_ILi256EEENSA_ILi32EEEEEEaNS5_IJlSD_lEEEaSK_NS4_8TiledMMAINS4_8MMA_AtomIJNS4_21SM100_MMA_S8_2x1SM_SSIaaiLi128ELi256ELNS4_4UMMA5MajorE0ELSP_0ELNSO_8SaturateE0EEEEEENS4_6LayoutINS5_IJSD_SD_SD_EEENS5_IJNSA_ILi0EEESV_SV_EEEEENS5_IJNS4_10UnderscoreESY_SY_EEEEENS4_28SM100_TMA_2SM_LOAD_MULTICASTENS4_14ComposedLayoutINS4_7SwizzleILi1ELi4ELi3EEENS4_18smem_ptr_flag_bitsILi8EEENST_INS5_IJNSA_ILi8EEESI_EEENS5_IJSI_SD_EEEEEEEvNS4_8identityES11_S1B_vS1C_EENS_8epilogue10collective18CollectiveEpilogueINS1E_23Sm100TmaWarpSpecializedILi4ELi2ELi32ELb0ELb0EEEJNS5_IJNSA_ILi64EEESH_SI_EEENS5_IJNST_IS1J_SD_EENST_INS5_IJSI_SC_EEENS5_IJSD_SG_EEEEEEEEaSK_aSK_NS1E_6fusion15FusionCallbacksIS1I_NS1Q_17LinearCombinationIaiaiLNS_15FloatRoundStyleE2EEES1K_S1P_JEEENS4_5SM1004TMEM4LOAD26SM100_TMEM_LOAD_32dp32b32xENS4_13SM90_TMA_LOADES1B_NS4_39AutoVectorizingCopyWithAssumedAlignmentILi128EEENS4_14SM90_TMA_STOREES1B_S22_S22_EEEvvEEEEvNT_6ParamsE --------------------------
	.section	.nv.info._ZN7cutlass13device_kernelINS_4gemm6kernel13GemmUniversalIN4cute5tupleIJiiiiEEENS1_10collective13CollectiveMmaINS1_35MainloopSm100TmaUmmaWarpSpecializedILi33ELi2ELi4ENS5_IJNS4_1CILi4EEENSA_ILi2EEENSA_ILi1EEEEEEEENS5_IJNSA_ILi128EEENSA_ILi256EEENSA_ILi32EEEEEEaNS5_IJlSD_lEEEaSK_NS4_8TiledMMAINS4_8MMA_AtomIJNS4_21SM100_MMA_S8_2x1SM_SSIaaiLi128ELi256ELNS4_4UMMA5MajorE0ELSP_0ELNSO_8SaturateE0EEEEEENS4_6LayoutINS5_IJSD_SD_SD_EEENS5_IJNSA_ILi0EEESV_SV_EEEEENS5_IJNS4_10UnderscoreESY_SY_EEEEENS4_28SM100_TMA_2SM_LOAD_MULTICASTENS4_14ComposedLayoutINS4_7SwizzleILi1ELi4ELi3EEENS4_18smem_ptr_flag_bitsILi8EEENST_INS5_IJNSA_ILi8EEESI_EEENS5_IJSI_SD_EEEEEEEvNS4_8identityES11_S1B_vS1C_EENS_8epilogue10collective18CollectiveEpilogueINS1E_23Sm100TmaWarpSpecializedILi4ELi2ELi32ELb0ELb0EEEJNS5_IJNSA_ILi64EEESH_SI_EEENS5_IJNST_IS1J_SD_EENST_INS5_IJSI_SC_EEENS5_IJSD_SG_EEEEEEEEaSK_aSK_NS1E_6fusion15FusionCallbacksIS1I_NS1Q_17LinearCombinationIaiaiLNS_15FloatRoundStyleE2EEES1K_S1P_JEEENS4_5SM1004TMEM4LOAD26SM100_TMEM_LOAD_32dp32b32xENS4_13SM90_TMA_LOADES1B_NS4_39AutoVectorizingCopyWithAssumedAlignmentILi128EEENS4_14SM90_TMA_STOREES1B_S22_S22_EEEvvEEEEvNT_6ParamsE,"",@"SHT_CUDA_INFO"
	.sectionflags	@""
	.align	4


	//----- nvinfo : EIATTR_CUDA_API_VERSION
	.align		4
        /*0000*/ 	.byte	0x04, 0x37
        /*0002*/ 	.short	(.L_32 - .L_31)
.L_31:
        /*0004*/ 	.word	0x00000082


	//----- nvinfo : EIATTR_KPARAM_INFO
	.align		4
.L_32:
        /*0008*/ 	.byte	0x04, 0x17
        /*000a*/ 	.short	(.L_34 - .L_33)
.L_33:
        /*000c*/ 	.word	0x00000000
        /*0010*/ 	.short	0x0000
        /*0012*/ 	.short	0x0000
        /*0014*/ 	.byte	0x00, 0xf0, 0x01, 0x20


	//----- nvinfo : EIATTR_AT_ENTRY_FRAGMENTS
	.align		4
.L_34:
        /*0018*/ 	.byte	0x04, 0x4f
        /*001a*/ 	.short	(.L_36 - .L_35)


	//   ....[0]....
.L_35:
        /*001c*/ 	.word	0x00000007


	//----- nvinfo : EIATTR_RESERVED_SMEM_USED
	.align		4
.L_36:
        /*0020*/ 	.byte	0x01, 0x41
	.zero		2


	//----- nvinfo : EIATTR_SPARSE_MMA_MASK
	.align		4
        /*0024*/ 	.byte	0x03, 0x50
        /*0026*/ 	.short	0x0000


	//----- nvinfo : EIATTR_TCGEN05_2CTA_USED
	.align		4
        /*0028*/ 	.byte	0x01, 0x52
	.zero		2


	//----- nvinfo : EIATTR_MAXREG_COUNT
	.align		4
        /*002c*/ 	.byte	0x03, 0x1b
        /*002e*/ 	.short	0x00ff


	//----- nvinfo : EIATTR_NUM_BARRIERS
	.align		4
        /*0030*/ 	.byte	0x02, 0x4c
        /*0032*/ 	.byte	0x07
	.zero		1


	//----- nvinfo : EIATTR_EXTERNS
	.align		4
        /*0034*/ 	.byte	0x04, 0x0f
        /*0036*/ 	.short	(.L_38 - .L_37)


	//   ....[0]....
	.align		4
.L_37:
        /*0038*/ 	.word	index@(__assertfail)


	//----- nvinfo : EIATTR_MERCURY_ISA_VERSION
	.align		4
.L_38:
        /*003c*/ 	.byte	0x03, 0x5f
        /*003e*/ 	.short	0x0101


	//----- nvinfo : EIATTR_INT_WARP_WIDE_INSTR_OFFSETS
	.align		4
        /*0040*/ 	.byte	0x04, 0x31
        /*0042*/ 	.short	(.L_40 - .L_39)


	//   ....[0]....
.L_39:
        /*0044*/ 	.word	0x00001130


	//   ....[1]....
        /*0048*/ 	.word	0x000011d0


	//   ....[2]....
        /*004c*/ 	.word	0x00005740


	//   ....[3]....
        /*0050*/ 	.word	0x00005770


	//   ....[4]....
        /*0054*/ 	.word	0x00005790


	//   ....[5]....
        /*0058*/ 	.word	0x000062d0


	//   ....[6]....
        /*005c*/ 	.word	0x00006370


	//   ....[7]....
        /*0060*/ 	.word	0x00006430


	//   ....[8]....
        /*0064*/ 	.word	0x000064a0


	//   ....[9]....
        /*0068*/ 	.word	0x00006560


	//   ....[10]....
        /*006c*/ 	.word	0x00006600


	//   ....[11]....
        /*0070*/ 	.word	0x00006670


	//   ....[12]....
        /*0074*/ 	.word	0x00006730


	//   ....[13]....
        /*0078*/ 	.word	0x000067d0


	//   ....[14]....
        /*007c*/ 	.word	0x00006870


	//   ....[15]....
        /*0080*/ 	.word	0x00006960


	//   ....[16]....
        /*0084*/ 	.word	0x00006a30


	//----- nvinfo : EIATTR_COOP_GROUP_MASK_REGIDS
	.align		4
.L_40:
        /*0088*/ 	.byte	0x04, 0x29
        /*008a*/ 	.short	(.L_42 - .L_41)


	//   ....[0]....
.L_41:
        /*008c*/ 	.word	0xffffffff


	//   ....[1]....
        /*0090*/ 	.word	0xffffffff


	//   ....[2]....
        /*0094*/ 	.word	0xffffffff


	//   ....[3]....
        /*0098*/ 	.word	0xffffffff


	//   ....[4]....
        /*009c*/ 	.word	0xffffffff


	//   ....[5]....
        /*00a0*/ 	.word	0xffffffff


	//   ....[6]....
        /*00a4*/ 	.word	0xffffffff


	//   ....[7]....
        /*00a8*/ 	.word	0xffffffff


	//   ....[8]....
        /*00ac*/ 	.word	0xffffffff


	//   ....[9]....
        /*00b0*/ 	.word	0xffffffff


	//   ....[10]....
        /*00b4*/ 	.word	0xffffffff


	//   ....[11]....
        /*00b8*/ 	.word	0xffffffff


	//   ....[12]....
        /*00bc*/ 	.word	0xffffffff


	//   ....[13]....
        /*00c0*/ 	.word	0xffffffff


	//----- nvinfo : EIATTR_COOP_GROUP_INSTR_OFFSETS
	.align		4
.L_42:
        /*00c4*/ 	.byte	0x04, 0x28
        /*00c6*/ 	.short	(.L_44 - .L_43)


	//   ....[0]....
.L_43:
        /*00c8*/ 	.word	0x000000b0


	//   ....[1]....
        /*00cc*/ 	.word	0x00000510


	//   ....[2]....
        /*00d0*/ 	.word	0x00000aa0


	//   ....[3]....
        /*00d4*/ 	.word	0x00000c30


	//   ....[4]....
        /*00d8*/ 	.word	0x00000d20


	//   ....[5]....
        /*00dc*/ 	.word	0x00000e80


	//   ....[6]....
        /*00e0*/ 	.word	0x00001010


	//   ....[7]....
        /*00e4*/ 	.word	0x00001250


	//   ....[8]....
        /*00e8*/ 	.word	0x00002770


	//   ....[9]....
        /*00ec*/ 	.word	0x00004670


	//   ....[10]....
        /*00f0*/ 	.word	0x00004b40


	//   ....[11]....
        /*00f4*/ 	.word	0x00004b70


	//   ....[12]....
        /*00f8*/ 	.word	0x00005640


	//   ....[13]....
        /*00fc*/ 	.word	0x00005850


	//----- nvinfo : EIATTR_VRC_CTA_INIT_COUNT
	.align		4
.L_44:
        /*0100*/ 	.byte	0x02, 0x4a
        /*0102*/ 	.byte	0x80
	.zero		1


	//----- nvinfo : EIATTR_SYSCALL_OFFSETS
	.align		4
        /*0104*/ 	.byte	0x04, 0x46
        /*0106*/ 	.short	(.L_46 - .L_45)


	//   ....[0]....
.L_45:
        /*0108*/ 	.word	0x000075a0


	//   ....[1]....
        /*010c*/ 	.word	0x000076e0


	//   ....[2]....
        /*0110*/ 	.word	0x00007eb0


	//   ....[3]....
        /*0114*/ 	.word	0x00008ca0


	//   ....[4]....
        /*0118*/ 	.word	0x00009a30


	//   ....[5]....
        /*011c*/ 	.word	0x0000a7d0


	//----- nvinfo : EIATTR_MBARRIER_INSTR_OFFSETS
	.align		4
.L_46:
        /*0120*/ 	.byte	0x04, 0x39
        /*0122*/ 	.short	(.L_48 - .L_47)


	//   ....[0]....
.L_47:
        /*0124*/ 	.word	0x00000660
        /*0128*/ 	.word	0x000000ff
        /*012c*/ 	.word	0x00000000
        /*0130*/ 	.short	0x0100
        /*0132*/ 	.byte	0x04
	.zero		1


	//   ....[1]....
        /*0134*/ 	.word	0x00000670
        /*0138*/ 	.word	0x000000ff
        /*013c*/ 	.word	0x00000108
        /*0140*/ 	.short	0x0100
        /*0142*/ 	.byte	0x04
	.zero		1


	//   ....[2]....
        /*0144*/ 	.word	0x00000680
        /*0148*/ 	.word	0x000000ff
        /*014c*/ 	.word	0x00000008
        /*0150*/ 	.short	0x0100
        /*0152*/ 	.byte	0x04
	.zero		1


	//   ....[3]....
        /*0154*/ 	.word	0x00000690
        /*0158*/ 	.word	0x000000ff
        /*015c*/ 	.word	0x00000110
        /*0160*/ 	.short	0x0100
        /*0162*/ 	.byte	0x04
	.zero		1


	//   ....[4]....
        /*0164*/ 	.word	0x000006a0
        /*0168*/ 	.word	0x000000ff
        /*016c*/ 	.word	0x00000010
        /*0170*/ 	.short	0x0100
        /*0172*/ 	.byte	0x04
	.zero		1


	//   ....[5]....
        /*0174*/ 	.word	0x000006b0
        /*0178*/ 	.word	0x000000ff
        /*017c*/ 	.word	0x00000118
        /*0180*/ 	.short	0x0100
        /*0182*/ 	.byte	0x04
	.zero		1


	//   ....[6]....
        /*0184*/ 	.word	0x000006c0
        /*0188*/ 	.word	0x000000ff
        /*018c*/ 	.word	0x00000018
        /*0190*/ 	.short	0x0100
        /*0192*/ 	.byte	0x04
	.zero		1


	//   ....[7]....
        /*0194*/ 	.word	0x000006d0
        /*0198*/ 	.word	0x000000ff
        /*019c*/ 	.word	0x00000120
        /*01a0*/ 	.short	0x0100
        /*01a2*/ 	.byte	0x04
	.zero		1


	//   ....[8]....
        /*01a4*/ 	.word	0x000006e0
        /*01a8*/ 	.word	0x000000ff
        /*01ac*/ 	.word	0x00000020
        /*01b0*/ 	.short	0x0100
        /*01b2*/ 	.byte	0x04
	.zero		1


	//   ....[9]....
        /*01b4*/ 	.word	0x000006f0
        /*01b8*/ 	.word	0x000000ff
        /*01bc*/ 	.word	0x00000128
        /*01c0*/ 	.short	0x0100
        /*01c2*/ 	.byte	0x04
	.zero		1


	//   ....[10]....
        /*01c4*/ 	.word	0x00000700
        /*01c8*/ 	.word	0x000000ff
        /*01cc*/ 	.word	0x00000028
        /*01d0*/ 	.short	0x0100
        /*01d2*/ 	.byte	0x04
	.zero		1


	//   ....[11]....
        /*01d4*/ 	.word	0x00000710
        /*01d8*/ 	.word	0x000000ff
        /*01dc*/ 	.word	0x00000130
        /*01e0*/ 	.short	0x0100
        /*01e2*/ 	.byte	0x04
	.zero		1


	//   ....[12]....
        /*01e4*/ 	.word	0x00000720
        /*01e8*/ 	.word	0x000000ff
        /*01ec*/ 	.word	0x00000030
        /*01f0*/ 	.short	0x0100
        /*01f2*/ 	.byte	0x04
	.zero		1


	//   ....[13]....
        /*01f4*/ 	.word	0x00000730
        /*01f8*/ 	.word	0x000000ff
        /*01fc*/ 	.word	0x00000138
        /*0200*/ 	.short	0x0100
        /*0202*/ 	.byte	0x04
	.zero		1


	//   ....[14]....
        /*0204*/ 	.word	0x00000740
        /*0208*/ 	.word	0x000000ff
        /*020c*/ 	.word	0x00000038
        /*0210*/ 	.short	0x0100
        /*0212*/ 	.byte	0x04
	.zero		1


	//   ....[15]....
        /*0214*/ 	.word	0x00000750
        /*0218*/ 	.word	0x000000ff
        /*021c*/ 	.word	0x00000140
        /*0220*/ 	.short	0x0100
        /*0222*/ 	.byte	0x04
	.zero		1


	//   ....[16]....
        /*0224*/ 	.word	0x00000760
        /*0228*/ 	.word	0x000000ff
        /*022c*/ 	.word	0x00000040
        /*0230*/ 	.short	0x0100
        /*0232*/ 	.byte	0x04
	.zero		1


	//   ....[17]....
        /*0234*/ 	.word	0x00000770
        /*0238*/ 	.word	0x000000ff
        /*023c*/ 	.word	0x00000148
        /*0240*/ 	.short	0x0100
        /*0242*/ 	.byte	0x04
	.zero		1


	//   ....[18]....
        /*0244*/ 	.word	0x00000780
        /*0248*/ 	.word	0x000000ff
        /*024c*/ 	.word	0x00000048
        /*0250*/ 	.short	0x0100
        /*0252*/ 	.byte	0x04
	.zero		1


	//   ....[19]....
        /*0254*/ 	.word	0x00000790
        /*0258*/ 	.word	0x000000ff
        /*025c*/ 	.word	0x00000150
        /*0260*/ 	.short	0x0100
        /*0262*/ 	.byte	0x04
	.zero		1


	//   ....[20]....
        /*0264*/ 	.word	0x000007a0
        /*0268*/ 	.word	0x000000ff
        /*026c*/ 	.word	0x00000050
        /*0270*/ 	.short	0x0100
        /*0272*/ 	.byte	0x04
	.zero		1


	//   ....[21]....
        /*0274*/ 	.word	0x000007b0
        /*0278*/ 	.word	0x000000ff
        /*027c*/ 	.word	0x00000158
        /*0280*/ 	.short	0x0100
        /*0282*/ 	.byte	0x04
	.zero		1


	//   ....[22]....
        /*0284*/ 	.word	0x000007c0
        /*0288*/ 	.word	0x000000ff
        /*028c*/ 	.word	0x00000058
        /*0290*/ 	.short	0x0100
        /*0292*/ 	.byte	0x04
	.zero		1


	//   ....[23]....
        /*0294*/ 	.word	0x000007d0
        /*0298*/ 	.word	0x000000ff
        /*029c*/ 	.word	0x00000160
        /*02a0*/ 	.short	0x0100
        /*02a2*/ 	.byte	0x04
	.zero		1


	//   ....[24]....
        /*02a4*/ 	.word	0x000007e0
        /*02a8*/ 	.word	0x000000ff
        /*02ac*/ 	.word	0x00000060
        /*02b0*/ 	.short	0x0100
        /*02b2*/ 	.byte	0x04
	.zero		1


	//   ....[25]....
        /*02b4*/ 	.word	0x000007f0
        /*02b8*/ 	.word	0x000000ff
        /*02bc*/ 	.word	0x00000168
        /*02c0*/ 	.short	0x0100
        /*02c2*/ 	.byte	0x04
	.zero		1


	//   ....[26]....
        /*02c4*/ 	.word	0x00000800
        /*02c8*/ 	.word	0x000000ff
        /*02cc*/ 	.word	0x00000068
        /*02d0*/ 	.short	0x0100
        /*02d2*/ 	.byte	0x04
	.zero		1


	//   ....[27]....
        /*02d4*/ 	.word	0x00000810
        /*02d8*/ 	.word	0x000000ff
        /*02dc*/ 	.word	0x00000170
        /*02e0*/ 	.short	0x0100
        /*02e2*/ 	.byte	0x04
	.zero		1


	//   ....[28]....
        /*02e4*/ 	.word	0x00000820
        /*02e8*/ 	.word	0x000000ff
        /*02ec*/ 	.word	0x00000070
        /*02f0*/ 	.short	0x0100
        /*02f2*/ 	.byte	0x04
	.zero		1


	//   ....[29]....
        /*02f4*/ 	.word	0x00000830
        /*02f8*/ 	.word	0x000000ff
        /*02fc*/ 	.word	0x00000178
        /*0300*/ 	.short	0x0100
        /*0302*/ 	.byte	0x04
	.zero		1


	//   ....[30]....
        /*0304*/ 	.word	0x00000840
        /*0308*/ 	.word	0x000000ff
        /*030c*/ 	.word	0x00000078
        /*0310*/ 	.short	0x0100
        /*0312*/ 	.byte	0x04
	.zero		1


	//   ....[31]....
        /*0314*/ 	.word	0x00000850
        /*0318*/ 	.word	0x000000ff
        /*031c*/ 	.word	0x00000180
        /*0320*/ 	.short	0x0100
        /*0322*/ 	.byte	0x04
	.zero		1


	//   ....[32]....
        /*0324*/ 	.word	0x00000860
        /*0328*/ 	.word	0x000000ff
        /*032c*/ 	.word	0x00000080
        /*0330*/ 	.short	0x0100
        /*0332*/ 	.byte	0x04
	.zero		1


	//   ....[33]....
        /*0334*/ 	.word	0x00000870
        /*0338*/ 	.word	0x000000ff
        /*033c*/ 	.word	0x00000188
        /*0340*/ 	.short	0x0100
        /*0342*/ 	.byte	0x04
	.zero		1


	//   ....[34]....
        /*0344*/ 	.word	0x00000880
        /*0348*/ 	.word	0x000000ff
        /*034c*/ 	.word	0x00000088
        /*0350*/ 	.short	0x0100
        /*0352*/ 	.byte	0x04
	.zero		1


	//   ....[35]....
        /*0354*/ 	.word	0x00000890
        /*0358*/ 	.word	0x000000ff
        /*035c*/ 	.word	0x00000190
        /*0360*/ 	.short	0x0100
        /*0362*/ 	.byte	0x04
	.zero		1


	//   ....[36]....
        /*0364*/ 	.word	0x000008a0
        /*0368*/ 	.word	0x000000ff
        /*036c*/ 	.word	0x00000090
        /*0370*/ 	.short	0x0100
        /*0372*/ 	.byte	0x04
	.zero		1


	//   ....[37]....
        /*0374*/ 	.word	0x000008b0
        /*0378*/ 	.word	0x000000ff
        /*037c*/ 	.word	0x00000198
        /*0380*/ 	.short	0x0100
        /*0382*/ 	.byte	0x04
	.zero		1


	//   ....[38]....
        /*0384*/ 	.word	0x000008c0
        /*0388*/ 	.word	0x000000ff
        /*038c*/ 	.word	0x00000098
        /*0390*/ 	.short	0x0100
        /*0392*/ 	.byte	0x04
	.zero		1


	//   ....[39]....
        /*0394*/ 	.word	0x000008d0
        /*0398*/ 	.word	0x000000ff
        /*039c*/ 	.word	0x000001a0
        /*03a0*/ 	.short	0x0100
        /*03a2*/ 	.byte	0x04
	.zero		1


	//   ....[40]....
        /*03a4*/ 	.word	0x000008e0
        /*03a8*/ 	.word	0x000000ff
        /*03ac*/ 	.word	0x000000a0
        /*03b0*/ 	.short	0x0100
        /*03b2*/ 	.byte	0x04
	.zero		1


	//   ....[41]....
        /*03b4*/ 	.word	0x000008f0
        /*03b8*/ 	.word	0x000000ff
        /*03bc*/ 	.word	0x000001a8
        /*03c0*/ 	.short	0x0100
        /*03c2*/ 	.byte	0x04
	.zero		1


	//   ....[42]....
        /*03c4*/ 	.word	0x00000900
        /*03c8*/ 	.word	0x000000ff
        /*03cc*/ 	.word	0x000000a8
        /*03d0*/ 	.short	0x0100
        /*03d2*/ 	.byte	0x04
	.zero		1


	//   ....[43]....
        /*03d4*/ 	.word	0x00000910
        /*03d8*/ 	.word	0x000000ff
        /*03dc*/ 	.word	0x000001b0
        /*03e0*/ 	.short	0x0100
        /*03e2*/ 	.byte	0x04
	.zero		1


	//   ....[44]....
        /*03e4*/ 	.word	0x00000920
        /*03e8*/ 	.word	0x000000ff
        /*03ec*/ 	.word	0x000000b0
        /*03f0*/ 	.short	0x0100
        /*03f2*/ 	.byte	0x04
	.zero		1


	//   ....[45]....
        /*03f4*/ 	.word	0x00000930
        /*03f8*/ 	.word	0x000000ff
        /*03fc*/ 	.word	0x000001b8
        /*0400*/ 	.short	0x0100
        /*0402*/ 	.byte	0x04
	.zero		1


	//   ....[46]....
        /*0404*/ 	.word	0x00000940
        /*0408*/ 	.word	0x000000ff
        /*040c*/ 	.word	0x000000b8
        /*0410*/ 	.short	0x0100
        /*0412*/ 	.byte	0x04
	.zero		1


	//   ....[47]....
        /*0414*/ 	.word	0x00000950
        /*0418*/ 	.word	0x000000ff
        /*041c*/ 	.word	0x000001c0
        /*0420*/ 	.short	0x0100
        /*0422*/ 	.byte	0x04
	.zero		1


	//   ....[48]....
        /*0424*/ 	.word	0x00000960
        /*0428*/ 	.word	0x000000ff
        /*042c*/ 	.word	0x000000c0
        /*0430*/ 	.short	0x0100
        /*0432*/ 	.byte	0x04
	.zero		1


	//   ....[49]....
        /*0434*/ 	.word	0x00000970
        /*0438*/ 	.word	0x000000ff
        /*043c*/ 	.word	0x000001c8
        /*0440*/ 	.short	0x0100
        /*0442*/ 	.byte	0x04
	.zero		1


	//   ....[50]....
        /*0444*/ 	.word	0x00000980
        /*0448*/ 	.word	0x000000ff
        /*044c*/ 	.word	0x000000c8
        /*0450*/ 	.short	0x0100
        /*0452*/ 	.byte	0x04
	.zero		1


	//   ....[51]....
        /*0454*/ 	.word	0x00000990
        /*0458*/ 	.word	0x000000ff
        /*045c*/ 	.word	0x000001d0
        /*0460*/ 	.short	0x0100
        /*0462*/ 	.byte	0x04
	.zero		1


	//   ....[52]....
        /*0464*/ 	.word	0x000009a0
        /*0468*/ 	.word	0x000000ff
        /*046c*/ 	.word	0x000000d0
        /*0470*/ 	.short	0x0100
        /*0472*/ 	.byte	0x04
	.zero		1


	//   ....[53]....
        /*0474*/ 	.word	0x000009b0
        /*0478*/ 	.word	0x000000ff
        /*047c*/ 	.word	0x000001d8
        /*0480*/ 	.short	0x0100
        /*0482*/ 	.byte	0x04
	.zero		1


	//   ....[54]....
        /*0484*/ 	.word	0x000009c0
        /*0488*/ 	.word	0x000000ff
        /*048c*/ 	.word	0x000000d8
        /*0490*/ 	.short	0x0100
        /*0492*/ 	.byte	0x04
	.zero		1


	//   ....[55]....
        /*0494*/ 	.word	0x000009d0
        /*0498*/ 	.word	0x000000ff
        /*049c*/ 	.word	0x000001e0
        /*04a0*/ 	.short	0x0100
        /*04a2*/ 	.byte	0x04
	.zero		1


	//   ....[56]....
        /*04a4*/ 	.word	0x000009e0
        /*04a8*/ 	.word	0x000000ff
        /*04ac*/ 	.word	0x000000e0
        /*04b0*/ 	.short	0x0100
        /*04b2*/ 	.byte	0x04
	.zero		1


	//   ....[57]....
        /*04b4*/ 	.word	0x000009f0
        /*04b8*/ 	.word	0x000000ff
        /*04bc*/ 	.word	0x000001e8
        /*04c0*/ 	.short	0x0100
        /*04c2*/ 	.byte	0x04
	.zero		1


	//   ....[58]....
        /*04c4*/ 	.word	0x00000a00
        /*04c8*/ 	.word	0x000000ff
        /*04cc*/ 	.word	0x000000e8
        /*04d0*/ 	.short	0x0100
        /*04d2*/ 	.byte	0x04
	.zero		1


	//   ....[59]....
        /*04d4*/ 	.word	0x00000a10
        /*04d8*/ 	.word	0x000000ff
        /*04dc*/ 	.word	0x000001f0
        /*04e0*/ 	.short	0x0100
        /*04e2*/ 	.byte	0x04
	.zero		1


	//   ....[60]....
        /*04e4*/ 	.word	0x00000a20
        /*04e8*/ 	.word	0x000000ff
        /*04ec*/ 	.word	0x000000f0
        /*04f0*/ 	.short	0x0100
        /*04f2*/ 	.byte	0x04
	.zero		1


	//   ....[61]....
        /*04f4*/ 	.word	0x00000a30
        /*04f8*/ 	.word	0x000000ff
        /*04fc*/ 	.word	0x000001f8
        /*0500*/ 	.short	0x0100
        /*0502*/ 	.byte	0x04
	.zero		1


	//   ....[62]....
        /*0504*/ 	.word	0x00000a40
        /*0508*/ 	.word	0x000000ff
        /*050c*/ 	.word	0x000000f8
        /*0510*/ 	.short	0x0100
        /*0512*/ 	.byte	0x04
	.zero		1


	//   ....[63]....
        /*0514*/ 	.word	0x00000a50
        /*0518*/ 	.word	0x000000ff
        /*051c*/ 	.word	0x00000200
        /*0520*/ 	.short	0x0100
        /*0522*/ 	.byte	0x04
	.zero		1


	//   ....[64]....
        /*0524*/ 	.word	0x00000a60
        /*0528*/ 	.word	0x000000ff
        /*052c*/ 	.word	0x00000100
        /*0530*/ 	.short	0x0100
        /*0532*/ 	.byte	0x04
	.zero		1


	//   ....[65]....
        /*0534*/ 	.word	0x00000a70
        /*0538*/ 	.word	0x000000ff
        /*053c*/ 	.word	0x00000208
        /*0540*/ 	.short	0x0100
        /*0542*/ 	.byte	0x04
	.zero		1


	//   ....[66]....
        /*0544*/ 	.word	0x00000ba0
        /*0548*/ 	.word	0x000000ff
        /*054c*/ 	.word	0x00000210
        /*0550*/ 	.short	0x0100
        /*0552*/ 	.byte	0x04
	.zero		1


	//   ....[67]....
        /*0554*/ 	.word	0x00000bb0
        /*0558*/ 	.word	0x000000ff
        /*055c*/ 	.word	0x00000230
        /*0560*/ 	.short	0x0100
        /*0562*/ 	.byte	0x04
	.zero		1


	//   ....[68]....
        /*0564*/ 	.word	0x00000bc0
        /*0568*/ 	.word	0x000000ff
        /*056c*/ 	.word	0x00000218
        /*0570*/ 	.short	0x0100
        /*0572*/ 	.byte	0x04
	.zero		1


	//   ....[69]....
        /*0574*/ 	.word	0x00000bd0
        /*0578*/ 	.word	0x000000ff
        /*057c*/ 	.word	0x00000238
        /*0580*/ 	.short	0x0100
        /*0582*/ 	.byte	0x04
	.zero		1


	//   ....[70]....
        /*0584*/ 	.word	0x00000be0
        /*0588*/ 	.word	0x000000ff
        /*058c*/ 	.word	0x00000220
        /*0590*/ 	.short	0x0100
        /*0592*/ 	.byte	0x04
	.zero		1


	//   ....[71]....
        /*0594*/ 	.word	0x00000bf0
        /*0598*/ 	.word	0x000000ff
        /*059c*/ 	.word	0x00000240
        /*05a0*/ 	.short	0x0100
        /*05a2*/ 	.byte	0x04
	.zero		1


	//   ....[72]....
        /*05a4*/ 	.word	0x00000c00
        /*05a8*/ 	.word	0x000000ff
        /*05ac*/ 	.word	0x00000228
        /*05b0*/ 	.short	0x0100
        /*05b2*/ 	.byte	0x04
	.zero		1


	//   ....[73]....
        /*05b4*/ 	.word	0x00000c10
        /*05b8*/ 	.word	0x000000ff
        /*05bc*/ 	.word	0x00000248
        /*05c0*/ 	.short	0x0100
        /*05c2*/ 	.byte	0x04
	.zero		1


	//   ....[74]....
        /*05c4*/ 	.word	0x00000cf0
        /*05c8*/ 	.word	0x000000ff
        /*05cc*/ 	.word	0x00000250
        /*05d0*/ 	.short	0x0100
        /*05d2*/ 	.byte	0x06
	.zero		1


	//   ....[75]....
        /*05d4*/ 	.word	0x00000d00
        /*05d8*/ 	.word	0x000000ff
        /*05dc*/ 	.word	0x00000258
        /*05e0*/ 	.short	0x0100
        /*05e2*/ 	.byte	0x06
	.zero		1


	//   ....[76]....
        /*05e4*/ 	.word	0x00000e30
        /*05e8*/ 	.word	0x000000ff
        /*05ec*/ 	.word	0x00000260
        /*05f0*/ 	.short	0x0100
        /*05f2*/ 	.byte	0x06
	.zero		1


	//   ....[77]....
        /*05f4*/ 	.word	0x00000e40
        /*05f8*/ 	.word	0x000000ff
        /*05fc*/ 	.word	0x00000270
        /*0600*/ 	.short	0x0100
        /*0602*/ 	.byte	0x06
	.zero		1


	//   ....[78]....
        /*0604*/ 	.word	0x00000e50
        /*0608*/ 	.word	0x000000ff
        /*060c*/ 	.word	0x00000268
        /*0610*/ 	.short	0x0100
        /*0612*/ 	.byte	0x06
	.zero		1


	//   ....[79]....
        /*0614*/ 	.word	0x00000e60
        /*0618*/ 	.word	0x000000ff
        /*061c*/ 	.word	0x00000278
        /*0620*/ 	.short	0x0100
        /*0622*/ 	.byte	0x06
	.zero		1


	//   ....[80]....
        /*0624*/ 	.word	0x00000f80
        /*0628*/ 	.word	0x000000ff
        /*062c*/ 	.word	0x00000280
        /*0630*/ 	.short	0x0100
        /*0632*/ 	.byte	0x04
	.zero		1


	//   ....[81]....
        /*0634*/ 	.word	0x00000f90
        /*0638*/ 	.word	0x000000ff
        /*063c*/ 	.word	0x000002a0
        /*0640*/ 	.short	0x0100
        /*0642*/ 	.byte	0x04
	.zero		1


	//   ....[82]....
        /*0644*/ 	.word	0x00000fa0
        /*0648*/ 	.word	0x000000ff
        /*064c*/ 	.word	0x00000288
        /*0650*/ 	.short	0x0100
        /*0652*/ 	.byte	0x04
	.zero		1


	//   ....[83]....
        /*0654*/ 	.word	0x00000fb0
        /*0658*/ 	.word	0x000000ff
        /*065c*/ 	.word	0x000002a8
        /*0660*/ 	.short	0x0100
        /*0662*/ 	.byte	0x04
	.zero		1


	//   ....[84]....
        /*0664*/ 	.word	0x00000fc0
        /*0668*/ 	.word	0x000000ff
        /*066c*/ 	.word	0x00000290
        /*0670*/ 	.short	0x0100
        /*0672*/ 	.byte	0x04
	.zero		1


	//   ....[85]....
        /*0674*/ 	.word	0x00000fd0
        /*0678*/ 	.word	0x000000ff
        /*067c*/ 	.word	0x000002b0
        /*0680*/ 	.short	0x0100
        /*0682*/ 	.byte	0x04
	.zero		1


	//   ....[86]....
        /*0684*/ 	.word	0x00000fe0
        /*0688*/ 	.word	0x000000ff
        /*068c*/ 	.word	0x00000298
        /*0690*/ 	.short	0x0100
        /*0692*/ 	.byte	0x04
	.zero		1


	//   ....[87]....
        /*0694*/ 	.word	0x00000ff0
        /*0698*/ 	.word	0x000000ff
        /*069c*/ 	.word	0x000002b8
        /*06a0*/ 	.short	0x0100
        /*06a2*/ 	.byte	0x04
	.zero		1


	//   ....[88]....
        /*06a4*/ 	.word	0x000010e0
        /*06a8*/ 	.word	0x000000ff
        /*06ac*/ 	.word	0x000002c0
        /*06b0*/ 	.short	0x0100
        /*06b2*/ 	.byte	0x04
	.zero		1


	//   ....[89]....
        /*06b4*/ 	.word	0x000010f0
        /*06b8*/ 	.word	0x000000ff
        /*06bc*/ 	.word	0x000002d0
        /*06c0*/ 	.short	0x0100
        /*06c2*/ 	.byte	0x04
	.zero		1


	//   ....[90]....
        /*06c4*/ 	.word	0x00001100
        /*06c8*/ 	.word	0x000000ff
        /*06cc*/ 	.word	0x000002c8
        /*06d0*/ 	.short	0x0100
        /*06d2*/ 	.byte	0x04
	.zero		1


	//   ....[91]....
        /*06d4*/ 	.word	0x00001110
        /*06d8*/ 	.word	0x000000ff
        /*06dc*/ 	.word	0x000002d8
        /*06e0*/ 	.short	0x0100
        /*06e2*/ 	.byte	0x04
	.zero		1


	//   ....[92]....
        /*06e4*/ 	.word	0x00001210
        /*06e8*/ 	.word	0x000000ff
        /*06ec*/ 	.word	0x000002e0
        /*06f0*/ 	.short	0x0100
        /*06f2*/ 	.byte	0x06
	.zero		1


	//   ....[93]....
        /*06f4*/ 	.word	0x00001f70
        /*06f8*/ 	.word	0x00000000
        /*06fc*/ 	.word	0x000002d0
        /*0700*/ 	.short	0x010a
        /*0702*/ 	.byte	0xff
	.zero		1


	//   ....[94]....
        /*0704*/ 	.word	0x00001fa0
        /*0708*/ 	.word	0x00000000
        /*070c*/ 	.word	0x000002c0
        /*0710*/ 	.short	0x0101
        /*0712*/ 	.byte	0xff
	.zero		1


	//   ....[95]....
        /*0714*/ 	.word	0x00002060
        /*0718*/ 	.word	0x000000ff
        /*071c*/ 	.word	0x00000108
        /*0720*/ 	.short	0x010a
        /*0722*/ 	.byte	0x04
	.zero		1


	//   ....[96]....
        /*0724*/ 	.word	0x00002130
        /*0728*/ 	.word	0x000000ff
        /*072c*/ 	.word	0x00000108
        /*0730*/ 	.short	0x010a
        /*0732*/ 	.byte	0x21
	.zero		1


	//   ....[97]....
        /*0734*/ 	.word	0x000022e0
        /*0738*/ 	.word	0x000000ff
        /*073c*/ 	.word	0x00000108
        /*0740*/ 	.short	0x010a
        /*0742*/ 	.byte	0x07
	.zero		1


	//   ....[98]....
        /*0744*/ 	.word	0x00002400
        /*0748*/ 	.word	0x000000ff
        /*074c*/ 	.word	0x00000258
        /*0750*/ 	.short	0x0101
        /*0752*/ 	.byte	0x06
	.zero		1


	//   ....[99]....
        /*0754*/ 	.word	0x00002420
        /*0758*/ 	.word	0x000000ff
        /*075c*/ 	.word	0x00000108
        /*0760*/ 	.short	0x010a
        /*0762*/ 	.byte	0x04
	.zero		1


	//   ....[100]....
        /*0764*/ 	.word	0x000024a0
        /*0768*/ 	.word	0x000000ff
        /*076c*/ 	.word	0x00000108
        /*0770*/ 	.short	0x010a
        /*0772*/ 	.byte	0x11
	.zero		1


	//   ....[101]....
        /*0774*/ 	.word	0x00002630
        /*0778*/ 	.word	0x000000ff
        /*077c*/ 	.word	0x00000108
        /*0780*/ 	.short	0x010a
        /*0782*/ 	.byte	0x08
	.zero		1


	//   ....[102]....
        /*0784*/ 	.word	0x000027a0
        /*0788*/ 	.word	0x00000003
        /*078c*/ 	.word	0x00000260
        /*0790*/ 	.short	0x010a
        /*0792*/ 	.byte	0xff
	.zero		1


	//   ....[103]....
        /*0794*/ 	.word	0x000028f0
        /*0798*/ 	.word	0x00000000
        /*079c*/ 	.word	0x00000000
        /*07a0*/ 	.short	0x0101
        /*07a2*/ 	.byte	0xff
	.zero		1


	//   ....[104]....
        /*07a4*/ 	.word	0x00002ea0
        /*07a8*/ 	.word	0x000000ff
        /*07ac*/ 	.word	0x00000000
        /*07b0*/ 	.short	0x010a
        /*07b2*/ 	.byte	0x04
	.zero		1


	//   ....[105]....
        /*07b4*/ 	.word	0x00002f30
        /*07b8*/ 	.word	0x000000ff
        /*07bc*/ 	.word	0x00000000
        /*07c0*/ 	.short	0x010a
        /*07c2*/ 	.byte	0x05
	.zero		1


	//   ....[106]....
        /*07c4*/ 	.word	0x00002fc0
        /*07c8*/ 	.word	0x000000ff
        /*07cc*/ 	.word	0x00000000
        /*07d0*/ 	.short	0x010a
        /*07d2*/ 	.byte	0x05
	.zero		1


	//   ....[107]....
        /*07d4*/ 	.word	0x00003050
        /*07d8*/ 	.word	0x000000ff
        /*07dc*/ 	.word	0x00000000
        /*07e0*/ 	.short	0x010a
        /*07e2*/ 	.byte	0x05
	.zero		1


	//   ....[108]....
        /*07e4*/ 	.word	0x000030e0
        /*07e8*/ 	.word	0x000000ff
        /*07ec*/ 	.word	0x00000000
        /*07f0*/ 	.short	0x010a
        /*07f2*/ 	.byte	0x05
	.zero		1


	//   ....[109]....
        /*07f4*/ 	.word	0x00003170
        /*07f8*/ 	.word	0x000000ff
        /*07fc*/ 	.word	0x00000000
        /*0800*/ 	.short	0x010a
        /*0802*/ 	.byte	0x05
	.zero		1


	//   ....[110]....
        /*0804*/ 	.word	0x00003200
        /*0808*/ 	.word	0x000000ff
        /*080c*/ 	.word	0x00000000
        /*0810*/ 	.short	0x010a
        /*0812*/ 	.byte	0x05
	.zero		1


	//   ....[111]....
        /*0814*/ 	.word	0x00003290
        /*0818*/ 	.word	0x000000ff
        /*081c*/ 	.word	0x00000000
        /*0820*/ 	.short	0x010a
        /*0822*/ 	.byte	0x05
	.zero		1


	//   ....[112]....
        /*0824*/ 	.word	0x00003320
        /*0828*/ 	.word	0x000000ff
        /*082c*/ 	.word	0x00000000
        /*0830*/ 	.short	0x010a
        /*0832*/ 	.byte	0x05
	.zero		1


	//   ....[113]....
        /*0834*/ 	.word	0x000033b0
        /*0838*/ 	.word	0x000000ff
        /*083c*/ 	.word	0x00000000
        /*0840*/ 	.short	0x010a
        /*0842*/ 	.byte	0x05
	.zero		1


	//   ....[114]....
        /*0844*/ 	.word	0x00003440
        /*0848*/ 	.word	0x000000ff
        /*084c*/ 	.word	0x00000000
        /*0850*/ 	.short	0x010a
        /*0852*/ 	.byte	0x05
	.zero		1


	//   ....[115]....
        /*0854*/ 	.word	0x000034d0
        /*0858*/ 	.word	0x000000ff
        /*085c*/ 	.word	0x00000000
        /*0860*/ 	.short	0x010a
        /*0862*/ 	.byte	0x05
	.zero		1


	//   ....[116]....
        /*0864*/ 	.word	0x00003560
        /*0868*/ 	.word	0x000000ff
        /*086c*/ 	.word	0x00000000
        /*0870*/ 	.short	0x010a
        /*0872*/ 	.byte	0x05
	.zero		1


	//   ....[117]....
        /*0874*/ 	.word	0x000035f0
        /*0878*/ 	.word	0x000000ff
        /*087c*/ 	.word	0x00000000
        /*0880*/ 	.short	0x010a
        /*0882*/ 	.byte	0x05
	.zero		1


	//   ....[118]....
        /*0884*/ 	.word	0x00003680
        /*0888*/ 	.word	0x000000ff
        /*088c*/ 	.word	0x00000000
        /*0890*/ 	.short	0x010a
        /*0892*/ 	.byte	0x05
	.zero		1


	//   ....[119]....
        /*0894*/ 	.word	0x00003710
        /*0898*/ 	.word	0x000000ff
        /*089c*/ 	.word	0x00000000
        /*08a0*/ 	.short	0x010a
        /*08a2*/ 	.byte	0x05
	.zero		1


	//   ....[120]....
        /*08a4*/ 	.word	0x000037a0
        /*08a8*/ 	.word	0x000000ff
        /*08ac*/ 	.word	0x00000000
        /*08b0*/ 	.short	0x010a
        /*08b2*/ 	.byte	0x05
	.zero		1


	//   ....[121]....
        /*08b4*/ 	.word	0x00003830
        /*08b8*/ 	.word	0x000000ff
        /*08bc*/ 	.word	0x00000000
        /*08c0*/ 	.short	0x010a
        /*08c2*/ 	.byte	0x05
	.zero		1


	//   ....[122]....
        /*08c4*/ 	.word	0x000038c0
        /*08c8*/ 	.word	0x000000ff
        /*08cc*/ 	.word	0x00000000
        /*08d0*/ 	.short	0x010a
        /*08d2*/ 	.byte	0x05
	.zero		1


	//   ....[123]....
        /*08d4*/ 	.word	0x00003950
        /*08d8*/ 	.word	0x000000ff
        /*08dc*/ 	.word	0x00000000
        /*08e0*/ 	.short	0x010a
        /*08e2*/ 	.byte	0x05
	.zero		1


	//   ....[124]....
        /*08e4*/ 	.word	0x000039e0
        /*08e8*/ 	.word	0x000000ff
        /*08ec*/ 	.word	0x00000000
        /*08f0*/ 	.short	0x010a
        /*08f2*/ 	.byte	0x05
	.zero		1


	//   ....[125]....
        /*08f4*/ 	.word	0x00003a70
        /*08f8*/ 	.word	0x000000ff
        /*08fc*/ 	.word	0x00000000
        /*0900*/ 	.short	0x010a
        /*0902*/ 	.byte	0x05
	.zero		1


	//   ....[126]....
        /*0904*/ 	.word	0x00003b00
        /*0908*/ 	.word	0x000000ff
        /*090c*/ 	.word	0x00000000
        /*0910*/ 	.short	0x010a
        /*0912*/ 	.byte	0x05
	.zero		1


	//   ....[127]....
        /*0914*/ 	.word	0x00003b90
        /*0918*/ 	.word	0x000000ff
        /*091c*/ 	.word	0x00000000
        /*0920*/ 	.short	0x010a
        /*0922*/ 	.byte	0x05
	.zero		1


	//   ....[128]....
        /*0924*/ 	.word	0x00003c20
        /*0928*/ 	.word	0x000000ff
        /*092c*/ 	.word	0x00000000
        /*0930*/ 	.short	0x010a
        /*0932*/ 	.byte	0x05
	.zero		1


	//   ....[129]....
        /*0934*/ 	.word	0x00003cb0
        /*0938*/ 	.word	0x000000ff
        /*093c*/ 	.word	0x00000000
        /*0940*/ 	.short	0x010a
        /*0942*/ 	.byte	0x05
	.zero		1


	//   ....[130]....
        /*0944*/ 	.word	0x00003d40
        /*0948*/ 	.word	0x000000ff
        /*094c*/ 	.word	0x00000000
        /*0950*/ 	.short	0x010a
        /*0952*/ 	.byte	0x05
	.zero		1


	//   ....[131]....
        /*0954*/ 	.word	0x00003dd0
        /*0958*/ 	.word	0x000000ff
        /*095c*/ 	.word	0x00000000
        /*0960*/ 	.short	0x010a
        /*0962*/ 	.byte	0x05
	.zero		1


	//   ....[132]....
        /*0964*/ 	.word	0x00003e60
        /*0968*/ 	.word	0x000000ff
        /*096c*/ 	.word	0x00000000
        /*0970*/ 	.short	0x010a
        /*0972*/ 	.byte	0x05
	.zero		1


	//   ....[133]....
        /*0974*/ 	.word	0x00003ef0
        /*0978*/ 	.word	0x000000ff
        /*097c*/ 	.word	0x00000000
        /*0980*/ 	.short	0x010a
        /*0982*/ 	.byte	0x05
	.zero		1


	//   ....[134]....
        /*0984*/ 	.word	0x00003f80
        /*0988*/ 	.word	0x000000ff
        /*098c*/ 	.word	0x00000000
        /*0990*/ 	.short	0x010a
        /*0992*/ 	.byte	0x05
	.zero		1


	//   ....[135]....
        /*0994*/ 	.word	0x00004010
        /*0998*/ 	.word	0x000000ff
        /*099c*/ 	.word	0x00000000
        /*09a0*/ 	.short	0x010a
        /*09a2*/ 	.byte	0x05
	.zero		1


	//   ....[136]....
        /*09a4*/ 	.word	0x000040b0
        /*09a8*/ 	.word	0x00000000
        /*09ac*/ 	.word	0x00000000
        /*09b0*/ 	.short	0x010a
        /*09b2*/ 	.byte	0xff
	.zero		1


	//   ....[137]....
        /*09b4*/ 	.word	0x000041d0
        /*09b8*/ 	.word	0x00000002
        /*09bc*/ 	.word	0x000002c0
        /*09c0*/ 	.short	0x010a
        /*09c2*/ 	.byte	0xff
	.zero		1


	//   ....[138]....
        /*09c4*/ 	.word	0x00004240
        /*09c8*/ 	.word	0x00000002
        /*09cc*/ 	.word	0x00000000
        /*09d0*/ 	.short	0x0101
        /*09d2*/ 	.byte	0xff
	.zero		1


	//   ....[139]....
        /*09d4*/ 	.word	0x00004260
        /*09d8*/ 	.word	0x000000ff
        /*09dc*/ 	.word	0x00000270
        /*09e0*/ 	.short	0x010a
        /*09e2*/ 	.byte	0x04
	.zero		1


	//   ....[140]....
        /*09e4*/ 	.word	0x00004380
        /*09e8*/ 	.word	0x00000002
        /*09ec*/ 	.word	0x00000260
        /*09f0*/ 	.short	0x010a
        /*09f2*/ 	.byte	0xff
	.zero		1


	//   ....[141]....
        /*09f4*/ 	.word	0x00004480
        /*09f8*/ 	.word	0x00000002
        /*09fc*/ 	.word	0x00000000
        /*0a00*/ 	.short	0x0101
        /*0a02*/ 	.byte	0xff
	.zero		1


	//   ....[142]....
        /*0a04*/ 	.word	0x00004510
        /*0a08*/ 	.word	0x000000ff
        /*0a0c*/ 	.word	0x00000270
        /*0a10*/ 	.short	0x0106
        /*0a12*/ 	.byte	0x04
	.zero		1


	//   ....[143]....
        /*0a14*/ 	.word	0x00004530
        /*0a18*/ 	.word	0x000000ff
        /*0a1c*/ 	.word	0x00000270
        /*0a20*/ 	.short	0x010a
        /*0a22*/ 	.byte	0x04
	.zero		1


	//   ....[144]....
        /*0a24*/ 	.word	0x000045c0
        /*0a28*/ 	.word	0x000000ff
        /*0a2c*/ 	.word	0x00000270
        /*0a30*/ 	.short	0x0106
        /*0a32*/ 	.byte	0x07
	.zero		1


	//   ....[145]....
        /*0a34*/ 	.word	0x00004600
        /*0a38*/ 	.word	0x00000000
        /*0a3c*/ 	.word	0x00000270
        /*0a40*/ 	.short	0x010a
        /*0a42*/ 	.byte	0xff
	.zero		1


	//   ....[146]....
        /*0a44*/ 	.word	0x00004840
        /*0a48*/ 	.word	0x000000ff
        /*0a4c*/ 	.word	0x00000008
        /*0a50*/ 	.short	0x010a
        /*0a52*/ 	.byte	0x05
	.zero		1


	//   ....[147]....
        /*0a54*/ 	.word	0x00004860
        /*0a58*/ 	.word	0x000000ff
        /*0a5c*/ 	.word	0x00000008
        /*0a60*/ 	.short	0x010a
        /*0a62*/ 	.byte	0x05
	.zero		1


	//   ....[148]....
        /*0a64*/ 	.word	0x000049f0
        /*0a68*/ 	.word	0x000000ff
        /*0a6c*/ 	.word	0x00000008
        /*0a70*/ 	.short	0x010a
        /*0a72*/ 	.byte	0x05
	.zero		1


	//   ....[149]....
        /*0a74*/ 	.word	0x00004a10
        /*0a78*/ 	.word	0x000000ff
        /*0a7c*/ 	.word	0x00000008
        /*0a80*/ 	.short	0x010a
        /*0a82*/ 	.byte	0x05
	.zero		1


	//   ....[150]....
        /*0a84*/ 	.word	0x00004ad0
        /*0a88*/ 	.word	0x000000ff
        /*0a8c*/ 	.word	0x00000000
        /*0a90*/ 	.short	0x0101
        /*0a92*/ 	.byte	0x04
	.zero		1


	//   ....[151]....
        /*0a94*/ 	.word	0x00004db0
        /*0a98*/ 	.word	0x00000000
        /*0a9c*/ 	.word	0x00000260
        /*0aa0*/ 	.short	0x010a
        /*0aa2*/ 	.byte	0xff
	.zero		1


	//   ....[152]....
        /*0aa4*/ 	.word	0x00004e70
        /*0aa8*/ 	.word	0x00000000
        /*0aac*/ 	.word	0x00000000
        /*0ab0*/ 	.short	0x0101
        /*0ab2*/ 	.byte	0xff
	.zero		1


	//   ....[153]....
        /*0ab4*/ 	.word	0x00004f20
        /*0ab8*/ 	.word	0x000000ff
        /*0abc*/ 	.word	0x00000000
        /*0ac0*/ 	.short	0x010a
        /*0ac2*/ 	.byte	0x04
	.zero		1


	//   ....[154]....
        /*0ac4*/ 	.word	0x00004f30
        /*0ac8*/ 	.word	0x000000ff
        /*0acc*/ 	.word	0x000002a0
        /*0ad0*/ 	.short	0x010a
        /*0ad2*/ 	.byte	0x13
	.zero		1


	//   ....[155]....
        /*0ad4*/ 	.word	0x00004ff0
        /*0ad8*/ 	.word	0x000000ff
        /*0adc*/ 	.word	0x00000000
        /*0ae0*/ 	.short	0x010a
        /*0ae2*/ 	.byte	0x06
	.zero		1


	//   ....[156]....
        /*0ae4*/ 	.word	0x00005110
        /*0ae8*/ 	.word	0x000000ff
        /*0aec*/ 	.word	0x00000000
        /*0af0*/ 	.short	0x010a
        /*0af2*/ 	.byte	0x04
	.zero		1


	//   ....[157]....
        /*0af4*/ 	.word	0x00005330
        /*0af8*/ 	.word	0x000000ff
        /*0afc*/ 	.word	0x00000000
        /*0b00*/ 	.short	0x010a
        /*0b02*/ 	.byte	0x04
	.zero		1


	//   ....[158]....
        /*0b04*/ 	.word	0x000053c0
        /*0b08*/ 	.word	0x000000ff
        /*0b0c*/ 	.word	0x00000000
        /*0b10*/ 	.short	0x010a
        /*0b12*/ 	.byte	0x05
	.zero		1


	//   ....[159]....
        /*0b14*/ 	.word	0x00005450
        /*0b18*/ 	.word	0x000000ff
        /*0b1c*/ 	.word	0x00000000
        /*0b20*/ 	.short	0x010a
        /*0b22*/ 	.byte	0x05
	.zero		1


	//   ....[160]....
        /*0b24*/ 	.word	0x000054f0
        /*0b28*/ 	.word	0x00000000
        /*0b2c*/ 	.word	0x00000000
        /*0b30*/ 	.short	0x010a
        /*0b32*/ 	.byte	0xff
	.zero		1


	//   ....[161]....
        /*0b34*/ 	.word	0x00005530
        /*0b38*/ 	.word	0x00000000
        /*0b3c*/ 	.word	0x00000000
        /*0b40*/ 	.short	0x010a
        /*0b42*/ 	.byte	0xff
	.zero		1


	//   ....[162]....
        /*0b44*/ 	.word	0x000055a0
        /*0b48*/ 	.word	0x000000ff
        /*0b4c*/ 	.word	0x00000000
        /*0b50*/ 	.short	0x0101
        /*0b52*/ 	.byte	0x04
	.zero		1


	//   ....[163]....
        /*0b54*/ 	.word	0x000055e0
        /*0b58*/ 	.word	0x000000ff
        /*0b5c*/ 	.word	0x000002e0
        /*0b60*/ 	.short	0x010a
        /*0b62*/ 	.byte	0x0d
	.zero		1


	//   ....[164]....
        /*0b64*/ 	.word	0x00005630
        /*0b68*/ 	.word	0x000000ff
        /*0b6c*/ 	.word	0x00000000
        /*0b70*/ 	.short	0x0101
        /*0b72*/ 	.byte	0x04
	.zero		1


	//   ....[165]....
        /*0b74*/ 	.word	0x00005ad0
        /*0b78*/ 	.word	0x0000000c
        /*0b7c*/ 	.word	0x00000260
        /*0b80*/ 	.short	0x010a
        /*0b82*/ 	.byte	0xff
	.zero		1


	//   ....[166]....
        /*0b84*/ 	.word	0x00005c40
        /*0b88*/ 	.word	0x00000000
        /*0b8c*/ 	.word	0x00000000
        /*0b90*/ 	.short	0x0101
        /*0b92*/ 	.byte	0xff
	.zero		1


	//   ....[167]....
        /*0b94*/ 	.word	0x000060d0
        /*0b98*/ 	.word	0x000000ff
        /*0b9c*/ 	.word	0x00000258
        /*0ba0*/ 	.short	0x010a
        /*0ba2*/ 	.byte	0x15
	.zero		1


	//   ....[168]....
        /*0ba4*/ 	.word	0x00006250
        /*0ba8*/ 	.word	0x000000ff
        /*0bac*/ 	.word	0x00000230
        /*0bb0*/ 	.short	0x010a
        /*0bb2*/ 	.byte	0x15
	.zero		1


	//   ....[169]....
        /*0bb4*/ 	.word	0x00006450
        /*0bb8*/ 	.word	0x000000ff
        /*0bbc*/ 	.word	0x00000210
        /*0bc0*/ 	.short	0x010b
        /*0bc2*/ 	.byte	0x15
	.zero		1


	//   ....[170]....
        /*0bc4*/ 	.word	0x00006460
        /*0bc8*/ 	.word	0x000000ff
        /*0bcc*/ 	.word	0x00000000
        /*0bd0*/ 	.short	0x0101
        /*0bd2*/ 	.byte	0x06
	.zero		1


	//   ....[171]....
        /*0bd4*/ 	.word	0x00006470
        /*0bd8*/ 	.word	0x000000ff
        /*0bdc*/ 	.word	0x00000238
        /*0be0*/ 	.short	0x010a
        /*0be2*/ 	.byte	0x15
	.zero		1


	//   ....[172]....
        /*0be4*/ 	.word	0x00006620
        /*0be8*/ 	.word	0x000000ff
        /*0bec*/ 	.word	0x00000218
        /*0bf0*/ 	.short	0x010b
        /*0bf2*/ 	.byte	0x15
	.zero		1


	//   ....[173]....
        /*0bf4*/ 	.word	0x00006630
        /*0bf8*/ 	.word	0x000000ff
        /*0bfc*/ 	.word	0x00000000
        /*0c00*/ 	.short	0x0101
        /*0c02*/ 	.byte	0x06
	.zero		1


	//   ....[174]....
        /*0c04*/ 	.word	0x00006640
        /*0c08*/ 	.word	0x000000ff
        /*0c0c*/ 	.word	0x00000240
        /*0c10*/ 	.short	0x010a
        /*0c12*/ 	.byte	0x15
	.zero		1


	//   ....[175]....
        /*0c14*/ 	.word	0x000067f0
        /*0c18*/ 	.word	0x000000ff
        /*0c1c*/ 	.word	0x00000220
        /*0c20*/ 	.short	0x010b
        /*0c22*/ 	.byte	0x15
	.zero		1


	//   ....[176]....
        /*0c24*/ 	.word	0x00006800
        /*0c28*/ 	.word	0x000000ff
        /*0c2c*/ 	.word	0x00000000
        /*0c30*/ 	.short	0x0101
        /*0c32*/ 	.byte	0x06
	.zero		1


	//   ....[177]....
        /*0c34*/ 	.word	0x00006810
        /*0c38*/ 	.word	0x000000ff
        /*0c3c*/ 	.word	0x00000248
        /*0c40*/ 	.short	0x010a
        /*0c42*/ 	.byte	0x15
	.zero		1


	//   ....[178]....
        /*0c44*/ 	.word	0x00006a50
        /*0c48*/ 	.word	0x000000ff
        /*0c4c*/ 	.word	0x00000228
        /*0c50*/ 	.short	0x010b
        /*0c52*/ 	.byte	0x15
	.zero		1


	//   ....[179]....
        /*0c54*/ 	.word	0x00006a60
        /*0c58*/ 	.word	0x000000ff
        /*0c5c*/ 	.word	0x00000000
        /*0c60*/ 	.short	0x0101
        /*0c62*/ 	.byte	0x25
	.zero		1


	//   ....[180]....
        /*0c64*/ 	.word	0x00006aa0
        /*0c68*/ 	.word	0x000000ff
        /*0c6c*/ 	.word	0x00000230
        /*0c70*/ 	.short	0x010a
        /*0c72*/ 	.byte	0x15
	.zero		1


	//   ....[181]....
        /*0c74*/ 	.word	0x00006ac0
        /*0c78*/ 	.word	0x000000ff
        /*0c7c*/ 	.word	0x00000238
        /*0c80*/ 	.short	0x010a
        /*0c82*/ 	.byte	0x15
	.zero		1


	//   ....[182]....
        /*0c84*/ 	.word	0x00006ae0
        /*0c88*/ 	.word	0x000000ff
        /*0c8c*/ 	.word	0x00000240
        /*0c90*/ 	.short	0x010a
        /*0c92*/ 	.byte	0x15
	.zero		1


	//   ....[183]....
        /*0c94*/ 	.word	0x00006b20
        /*0c98*/ 	.word	0x00000000
        /*0c9c*/ 	.word	0x00000248
        /*0ca0*/ 	.short	0x010a
        /*0ca2*/ 	.byte	0xff
	.zero		1


	//   ....[184]....
        /*0ca4*/ 	.word	0x00006e40
        /*0ca8*/ 	.word	0x00000003
        /*0cac*/ 	.word	0x00000260
        /*0cb0*/ 	.short	0x010a
        /*0cb2*/ 	.byte	0xff
	.zero		1


	//   ....[185]....
        /*0cb4*/ 	.word	0x00006fc0
        /*0cb8*/ 	.word	0x00000000
        /*0cbc*/ 	.word	0x00000000
        /*0cc0*/ 	.short	0x0101
        /*0cc2*/ 	.byte	0xff
	.zero		1


	//   ....[186]....
        /*0cc4*/ 	.word	0x00007a70
        /*0cc8*/ 	.word	0x00000003
        /*0ccc*/ 	.word	0x00000210
        /*0cd0*/ 	.short	0x010a
        /*0cd2*/ 	.byte	0xff
	.zero		1


	//   ....[187]....
        /*0cd4*/ 	.word	0x00007a80
        /*0cd8*/ 	.word	0x00000053
        /*0cdc*/ 	.word	0x00000280
        /*0ce0*/ 	.short	0x010a
        /*0ce2*/ 	.byte	0xff
	.zero		1


	//   ....[188]....
        /*0ce4*/ 	.word	0x00007bf0
        /*0ce8*/ 	.word	0x00000003
        /*0cec*/ 	.word	0x00000210
        /*0cf0*/ 	.short	0x010a
        /*0cf2*/ 	.byte	0xff
	.zero		1


	//   ....[189]....
        /*0cf4*/ 	.word	0x00007d10
        /*0cf8*/ 	.word	0x00000000
        /*0cfc*/ 	.word	0x00000000
        /*0d00*/ 	.short	0x0101
        /*0d02*/ 	.byte	0xff
	.zero		1


	//   ....[190]....
        /*0d04*/ 	.word	0x00007d90
        /*0d08*/ 	.word	0x00000053
        /*0d0c*/ 	.word	0x00000280
        /*0d10*/ 	.short	0x010a
        /*0d12*/ 	.byte	0xff
	.zero		1


	//   ....[191]....
        /*0d14*/ 	.word	0x00008950
        /*0d18*/ 	.word	0x00000000
        /*0d1c*/ 	.word	0x00000210
        /*0d20*/ 	.short	0x010a
        /*0d22*/ 	.byte	0xff
	.zero		1


	//   ....[192]....
        /*0d24*/ 	.word	0x00008a00
        /*0d28*/ 	.word	0x00000000
        /*0d2c*/ 	.word	0x00000210
        /*0d30*/ 	.short	0x010a
        /*0d32*/ 	.byte	0xff
	.zero		1


	//   ....[193]....
        /*0d34*/ 	.word	0x00008b20
        /*0d38*/ 	.word	0x00000000
        /*0d3c*/ 	.word	0x00000000
        /*0d40*/ 	.short	0x0101
        /*0d42*/ 	.byte	0xff
	.zero		1


	//   ....[194]....
        /*0d44*/ 	.word	0x000096d0
        /*0d48*/ 	.word	0x00000000
        /*0d4c*/ 	.word	0x00000210
        /*0d50*/ 	.short	0x010a
        /*0d52*/ 	.byte	0xff
	.zero		1


	//   ....[195]....
        /*0d54*/ 	.word	0x00009780
        /*0d58*/ 	.word	0x00000000
        /*0d5c*/ 	.word	0x00000210
        /*0d60*/ 	.short	0x010a
        /*0d62*/ 	.byte	0xff
	.zero		1


	//   ....[196]....
        /*0d64*/ 	.word	0x000098b0
        /*0d68*/ 	.word	0x00000000
        /*0d6c*/ 	.word	0x00000000
        /*0d70*/ 	.short	0x0101
        /*0d72*/ 	.byte	0xff
	.zero		1


	//   ....[197]....
        /*0d74*/ 	.word	0x0000a480
        /*0d78*/ 	.word	0x00000000
        /*0d7c*/ 	.word	0x00000210
        /*0d80*/ 	.short	0x010a
        /*0d82*/ 	.byte	0xff
	.zero		1


	//   ....[198]....
        /*0d84*/ 	.word	0x0000a530
        /*0d88*/ 	.word	0x00000000
        /*0d8c*/ 	.word	0x00000210
        /*0d90*/ 	.short	0x010a
        /*0d92*/ 	.byte	0xff
	.zero		1


	//   ....[199]....
        /*0d94*/ 	.word	0x0000a650
        /*0d98*/ 	.word	0x00000000
        /*0d9c*/ 	.word	0x00000000
        /*0da0*/ 	.short	0x0101
        /*0da2*/ 	.byte	0xff
	.zero		1


	//   ....[200]....
        /*0da4*/ 	.word	0x0000a910
        /*0da8*/ 	.word	0x00000053
        /*0dac*/ 	.word	0x00000000
        /*0db0*/ 	.short	0x0101
        /*0db2*/ 	.byte	0xff
	.zero		1


	//   ....[201]....
        /*0db4*/ 	.word	0x0000b380
        /*0db8*/ 	.word	0x00000000
        /*0dbc*/ 	.word	0x000002d0
        /*0dc0*/ 	.short	0x010a
        /*0dc2*/ 	.byte	0xff
	.zero		1


	//   ....[202]....
        /*0dc4*/ 	.word	0x0000b3e0
        /*0dc8*/ 	.word	0x00000000
        /*0dcc*/ 	.word	0x00000108
        /*0dd0*/ 	.short	0x010a
        /*0dd2*/ 	.byte	0xff
	.zero		1


	//   ....[203]....
        /*0dd4*/ 	.word	0x0000b440
        /*0dd8*/ 	.word	0x00000000
        /*0ddc*/ 	.word	0x00000108
        /*0de0*/ 	.short	0x010a
        /*0de2*/ 	.byte	0xff
	.zero		1


	//   ....[204]....
        /*0de4*/ 	.word	0x0000b490
        /*0de8*/ 	.word	0x00000003
        /*0dec*/ 	.word	0x00000260
        /*0df0*/ 	.short	0x010a
        /*0df2*/ 	.byte	0xff
	.zero		1


	//   ....[205]....
        /*0df4*/ 	.word	0x0000b4f0
        /*0df8*/ 	.word	0x00000000
        /*0dfc*/ 	.word	0x00000000
        /*0e00*/ 	.short	0x010a
        /*0e02*/ 	.byte	0xff
	.zero		1


	//   ....[206]....
        /*0e04*/ 	.word	0x0000b550
        /*0e08*/ 	.word	0x00000000
        /*0e0c*/ 	.word	0x00000000
        /*0e10*/ 	.short	0x010a
        /*0e12*/ 	.byte	0xff
	.zero		1


	//   ....[207]....
        /*0e14*/ 	.word	0x0000b5b0
        /*0e18*/ 	.word	0x00000000
        /*0e1c*/ 	.word	0x00000000
        /*0e20*/ 	.short	0x010a
        /*0e22*/ 	.byte	0xff
	.zero		1


	//   ....[208]....
        /*0e24*/ 	.word	0x0000b610
        /*0e28*/ 	.word	0x00000000
        /*0e2c*/ 	.word	0x00000000
        /*0e30*/ 	.short	0x010a
        /*0e32*/ 	.byte	0xff
	.zero		1


	//   ....[209]....
        /*0e34*/ 	.word	0x0000b670
        /*0e38*/ 	.word	0x00000000
        /*0e3c*/ 	.word	0x00000000
        /*0e40*/ 	.short	0x010a
        /*0e42*/ 	.byte	0xff
	.zero		1


	//   ....[210]....
        /*0e44*/ 	.word	0x0000b6d0
        /*0e48*/ 	.word	0x00000000
        /*0e4c*/ 	.word	0x00000000
        /*0e50*/ 	.short	0x010a
        /*0e52*/ 	.byte	0xff
	.zero		1


	//   ....[211]....
        /*0e54*/ 	.word	0x0000b730
        /*0e58*/ 	.word	0x00000000
        /*0e5c*/ 	.word	0x00000000
        /*0e60*/ 	.short	0x010a
        /*0e62*/ 	.byte	0xff
	.zero		1


	//   ....[212]....
        /*0e64*/ 	.word	0x0000b790
        /*0e68*/ 	.word	0x00000000
        /*0e6c*/ 	.word	0x00000000
        /*0e70*/ 	.short	0x010a
        /*0e72*/ 	.byte	0xff
	.zero		1


	//   ....[213]....
        /*0e74*/ 	.word	0x0000b7f0
        /*0e78*/ 	.word	0x00000000
        /*0e7c*/ 	.word	0x00000000
        /*0e80*/ 	.short	0x010a
        /*0e82*/ 	.byte	0xff
	.zero		1


	//   ....[214]....
        /*0e84*/ 	.word	0x0000b850
        /*0e88*/ 	.word	0x00000000
        /*0e8c*/ 	.word	0x00000000
        /*0e90*/ 	.short	0x010a
        /*0e92*/ 	.byte	0xff
	.zero		1


	//   ....[215]....
        /*0e94*/ 	.word	0x0000b8b0
        /*0e98*/ 	.word	0x00000000
        /*0e9c*/ 	.word	0x00000000
        /*0ea0*/ 	.short	0x010a
        /*0ea2*/ 	.byte	0xff
	.zero		1


	//   ....[216]....
        /*0ea4*/ 	.word	0x0000b910
        /*0ea8*/ 	.word	0x00000000
        /*0eac*/ 	.word	0x00000000
        /*0eb0*/ 	.short	0x010a
        /*0eb2*/ 	.byte	0xff
	.zero		1


	//   ....[217]....
        /*0eb4*/ 	.word	0x0000b970
        /*0eb8*/ 	.word	0x00000000
        /*0ebc*/ 	.word	0x00000000
        /*0ec0*/ 	.short	0x010a
        /*0ec2*/ 	.byte	0xff
	.zero		1


	//   ....[218]....
        /*0ec4*/ 	.word	0x0000b9d0
        /*0ec8*/ 	.word	0x00000000
        /*0ecc*/ 	.word	0x00000000
        /*0ed0*/ 	.short	0x010a
        /*0ed2*/ 	.byte	0xff
	.zero		1


	//   ....[219]....
        /*0ed4*/ 	.word	0x0000ba30
        /*0ed8*/ 	.word	0x00000000
        /*0edc*/ 	.word	0x00000000
        /*0ee0*/ 	.short	0x010a
        /*0ee2*/ 	.byte	0xff
	.zero		1


	//   ....[220]....
        /*0ee4*/ 	.word	0x0000ba90
        /*0ee8*/ 	.word	0x00000000
        /*0eec*/ 	.word	0x00000000
        /*0ef0*/ 	.short	0x010a
        /*0ef2*/ 	.byte	0xff
	.zero		1


	//   ....[221]....
        /*0ef4*/ 	.word	0x0000baf0
        /*0ef8*/ 	.word	0x00000000
        /*0efc*/ 	.word	0x00000000
        /*0f00*/ 	.short	0x010a
        /*0f02*/ 	.byte	0xff
	.zero		1


	//   ....[222]....
        /*0f04*/ 	.word	0x0000bb50
        /*0f08*/ 	.word	0x00000000
        /*0f0c*/ 	.word	0x00000000
        /*0f10*/ 	.short	0x010a
        /*0f12*/ 	.byte	0xff
	.zero		1


	//   ....[223]....
        /*0f14*/ 	.word	0x0000bbb0
        /*0f18*/ 	.word	0x00000000
        /*0f1c*/ 	.word	0x00000000
        /*0f20*/ 	.short	0x010a
        /*0f22*/ 	.byte	0xff
	.zero		1


	//   ....[224]....
        /*0f24*/ 	.word	0x0000bc10
        /*0f28*/ 	.word	0x00000000
        /*0f2c*/ 	.word	0x00000000
        /*0f30*/ 	.short	0x010a
        /*0f32*/ 	.byte	0xff
	.zero		1


	//   ....[225]....
        /*0f34*/ 	.word	0x0000bc70
        /*0f38*/ 	.word	0x00000000
        /*0f3c*/ 	.word	0x00000000
        /*0f40*/ 	.short	0x010a
        /*0f42*/ 	.byte	0xff
	.zero		1


	//   ....[226]....
        /*0f44*/ 	.word	0x0000bcd0
        /*0f48*/ 	.word	0x00000000
        /*0f4c*/ 	.word	0x00000000
        /*0f50*/ 	.short	0x010a
        /*0f52*/ 	.byte	0xff
	.zero		1


	//   ....[227]....
        /*0f54*/ 	.word	0x0000bd30
        /*0f58*/ 	.word	0x00000000
        /*0f5c*/ 	.word	0x00000000
        /*0f60*/ 	.short	0x010a
        /*0f62*/ 	.byte	0xff
	.zero		1


	//   ....[228]....
        /*0f64*/ 	.word	0x0000bd90
        /*0f68*/ 	.word	0x00000000
        /*0f6c*/ 	.word	0x00000000
        /*0f70*/ 	.short	0x010a
        /*0f72*/ 	.byte	0xff
	.zero		1


	//   ....[229]....
        /*0f74*/ 	.word	0x0000bdf0
        /*0f78*/ 	.word	0x00000000
        /*0f7c*/ 	.word	0x00000000
        /*0f80*/ 	.short	0x010a
        /*0f82*/ 	.byte	0xff
	.zero		1


	//   ....[230]....
        /*0f84*/ 	.word	0x0000be50
        /*0f88*/ 	.word	0x00000000
        /*0f8c*/ 	.word	0x00000000
        /*0f90*/ 	.short	0x010a
        /*0f92*/ 	.byte	0xff
	.zero		1


	//   ....[231]....
        /*0f94*/ 	.word	0x0000beb0
        /*0f98*/ 	.word	0x00000000
        /*0f9c*/ 	.word	0x00000000
        /*0fa0*/ 	.short	0x010a
        /*0fa2*/ 	.byte	0xff
	.zero		1


	//   ....[232]....
        /*0fa4*/ 	.word	0x0000bf10
        /*0fa8*/ 	.word	0x00000000
        /*0fac*/ 	.word	0x00000000
        /*0fb0*/ 	.short	0x010a
        /*0fb2*/ 	.byte	0xff
	.zero		1


	//   ....[233]....
        /*0fb4*/ 	.word	0x0000bf70
        /*0fb8*/ 	.word	0x00000000
        /*0fbc*/ 	.word	0x00000000
        /*0fc0*/ 	.short	0x010a
        /*0fc2*/ 	.byte	0xff
	.zero		1


	//   ....[234]....
        /*0fc4*/ 	.word	0x0000bfd0
        /*0fc8*/ 	.word	0x00000000
        /*0fcc*/ 	.word	0x00000000
        /*0fd0*/ 	.short	0x010a
        /*0fd2*/ 	.byte	0xff
	.zero		1


	//   ....[235]....
        /*0fd4*/ 	.word	0x0000c030
        /*0fd8*/ 	.word	0x00000000
        /*0fdc*/ 	.word	0x00000000
        /*0fe0*/ 	.short	0x010a
        /*0fe2*/ 	.byte	0xff
	.zero		1


	//   ....[236]....
        /*0fe4*/ 	.word	0x0000c090
        /*0fe8*/ 	.word	0x00000000
        /*0fec*/ 	.word	0x00000000
        /*0ff0*/ 	.short	0x010a
        /*0ff2*/ 	.byte	0xff
	.zero		1


	//   ....[237]....
        /*0ff4*/ 	.word	0x0000c0e0
        /*0ff8*/ 	.word	0x00000002
        /*0ffc*/ 	.word	0x000002c0
        /*1000*/ 	.short	0x010a
        /*1002*/ 	.byte	0xff
	.zero		1


	//   ....[238]....
        /*1004*/ 	.word	0x0000c140
        /*1008*/ 	.word	0x00000002
        /*100c*/ 	.word	0x00000270
        /*1010*/ 	.short	0x010a
        /*1012*/ 	.byte	0xff
	.zero		1


	//   ....[239]....
        /*1014*/ 	.word	0x0000c190
        /*1018*/ 	.word	0x00000002
        /*101c*/ 	.word	0x00000260
        /*1020*/ 	.short	0x010a
        /*1022*/ 	.byte	0xff
	.zero		1


	//   ....[240]....
        /*1024*/ 	.word	0x0000c1f0
        /*1028*/ 	.word	0x00000000
        /*102c*/ 	.word	0x00000270
        /*1030*/ 	.short	0x010a
        /*1032*/ 	.byte	0xff
	.zero		1


	//   ....[241]....
        /*1034*/ 	.word	0x0000c250
        /*1038*/ 	.word	0x00000005
        /*103c*/ 	.word	0x00000008
        /*1040*/ 	.short	0x010a
        /*1042*/ 	.byte	0xff
	.zero		1


	//   ....[242]....
        /*1044*/ 	.word	0x0000c330
        /*1048*/ 	.word	0x00000000
        /*104c*/ 	.word	0x00000008
        /*1050*/ 	.short	0x010a
        /*1052*/ 	.byte	0xff
	.zero		1


	//   ....[243]....
        /*1054*/ 	.word	0x0000c380
        /*1058*/ 	.word	0x00000000
        /*105c*/ 	.word	0x00000260
        /*1060*/ 	.short	0x010a
        /*1062*/ 	.byte	0xff
	.zero		1


	//   ....[244]....
        /*1064*/ 	.word	0x0000c3e0
        /*1068*/ 	.word	0x00000000
        /*106c*/ 	.word	0x000002a0
        /*1070*/ 	.short	0x010a
        /*1072*/ 	.byte	0xff
	.zero		1


	//   ....[245]....
        /*1074*/ 	.word	0x0000c440
        /*1078*/ 	.word	0x00000000
        /*107c*/ 	.word	0x00000000
        /*1080*/ 	.short	0x010a
        /*1082*/ 	.byte	0xff
	.zero		1


	//   ....[246]....
        /*1084*/ 	.word	0x0000c4a0
        /*1088*/ 	.word	0x00000000
        /*108c*/ 	.word	0x00000000
        /*1090*/ 	.short	0x010a
        /*1092*/ 	.byte	0xff
	.zero		1


	//   ....[247]....
        /*1094*/ 	.word	0x0000c500
        /*1098*/ 	.word	0x00000000
        /*109c*/ 	.word	0x00000000
        /*10a0*/ 	.short	0x010a
        /*10a2*/ 	.byte	0xff
	.zero		1


	//   ....[248]....
        /*10a4*/ 	.word	0x0000c560
        /*10a8*/ 	.word	0x00000000
        /*10ac*/ 	.word	0x00000000
        /*10b0*/ 	.short	0x010a
        /*10b2*/ 	.byte	0xff
	.zero		1


	//   ....[249]....
        /*10b4*/ 	.word	0x0000c5c0
        /*10b8*/ 	.word	0x00000000
        /*10bc*/ 	.word	0x000002e0
        /*10c0*/ 	.short	0x010a
        /*10c2*/ 	.byte	0xff
	.zero		1


	//   ....[250]....
        /*10c4*/ 	.word	0x0000c610
        /*10c8*/ 	.word	0x0000000c
        /*10cc*/ 	.word	0x00000260
        /*10d0*/ 	.short	0x010a
        /*10d2*/ 	.byte	0xff
	.zero		1


	//   ....[251]....
        /*10d4*/ 	.word	0x0000c670
        /*10d8*/ 	.word	0x00000000
        /*10dc*/ 	.word	0x00000258
        /*10e0*/ 	.short	0x010a
        /*10e2*/ 	.byte	0xff
	.zero		1


	//   ....[252]....
        /*10e4*/ 	.word	0x0000c6d0
        /*10e8*/ 	.word	0x00000000
        /*10ec*/ 	.word	0x00000230
        /*10f0*/ 	.short	0x010a
        /*10f2*/ 	.byte	0xff
	.zero		1


	//   ....[253]....
        /*10f4*/ 	.word	0x0000c730
        /*10f8*/ 	.word	0x00000000
        /*10fc*/ 	.word	0x00000238
        /*1100*/ 	.short	0x010a
        /*1102*/ 	.byte	0xff
	.zero		1


	//   ....[254]....
        /*1104*/ 	.word	0x0000c790
        /*1108*/ 	.word	0x00000000
        /*110c*/ 	.word	0x00000240
        /*1110*/ 	.short	0x010a
        /*1112*/ 	.byte	0xff
	.zero		1


	//   ....[255]....
        /*1114*/ 	.word	0x0000c7f0
        /*1118*/ 	.word	0x00000000
        /*111c*/ 	.word	0x00000248
        /*1120*/ 	.short	0x010a
        /*1122*/ 	.byte	0xff
	.zero		1


	//   ....[0]....
        /*1124*/ 	.word	0x0000c850
        /*1128*/ 	.word	0x00000000
        /*112c*/ 	.word	0x00000230
        /*1130*/ 	.short	0x010a
        /*1132*/ 	.byte	0xff
	.zero		1


	//   ....[1]....
        /*1134*/ 	.word	0x0000c8b0
        /*1138*/ 	.word	0x00000000
        /*113c*/ 	.word	0x00000238
        /*1140*/ 	.short	0x010a
        /*1142*/ 	.byte	0xff
	.zero		1


	//   ....[2]....
        /*1144*/ 	.word	0x0000c910
        /*1148*/ 	.word	0x00000000
        /*114c*/ 	.word	0x00000240
        /*1150*/ 	.short	0x010a
        /*1152*/ 	.byte	0xff
	.zero		1


	//   ....[3]....
        /*1154*/ 	.word	0x0000c960
        /*1158*/ 	.word	0x00000003
        /*115c*/ 	.word	0x00000260
        /*1160*/ 	.short	0x010a
        /*1162*/ 	.byte	0xff
	.zero		1


	//   ....[4]....
        /*1164*/ 	.word	0x0000c9b0
        /*1168*/ 	.word	0x00000003
        /*116c*/ 	.word	0x00000210
        /*1170*/ 	.short	0x010a
        /*1172*/ 	.byte	0xff
	.zero		1


	//   ....[5]....
        /*1174*/ 	.word	0x0000ca00
        /*1178*/ 	.word	0x00000053
        /*117c*/ 	.word	0x00000280
        /*1180*/ 	.short	0x010a
        /*1182*/ 	.byte	0xff
	.zero		1


	//   ....[6]....
        /*1184*/ 	.word	0x0000ca50
        /*1188*/ 	.word	0x00000000
        /*118c*/ 	.word	0x00000210
        /*1190*/ 	.short	0x010a
        /*1192*/ 	.byte	0xff
	.zero		1


	//   ....[7]....
        /*1194*/ 	.word	0x0000caa0
        /*1198*/ 	.word	0x00000000
        /*119c*/ 	.word	0x00000210
        /*11a0*/ 	.short	0x010a
        /*11a2*/ 	.byte	0xff
	.zero		1


	//   ....[8]....
        /*11a4*/ 	.word	0x0000caf0
        /*11a8*/ 	.word	0x00000000
        /*11ac*/ 	.word	0x00000210
        /*11b0*/ 	.short	0x010a
        /*11b2*/ 	.byte	0xff
	.zero		1


	//----- nvinfo : EIATTR_NUM_MBARRIERS
	.align		4
.L_48:
        /*11b4*/ 	.byte	0x03, 0x38
        /*11b6*/ 	.short	0x005d


	//----- nvinfo : EIATTR_EXIT_INSTR_OFFSETS
	.align		4
        /*11b8*/ 	.byte	0x04, 0x1c
        /*11ba*/ 	.short	(.L_50 - .L_49)


	//   ....[0]....
.L_49:
        /*11bc*/ 	.word	0x000040e0


	//   ....[1]....
        /*11c0*/ 	.word	0x000045d0


	//   ....[2]....
        /*11c4*/ 	.word	0x00004630


	//   ....[3]....
        /*11c8*/ 	.word	0x00005860


	//   ....[4]....
        /*11cc*/ 	.word	0x00006b50


	//   ....[5]....
        /*11d0*/ 	.word	0x00006b90


	//   ....[6]....
        /*11d4*/ 	.word	0x0000b370


	//----- nvinfo : EIATTR_MAX_THREADS
	.align		4
.L_50:
        /*11d8*/ 	.byte	0x04, 0x05
        /*11da*/ 	.short	(.L_52 - .L_51)
.L_51:
        /*11dc*/ 	.word	0x00000100
        /*11e0*/ 	.word	0x00000001
        /*11e4*/ 	.word	0x00000001


	//----- nvinfo : EIATTR_CRS_STACK_SIZE
	.align		4
.L_52:
        /*11e8*/ 	.byte	0x04, 0x1e
        /*11ea*/ 	.short	(.L_54 - .L_53)
.L_53:
        /*11ec*/ 	.word	0x00000000


	//----- nvinfo : EIATTR_CBANK_PARAM_SIZE
	.align		4
.L_54:
        /*11f0*/ 	.byte	0x03, 0x19
        /*11f2*/ 	.short	0x0800


	//----- nvinfo : EIATTR_PARAM_CBANK
	.align		4
        /*11f4*/ 	.byte	0x04, 0x0a
        /*11f6*/ 	.short	(.L_56 - .L_55)
	.align		4
.L_55:
        /*11f8*/ 	.word	index@(.nv.constant0._ZN7cutlass13device_kernelINS_4gemm6kernel13GemmUniversalIN4cute5tupleIJiiiiEEENS1_10collective13CollectiveMmaINS1_35MainloopSm100TmaUmmaWarpSpecializedILi33ELi2ELi4ENS5_IJNS4_1CILi4EEENSA_ILi2EEENSA_ILi1EEEEEEEENS5_IJNSA_ILi128EEENSA_ILi256EEENSA_ILi32EEEEEEaNS5_IJlSD_lEEEaSK_NS4_8TiledMMAINS4_8MMA_AtomIJNS4_21SM100_MMA_S8_2x1SM_SSIaaiLi128ELi256ELNS4_4UMMA5MajorE0ELSP_0ELNSO_8SaturateE0EEEEEENS4_6LayoutINS5_IJSD_SD_SD_EEENS5_IJNSA_ILi0EEESV_SV_EEEEENS5_IJNS4_10UnderscoreESY_SY_EEEEENS4_28SM100_TMA_2SM_LOAD_MULTICASTENS4_14ComposedLayoutINS4_7SwizzleILi1ELi4ELi3EEENS4_18smem_ptr_flag_bitsILi8EEENST_INS5_IJNSA_ILi8EEESI_EEENS5_IJSI_SD_EEEEEEEvNS4_8identityES11_S1B_vS1C_EENS_8epilogue10collective18CollectiveEpilogueINS1E_23Sm100TmaWarpSpecializedILi4ELi2ELi32ELb0ELb0EEEJNS5_IJNSA_ILi64EEESH_SI_EEENS5_IJNST_IS1J_SD_EENST_INS5_IJSI_SC_EEENS5_IJSD_SG_EEEEEEEEaSK_aSK_NS1E_6fusion15FusionCallbacksIS1I_NS1Q_17LinearCombinationIaiaiLNS_15FloatRoundStyleE2EEES1K_S1P_JEEENS4_5SM1004TMEM4LOAD26SM100_TMEM_LOAD_32dp32b32xENS4_13SM90_TMA_LOADES1B_NS4_39AutoVectorizingCopyWithAssumedAlignmentILi128EEENS4_14SM90_TMA_STOREES1B_S22_S22_EEEvvEEEEvNT_6ParamsE)
        /*11fc*/ 	.short	0x0380
        /*11fe*/ 	.short	0x0800


	//----- nvinfo : EIATTR_SW_WAR
	.align		4
.L_56:
        /*1200*/ 	.byte	0x04, 0x36
        /*1202*/ 	.short	(.L_58 - .L_57)
.L_57:
        /*1204*/ 	.word	0x00000008
.L_58:


//--------------------- .nv.callgraph             --------------------------
	.section	.nv.callgraph,"",@"SHT_CUDA_CALLGRAPH"
	.align	4
	.sectionentsize	8
	.align		4
        /*0000*/ 	.word	0x00000000
	.align		4
        /*0004*/ 	.word	0xffffffff
	.align		4
        /*0008*/ 	.word	index@(_ZN7cutlass13device_kernelINS_4gemm6kernel13GemmUniversalIN4cute5tupleIJiiiiEEENS1_10collective13CollectiveMmaINS1_35MainloopSm100TmaUmmaWarpSpecializedILi33ELi2ELi4ENS5_IJNS4_1CILi4EEENSA_ILi2EEENSA_ILi1EEEEEEEENS5_IJNSA_ILi128EEENSA_ILi256EEENSA_ILi32EEEEEEaNS5_IJlSD_lEEEaSK_NS4_8TiledMMAINS4_8MMA_AtomIJNS4_21SM100_MMA_S8_2x1SM_SSIaaiLi128ELi256ELNS4_4UMMA5MajorE0ELSP_0ELNSO_8SaturateE0EEEEEENS4_6LayoutINS5_IJSD_SD_SD_EEENS5_IJNSA_ILi0EEESV_SV_EEEEENS5_IJNS4_10UnderscoreESY_SY_EEEEENS4_28SM100_TMA_2SM_LOAD_MULTICASTENS4_14ComposedLayoutINS4_7SwizzleILi1ELi4ELi3EEENS4_18smem_ptr_flag_bitsILi8EEENST_INS5_IJNSA_ILi8EEESI_EEENS5_IJSI_SD_EEEEEEEvNS4_8identityES11_S1B_vS1C_EENS_8epilogue10collective18CollectiveEpilogueINS1E_23Sm100TmaWarpSpecializedILi4ELi2ELi32ELb0ELb0EEEJNS5_IJNSA_ILi64EEESH_SI_EEENS5_IJNST_IS1J_SD_EENST_INS5_IJSI_SC_EEENS5_IJSD_SG_EEEEEEEEaSK_aSK_NS1E_6fusion15FusionCallbacksIS1I_NS1Q_17LinearCombinationIaiaiLNS_15FloatRoundStyleE2EEES1K_S1P_JEEENS4_5SM1004TMEM4LOAD26SM100_TMEM_LOAD_32dp32b32xENS4_13SM90_TMA_LOADES1B_NS4_39AutoVectorizingCopyWithAssumedAlignmentILi128EEENS4_14SM90_TMA_STOREES1B_S22_S22_EEEvvEEEEvNT_6ParamsE)
	.align		4
        /*000c*/ 	.word	index@(__assertfail)
	.align		4
        /*0010*/ 	.word	0x00000000
	.align		4
        /*0014*/ 	.word	0xfffffffe
	.align		4
        /*0018*/ 	.word	0x00000000
	.align		4
        /*001c*/ 	.word	0xfffffffd
	.align		4
        /*0020*/ 	.word	0x00000000
	.align		4
        /*0024*/ 	.word	0xfffffffc


//--------------------- .nv.constant4             --------------------------
	.section	.nv.constant4,"a",@progbits
	.align	8
	.align		8
.nv.constant4:
        /*0000*/ 	.dword	__assertfail
	.align		8
        /*0008*/ 	.dword	__unnamed_1
	.align		8
        /*0010*/ 	.dword	__unnamed_2
	.align		8
        /*0018*/ 	.dword	__unnamed_3
	.align		8
        /*0020*/ 	.dword	_ZN40_INTERNAL_c9340c46_4_k_cu_b230dc42_254834cuda3std3__45__cpo5beginE
	.align		8
        /*0028*/ 	.dword	_ZN40_INTERNAL_c9340c46_4_k_cu_b230dc42_254834cuda3std3__45__cpo3endE
	.align		8
        /*0030*/ 	.dword	_ZN40_INTERNAL_c9340c46_4_k_cu_b230dc42_254834cuda3std3__45__cpo6cbeginE
	.align		8
        /*0038*/ 	.dword	_ZN40_INTERNAL_c9340c46_4_k_cu_b230dc42_254834cuda3std3__45__cpo4cendE
	.align		8
        /*0040*/ 	.dword	_ZN40_INTERNAL_c9340c46_4_k_cu_b230dc42_254834cuda3std3__442_GLOBAL__N__c9340c46_4_k_cu_b230dc42_254836ignoreE
	.align		8
        /*0048*/ 	.dword	_ZN40_INTERNAL_c9340c46_4_k_cu_b230dc42_254834cuda3std3__419piecewise_constructE
	.align		8
        /*0050*/ 	.dword	_ZN40_INTERNAL_c9340c46_4_k_cu_b230dc42_254834cuda3std3__48in_placeE
	.align		8
        /*0058*/ 	.dword	_ZN40_INTERNAL_c9340c46_4_k_cu_b230dc42_254834cuda3std6ranges3__45__cpo4swapE
	.align		8
        /*0060*/ 	.dword	_ZN40_INTERNAL_c9340c46_4_k_cu_b230dc42_254834cuda3std6ranges3__45__cpo9iter_moveE
	.align		8
        /*0068*/ 	.dword	_ZN40_INTERNAL_c9340c46_4_k_cu_b230dc42_254834cute7productE
	.align		8
        /*0070*/ 	.dword	_ZN40_INTERNAL_c9340c46_4_k_cu_b230dc42_254834cute1_E
	.align		8
        /*0078*/ 	.dword	$str$25
	.align		8
        /*0080*/ 	.dword	$str$26
	.align		8
        /*0088*/ 	.dword	$str$27
	.align		8
        /*0090*/ 	.dword	$str$28


//--------------------- .text._ZN7cutlass13device_kernelINS_4gemm6kernel13GemmUniversalIN4cute5tupleIJiiiiEEENS1_10collective13CollectiveMmaINS1_35MainloopSm100TmaUmmaWarpSpecializedILi33ELi2ELi4ENS5_IJNS4_1CILi4EEENSA_ILi2EEENSA_ILi1EEEEEEEENS5_IJNSA_ILi128EEENSA_ILi256EEENSA_ILi32EEEEEEaNS5_IJlSD_lEEEaSK_NS4_8TiledMMAINS4_8MMA_AtomIJNS4_21SM100_MMA_S8_2x1SM_SSIaaiLi128ELi256ELNS4_4UMMA5MajorE0ELSP_0ELNSO_8SaturateE0EEEEEENS4_6LayoutINS5_IJSD_SD_SD_EEENS5_IJNSA_ILi0EEESV_SV_EEEEENS5_IJNS4_10UnderscoreESY_SY_EEEEENS4_28SM100_TMA_2SM_LOAD_MULTICASTENS4_14ComposedLayoutINS4_7SwizzleILi1ELi4ELi3EEENS4_18smem_ptr_flag_bitsILi8EEENST_INS5_IJNSA_ILi8EEESI_EEENS5_IJSI_SD_EEEEEEEvNS4_8identityES11_S1B_vS1C_EENS_8epilogue10collective18CollectiveEpilogueINS1E_23Sm100TmaWarpSpecializedILi4ELi2ELi32ELb0ELb0EEEJNS5_IJNSA_ILi64EEESH_SI_EEENS5_IJNST_IS1J_SD_EENST_INS5_IJSI_SC_EEENS5_IJSD_SG_EEEEEEEEaSK_aSK_NS1E_6fusion15FusionCallbacksIS1I_NS1Q_17LinearCombinationIaiaiLNS_15FloatRoundStyleE2EEES1K_S1P_JEEENS4_5SM1004TMEM4LOAD26SM100_TMEM_LOAD_32dp32b32xENS4_13SM90_TMA_LOADES1B_NS4_39AutoVectorizingCopyWithAssumedAlignmentILi128EEENS4_14SM90_TMA_STOREES1B_S22_S22_EEEvvEEEEvNT_6ParamsE --------------------------
	.section	.text._ZN7cutlass13device_kernelINS_4gemm6kernel13GemmUniversalIN4cute5tupleIJiiiiEEENS1_10collective13CollectiveMmaINS1_35MainloopSm100TmaUmmaWarpSpecializedILi33ELi2ELi4ENS5_IJNS4_1CILi4EEENSA_ILi2EEENSA_ILi1EEEEEEEENS5_IJNSA_ILi128EEENSA_ILi256EEENSA_ILi32EEEEEEaNS5_IJlSD_lEEEaSK_NS4_8TiledMMAINS4_8MMA_AtomIJNS4_21SM100_MMA_S8_2x1SM_SSIaaiLi128ELi256ELNS4_4UMMA5MajorE0ELSP_0ELNSO_8SaturateE0EEEEEENS4_6LayoutINS5_IJSD_SD_SD_EEENS5_IJNSA_ILi0EEESV_SV_EEEEENS5_IJNS4_10UnderscoreESY_SY_EEEEENS4_28SM100_TMA_2SM_LOAD_MULTICASTENS4_14ComposedLayoutINS4_7SwizzleILi1ELi4ELi3EEENS4_18smem_ptr_flag_bitsILi8EEENST_INS5_IJNSA_ILi8EEESI_EEENS5_IJSI_SD_EEEEEEEvNS4_8identityES11_S1B_vS1C_EENS_8epilogue10collective18CollectiveEpilogueINS1E_23Sm100TmaWarpSpecializedILi4ELi2ELi32ELb0ELb0EEEJNS5_IJNSA_ILi64EEESH_SI_EEENS5_IJNST_IS1J_SD_EENST_INS5_IJSI_SC_EEENS5_IJSD_SG_EEEEEEEEaSK_aSK_NS1E_6fusion15FusionCallbacksIS1I_NS1Q_17LinearCombinationIaiaiLNS_15FloatRoundStyleE2EEES1K_S1P_JEEENS4_5SM1004TMEM4LOAD26SM100_TMEM_LOAD_32dp32b32xENS4_13SM90_TMA_LOADES1B_NS4_39AutoVectorizingCopyWithAssumedAlignmentILi128EEENS4_14SM90_TMA_STOREES1B_S22_S22_EEEvvEEEEvNT_6ParamsE,"ax",@progbits
	.align	128
.text._ZN7cutlass13device_kernelINS_4gemm6kernel13GemmUniversalIN4cute5tupleIJiiiiEEENS1_10collective13CollectiveMmaINS1_35MainloopSm100TmaUmmaWarpSpecializedILi33ELi2ELi4ENS5_IJNS4_1CILi4EEENSA_ILi2EEENSA_ILi1EEEEEEEENS5_IJNSA_ILi128EEENSA_ILi256EEENSA_ILi32EEEEEEaNS5_IJlSD_lEEEaSK_NS4_8TiledMMAINS4_8MMA_AtomIJNS4_21SM100_MMA_S8_2x1SM_SSIaaiLi128ELi256ELNS4_4UMMA5MajorE0ELSP_0ELNSO_8SaturateE0EEEEEENS4_6LayoutINS5_IJSD_SD_SD_EEENS5_IJNSA_ILi0EEESV_SV_EEEEENS5_IJNS4_10UnderscoreESY_SY_EEEEENS4_28SM100_TMA_2SM_LOAD_MULTICASTENS4_14ComposedLayoutINS4_7SwizzleILi1ELi4ELi3EEENS4_18smem_ptr_flag_bitsILi8EEENST_INS5_IJNSA_ILi8EEESI_EEENS5_IJSI_SD_EEEEEEEvNS4_8identityES11_S1B_vS1C_EENS_8epilogue10collective18CollectiveEpilogueINS1E_23Sm100TmaWarpSpecializedILi4ELi2ELi32ELb0ELb0EEEJNS5_IJNSA_ILi64EEESH_SI_EEENS5_IJNST_IS1J_SD_EENST_INS5_IJSI_SC_EEENS5_IJSD_SG_EEEEEEEEaSK_aSK_NS1E_6fusion15FusionCallbacksIS1I_NS1Q_17LinearCombinationIaiaiLNS_15FloatRoundStyleE2EEES1K_S1P_JEEENS4_5SM1004TMEM4LOAD26SM100_TMEM_LOAD_32dp32b32xENS4_13SM90_TMA_LOADES1B_NS4_39AutoVectorizingCopyWithAssumedAlignmentILi128EEENS4_14SM90_TMA_STOREES1B_S22_S22_EEEvvEEEEvNT_6ParamsE:
        .type           _ZN7cutlass13device_kernelINS_4gemm6kernel13GemmUniversalIN4cute5tupleIJiiiiEEENS1_10collective13CollectiveMmaINS1_35MainloopSm100TmaUmmaWarpSpecializedILi33ELi2ELi4ENS5_IJNS4_1CILi4EEENSA_ILi2EEENSA_ILi1EEEEEEEENS5_IJNSA_ILi128EEENSA_ILi256EEENSA_ILi32EEEEEEaNS5_IJlSD_lEEEaSK_NS4_8TiledMMAINS4_8MMA_AtomIJNS4_21SM100_MMA_S8_2x1SM_SSIaaiLi128ELi256ELNS4_4UMMA5MajorE0ELSP_0ELNSO_8SaturateE0EEEEEENS4_6LayoutINS5_IJSD_SD_SD_EEENS5_IJNSA_ILi0EEESV_SV_EEEEENS5_IJNS4_10UnderscoreESY_SY_EEEEENS4_28SM100_TMA_2SM_LOAD_MULTICASTENS4_14ComposedLayoutINS4_7SwizzleILi1ELi4ELi3EEENS4_18smem_ptr_flag_bitsILi8EEENST_INS5_IJNSA_ILi8EEESI_EEENS5_IJSI_SD_EEEEEEEvNS4_8identityES11_S1B_vS1C_EENS_8epilogue10collective18CollectiveEpilogueINS1E_23Sm100TmaWarpSpecializedILi4ELi2ELi32ELb0ELb0EEEJNS5_IJNSA_ILi64EEESH_SI_EEENS5_IJNST_IS1J_SD_EENST_INS5_IJSI_SC_EEENS5_IJSD_SG_EEEEEEEEaSK_aSK_NS1E_6fusion15FusionCallbacksIS1I_NS1Q_17LinearCombinationIaiaiLNS_15FloatRoundStyleE2EEES1K_S1P_JEEENS4_5SM1004TMEM4LOAD26SM100_TMEM_LOAD_32dp32b32xENS4_13SM90_TMA_LOADES1B_NS4_39AutoVectorizingCopyWithAssumedAlignmentILi128EEENS4_14SM90_TMA_STOREES1B_S22_S22_EEEvvEEEEvNT_6ParamsE,@function
        .size           _ZN7cutlass13device_kernelINS_4gemm6kernel13GemmUniversalIN4cute5tupleIJiiiiEEENS1_10collective13CollectiveMmaINS1_35MainloopSm100TmaUmmaWarpSpecializedILi33ELi2ELi4ENS5_IJNS4_1CILi4EEENSA_ILi2EEENSA_ILi1EEEEEEEENS5_IJNSA_ILi128EEENSA_ILi256EEENSA_ILi32EEEEEEaNS5_IJlSD_lEEEaSK_NS4_8TiledMMAINS4_8MMA_AtomIJNS4_21SM100_MMA_S8_2x1SM_SSIaaiLi128ELi256ELNS4_4UMMA5MajorE0ELSP_0ELNSO_8SaturateE0EEEEEENS4_6LayoutINS5_IJSD_SD_SD_EEENS5_IJNSA_ILi0EEESV_SV_EEEEENS5_IJNS4_10UnderscoreESY_SY_EEEEENS4_28SM100_TMA_2SM_LOAD_MULTICASTENS4_14ComposedLayoutINS4_7SwizzleILi1ELi4ELi3EEENS4_18smem_ptr_flag_bitsILi8EEENST_INS5_IJNSA_ILi8EEESI_EEENS5_IJSI_SD_EEEEEEEvNS4_8identityES11_S1B_vS1C_EENS_8epilogue10collective18CollectiveEpilogueINS1E_23Sm100TmaWarpSpecializedILi4ELi2ELi32ELb0ELb0EEEJNS5_IJNSA_ILi64EEESH_SI_EEENS5_IJNST_IS1J_SD_EENST_INS5_IJSI_SC_EEENS5_IJSD_SG_EEEEEEEEaSK_aSK_NS1E_6fusion15FusionCallbacksIS1I_NS1Q_17LinearCombinationIaiaiLNS_15FloatRoundStyleE2EEES1K_S1P_JEEENS4_5SM1004TMEM4LOAD26SM100_TMEM_LOAD_32dp32b32xENS4_13SM90_TMA_LOADES1B_NS4_39AutoVectorizingCopyWithAssumedAlignmentILi128EEENS4_14SM90_TMA_STOREES1B_S22_S22_EEEvvEEEEvNT_6ParamsE,(.L_x_279 - _ZN7cutlass13device_kernelINS_4gemm6kernel13GemmUniversalIN4cute5tupleIJiiiiEEENS1_10collective13CollectiveMmaINS1_35MainloopSm100TmaUmmaWarpSpecializedILi33ELi2ELi4ENS5_IJNS4_1CILi4EEENSA_ILi2EEENSA_ILi1EEEEEEEENS5_IJNSA_ILi128EEENSA_ILi256EEENSA_ILi32EEEEEEaNS5_IJlSD_lEEEaSK_NS4_8TiledMMAINS4_8MMA_AtomIJNS4_21SM100_MMA_S8_2x1SM_SSIaaiLi128ELi256ELNS4_4UMMA5MajorE0ELSP_0ELNSO_8SaturateE0EEEEEENS4_6LayoutINS5_IJSD_SD_SD_EEENS5_IJNSA_ILi0EEESV_SV_EEEEENS5_IJNS4_10UnderscoreESY_SY_EEEEENS4_28SM100_TMA_2SM_LOAD_MULTICASTENS4_14ComposedLayoutINS4_7SwizzleILi1ELi4ELi3EEENS4_18smem_ptr_flag_bitsILi8EEENST_INS5_IJNSA_ILi8EEESI_EEENS5_IJSI_SD_EEEEEEEvNS4_8identityES11_S1B_vS1C_EENS_8epilogue10collective18CollectiveEpilogueINS1E_23Sm100TmaWarpSpecializedILi4ELi2ELi32ELb0ELb0EEEJNS5_IJNSA_ILi64EEESH_SI_EEENS5_IJNST_IS1J_SD_EENST_INS5_IJSI_SC_EEENS5_IJSD_SG_EEEEEEEEaSK_aSK_NS1E_6fusion15FusionCallbacksIS1I_NS1Q_17LinearCombinationIaiaiLNS_15FloatRoundStyleE2EEES1K_S1P_JEEENS4_5SM1004TMEM4LOAD26SM100_TMEM_LOAD_32dp32b32xENS4_13SM90_TMA_LOADES1B_NS4_39AutoVectorizingCopyWithAssumedAlignmentILi128EEENS4_14SM90_TMA_STOREES1B_S22_S22_EEEvvEEEEvNT_6ParamsE)
        .other          _ZN7cutlass13device_kernelINS_4gemm6kernel13GemmUniversalIN4cute5tupleIJiiiiEEENS1_10collective13CollectiveMmaINS1_35MainloopSm100TmaUmmaWarpSpecializedILi33ELi2ELi4ENS5_IJNS4_1CILi4EEENSA_ILi2EEENSA_ILi1EEEEEEEENS5_IJNSA_ILi128EEENSA_ILi256EEENSA_ILi32EEEEEEaNS5_IJlSD_lEEEaSK_NS4_8TiledMMAINS4_8MMA_AtomIJNS4_21SM100_MMA_S8_2x1SM_SSIaaiLi128ELi256ELNS4_4UMMA5MajorE0ELSP_0ELNSO_8SaturateE0EEEEEENS4_6LayoutINS5_IJSD_SD_SD_EEENS5_IJNSA_ILi0EEESV_SV_EEEEENS5_IJNS4_10UnderscoreESY_SY_EEEEENS4_28SM100_TMA_2SM_LOAD_MULTICASTENS4_14ComposedLayoutINS4_7SwizzleILi1ELi4ELi3EEENS4_18smem_ptr_flag_bitsILi8EEENST_INS5_IJNSA_ILi8EEESI_EEENS5_IJSI_SD_EEEEEEEvNS4_8identityES11_S1B_vS1C_EENS_8epilogue10collective18CollectiveEpilogueINS1E_23Sm100TmaWarpSpecializedILi4ELi2ELi32ELb0ELb0EEEJNS5_IJNSA_ILi64EEESH_SI_EEENS5_IJNST_IS1J_SD_EENST_INS5_IJSI_SC_EEENS5_IJSD_SG_EEEEEEEEaSK_aSK_NS1E_6fusion15FusionCallbacksIS1I_NS1Q_17LinearCombinationIaiaiLNS_15FloatRoundStyleE2EEES1K_S1P_JEEENS4_5SM1004TMEM4LOAD26SM100_TMEM_LOAD_32dp32b32xENS4_13SM90_TMA_LOADES1B_NS4_39AutoVectorizingCopyWithAssumedAlignmentILi128EEENS4_14SM90_TMA_STOREES1B_S22_S22_EEEvvEEEEvNT_6ParamsE,@"STO_CUDA_ENTRY STV_DEFAULT"
_ZN7cutlass13device_kernelINS_4gemm6kernel13GemmUniversalIN4cute5tupleIJiiiiEEENS1_10collective13CollectiveMmaINS1_35MainloopSm100TmaUmmaWarpSpecializedILi33ELi2ELi4ENS5_IJNS4_1CILi4EEENSA_ILi2EEENSA_ILi1EEEEEEEENS5_IJNSA_ILi128EEENSA_ILi256EEENSA_ILi32EEEEEEaNS5_IJlSD_lEEEaSK_NS4_8TiledMMAINS4_8MMA_AtomIJNS4_21SM100_MMA_S8_2x1SM_SSIaaiLi128ELi256ELNS4_4UMMA5MajorE0ELSP_0ELNSO_8SaturateE0EEEEEENS4_6LayoutINS5_IJSD_SD_SD_EEENS5_IJNSA_ILi0EEESV_SV_EEEEENS5_IJNS4_10UnderscoreESY_SY_EEEEENS4_28SM100_TMA_2SM_LOAD_MULTICASTENS4_14ComposedLayoutINS4_7SwizzleILi1ELi4ELi3EEENS4_18smem_ptr_flag_bitsILi8EEENST_INS5_IJNSA_ILi8EEESI_EEENS5_IJSI_SD_EEEEEEEvNS4_8identityES11_S1B_vS1C_EENS_8epilogue10collective18CollectiveEpilogueINS1E_23Sm100TmaWarpSpecializedILi4ELi2ELi32ELb0ELb0EEEJNS5_IJNSA_ILi64EEESH_SI_EEENS5_IJNST_IS1J_SD_EENST_INS5_IJSI_SC_EEENS5_IJSD_SG_EEEEEEEEaSK_aSK_NS1E_6fusion15FusionCallbacksIS1I_NS1Q_17LinearCombinationIaiaiLNS_15FloatRoundStyleE2EEES1K_S1P_JEEENS4_5SM1004TMEM4LOAD26SM100_TMEM_LOAD_32dp32b32xENS4_13SM90_TMA_LOADES1B_NS4_39AutoVectorizingCopyWithAssumedAlignmentILi128EEENS4_14SM90_TMA_STOREES1B_S22_S22_EEEvvEEEEvNT_6ParamsE:
[----:B------:R-:W1:Y:S01]  /*0000*/  LDC R1, c[0x0][0x37c] ;  /* 0x0000df00ff017b82 */ /* 0x000e620000000800 */
[----:B------:R-:W2:Y:S01]  /*0010*/  S2R R90, SR_TID.X ;  /* 0x00000000005a7919 */ /* 0x000ea20000002100 */
[----:B------:R-:W3:Y:S06]  /*0020*/  LDCU.64 UR8, c[0x0][0x890] ;  /* 0x00011200ff0877ac */ /* 0x000eec0008000a00 */
[----:B------:R-:W4:Y:S01]  /*0030*/  S2UR UR46, SR_CgaCtaId ;  /* 0x00000000002e79c3 */ /* 0x000f220000008800 */
[----:B------:R-:W-:Y:S02]  /*0040*/  PRMT R80, RZ, 0x7610, R80 ;  /* 0x00007610ff507816 */ /* 0x000fe40000000050 */
[----:B------:R-:W-:-:S02]  /*0050*/  ELECT P0, URZ, PT ;  /* 0x0000000000ff782f */ /* 0x000fc40003800000 */
[----:B---3--:R-:W-:-:S04]  /*0060*/  ISETP.NE.U32.AND P1, PT, RZ, UR8, PT ;  /* 0x00000008ff007c0c */ /* 0x008fc8000bf25070 */
[----:B------:R-:W-:Y:S01]  /*0070*/  ISETP.NE.AND.EX P2, PT, RZ, UR9, PT, P1 ;  /* 0x00000009ff007c0c */ /* 0x000fe2000bf45310 */
[----:B----4-:R-:W-:Y:S02]  /*0080*/  ULOP3.LUT UR29, UR46, 0x1, URZ, 0xc0, !UPT ;  /* 0x000000012e1d7892 */ /* 0x010fe4000f8ec0ff */
[----:B------:R-:W-:Y:S01]  /*0090*/  ULOP3.LUT UR30, UR46, 0x1, URZ, 0x3c, !UPT ;  /* 0x000000012e1e7892 */ /* 0x000fe2000f8e3cff */
[----:B--2---:R-:W-:-:S05]  /*00a0*/  SHF.R.U32.HI R81, RZ, 0x5, R90 ;  /* 0x00000005ff517819 */ /* 0x004fca000001165a */
[----:B------:R-:W2:Y:S02]  /*00b0*/  SHFL.IDX PT, R0, R81, RZ, 0x1f ;  /* 0x00001fff51007589 */ /* 0x000ea400000e0000 */
[----:B--2---:R-:W-:Y:S02]  /*00c0*/  R2UR UR25, R0 ;  /* 0x00000000001972ca */ /* 0x004fe400000e0000 */
[----:B-1----:R-:W-:Y:S05]  /*00d0*/  @P2 BRA `(.L_x_0) ;  /* 0x0000000000302947 */ /* 0x002fea0003800000 */
[----:B------:R-:W1:Y:S02]  /*00e0*/  LDCU.64 UR4, c[0x0][0x888] ;  /* 0x00011100ff0477ac */ /* 0x000e640008000a00 */
[----:B-1----:R-:W-:-:S04]  /*00f0*/  UISETP.NE.U32.AND UP0, UPT, UR4, URZ, UPT ;  /* 0x000000ff0400728c */ /* 0x002fc8000bf05070 */
[----:B------:R-:W-:-:S09]  /*0100*/  UISETP.NE.AND.EX UP0, UPT, UR5, URZ, UPT, UP0 ;  /* 0x000000ff0500728c */ /* 0x000fd2000bf05300 */
[----:B------:R-:W-:Y:S05]  /*0110*/  BRA.U !UP0, `(.L_x_1) ;  /* 0x0000000108147547 */ /* 0x000fea000b800000 */
[----:B------:R-:W1:Y:S01]  /*0120*/  LDC.64 R40, c[0x0][0x888] ;  /* 0x00022200ff287b82 */ /* 0x000e620000000a00 */
[----:B------:R-:W1:Y:S02]  /*0130*/  LDCU.64 UR4, c[0x0][0x358] ;  /* 0x00006b00ff0477ac */ /* 0x000e640008000a00 */
[----:B-1----:R1:W5:Y:S01]  /*0140*/  LDG.E R40, desc[UR4][R40.64] ;  /* 0x0000000428287981 */ /* 0x002362000c1e1900 */
[----:B------:R-:W-:Y:S01]  /*0150*/  HFMA2 R80, -RZ, RZ, 0, 5.9604644775390625e-08 ;  /* 0x00000001ff507431 */ /* 0x000fe200000001ff */
[----:B------:R-:W-:Y:S05]  /*0160*/  BRA `(.L_x_0) ;  /* 0x00000000000c7947 */ /* 0x000fea0003800000 */
.L_x_1:
[----:B------:R-:W1:Y:S01]  /*0170*/  LDCU UR4, c[0x0][0x880] ;  /* 0x00011000ff0477ac */ /* 0x000e620008000800 */
[----:B------:R-:W-:Y:S01]  /*0180*/  HFMA2 R80, -RZ, RZ, 0, 5.9604644775390625e-08 ;  /* 0x00000001ff507431 */ /* 0x000fe200000001ff */
[----:B-1----:R-:W-:-:S07]  /*0190*/  MOV R40, UR4 ;  /* 0x0000000400287c02 */ /* 0x002fce0008000f00 */
.L_x_0:
[----:B------:R-:W2:Y:S02]  /*01a0*/  LDCU.64 UR4, c[0x0][0x8b0] ;  /* 0x00011600ff0477ac */ /* 0x000ea40008000a00 */
[----:B--2---:R-:W-:-:S04]  /*01b0*/  UISETP.NE.U32.AND UP0, UPT, UR4, URZ, UPT ;  /* 0x000000ff0400728c */ /* 0x004fc8000bf05070 */
[----:B------:R-:W-:-:S09]  /*01c0*/  UISETP.NE.AND.EX UP0, UPT, UR5, URZ, UPT, UP0 ;  /* 0x000000ff0500728c */ /* 0x000fd2000bf05300 */
[----:B------:R-:W-:Y:S05]  /*01d0*/  BRA.U UP0, `(.L_x_2) ;  /* 0x0000000100287547 */ /* 0x000fea000b800000 */
[----:B------:R-:W2:Y:S02]  /*01e0*/  LDCU.64 UR4, c[0x0][0x8a8] ;  /* 0x00011500ff0477ac */ /* 0x000ea40008000a00 */
[----:B--2---:R-:W-:-:S04]  /*01f0*/  UISETP.NE.U32.AND UP0, UPT, UR4, URZ, UPT ;  /* 0x000000ff0400728c */ /* 0x004fc8000bf05070 */
[----:B------:R-:W-:-:S09]  /*0200*/  UISETP.NE.AND.EX UP0, UPT, UR5, URZ, UPT, UP0 ;  /* 0x000000ff0500728c */ /* 0x000fd2000bf05300 */
[----:B------:R-:W-:Y:S05]  /*0210*/  BRA.U !UP0, `(.L_x_3) ;  /* 0x0000000108107547 */ /* 0x000fea000b800000 */
[----:B------:R-:W2:Y:S01]  /*0220*/  LDC.64 R38, c[0x0][0x8a8] ;  /* 0x00022a00ff267b82 */ /* 0x000ea20000000a00 */
[----:B------:R-:W2:Y:S02]  /*0230*/  LDCU.64 UR4, c[0x0][0x358] ;  /* 0x00006b00ff0477ac */ /* 0x000ea40008000a00 */
[----:B--2---:R2:W5:Y:S01]  /*0240*/  LDG.E R38, desc[UR4][R38.64] ;  /* 0x0000000426267981 */ /* 0x004562000c1e1900 */
[----:B------:R-:W-:Y:S05]  /*0250*/  BRA `(.L_x_2) ;  /* 0x0000000000087947 */ /* 0x000fea0003800000 */
.L_x_3:
[----:B------:R-:W2:Y:S02]  /*0260*/  LDCU UR4, c[0x0][0x8a0] ;  /* 0x00011400ff0477ac */ /* 0x000ea40008000800 */
[----:B--2---:R-:W-:Y:S02]  /*0270*/  MOV R38, UR4 ;  /* 0x0000000400267c02 */ /* 0x004fe40008000f00 */
.L_x_2:
[----:B------:R-:W-:Y:S01]  /*0280*/  IMAD.U32 R0, RZ, RZ, UR25 ;  /* 0x00000019ff007e24 */ /* 0x000fe2000f8e00ff */
[----:B------:R-:W-:Y:S04]  /*0290*/  BSSY.RECONVERGENT B0, `(.L_x_4) ;  /* 0x000000c000007945 */ /* 0x000fe80003800200 */
[C---:B------:R-:W-:Y:S02]  /*02a0*/  ISETP.NE.OR P3, PT, R0.reuse, 0x1, !P0 ;  /* 0x000000010000780c */ /* 0x040fe40004765670 */
[----:B------:R-:W-:-:S11]  /*02b0*/  ISETP.NE.OR P2, PT, R0, 0x3, !P0 ;  /* 0x000000030000780c */ /* 0x000fd60004745670 */
[----:B------:R-:W-:Y:S05]  /*02c0*/  @P3 BRA `(.L_x_5) ;  /* 0x0000000000203947 */ /* 0x000fea0003800000 */
[----:B------:R-:W3:Y:S02]  /*02d0*/  LDCU.64 UR4, c[0x0][0x348] ;  /* 0x00006900ff0477ac */ /* 0x000ee40008000a00 */
[----:B---3--:R-:W-:Y:S02]  /*02e0*/  UIADD3 UR6, UP1, UPT, UR4, 0x80, URZ ;  /* 0x0000008004067890 */ /* 0x008fe4000ff3e0ff */
[----:B------:R-:W-:Y:S02]  /*02f0*/  UIADD3 UR4, UP0, UPT, UR4, 0x180, URZ ;  /* 0x0000018004047890 */ /* 0x000fe4000ff1e0ff */
[----:B------:R-:W-:Y:S02]  /*0300*/  UIADD3.X UR7, UPT, UPT, URZ, UR5, URZ, UP1, !UPT ;  /* 0x00000005ff077290 */ /* 0x000fe40008ffe4ff */
[----:B------:R-:W-:-:S07]  /*0310*/  UIADD3.X UR5, UPT, UPT, URZ, UR5, URZ, UP0, !UPT ;  /* 0x00000005ff057290 */ /* 0x000fce00087fe4ff */
[----:B------:R3:W-:Y:S02]  /*0320*/  UTMACCTL.PF [UR6] ;  /* 0x00000000060079b9 */ /* 0x0007e40008040000 */
[----:B------:R3:W-:Y:S02]  /*0330*/  UTMACCTL.PF [UR4] ;  /* 0x00000000040079b9 */ /* 0x0007e40008040000 */
[----:B---3--:R-:W-:Y:S01]  /*0340*/  NOP ;  /* 0x0000000000007918 */ /* 0x008fe20000000000 */
.L_x_5:
[----:B------:R-:W-:Y:S05]  /*0350*/  BSYNC.RECONVERGENT B0 ;  /* 0x0000000000007941 */ /* 0x000fea0003800200 */
.L_x_4:
[----:B------:R-:W-:Y:S04]  /*0360*/  BSSY.RECONVERGENT B0, `(.L_x_6) ;  /* 0x000000a000007945 */ /* 0x000fe80003800200 */
        /* <DEDUP_REMOVED lines=9> */
.L_x_7:
[----:B------:R-:W-:Y:S05]  /*0400*/  BSYNC.RECONVERGENT B0 ;  /* 0x0000000000007941 */ /* 0x000fea0003800200 */
.L_x_6:
[----:B------:R-:W3:Y:S01]  /*0410*/  LDCU.64 UR4, c[0x0][0x888] ;  /* 0x00011100ff0477ac */ /* 0x000ee20008000a00 */
[----:B------:R-:W-:Y:S01]  /*0420*/  ISETP.NE.AND.EX P1, PT, RZ, UR9, PT, P1 ;  /* 0x00000009ff007c0c */ /* 0x000fe2000bf25310 */
[----:B------:R-:W-:Y:S01]  /*0430*/  UPLOP3.LUT UP5, UPT, UPT, UPT, UPT, 0x80, 0x8 ;  /* 0x000000000008789c */ /* 0x000fe20003faf070 */
[----:B---3--:R-:W-:-:S04]  /*0440*/  ISETP.NE.U32.AND P2, PT, RZ, UR4, PT ;  /* 0x00000004ff007c0c */ /* 0x008fc8000bf45070 */
[----:B------:R-:W-:-:S13]  /*0450*/  ISETP.NE.AND.EX P2, PT, RZ, UR5, PT, P2 ;  /* 0x00000005ff007c0c */ /* 0x000fda000bf45320 */
[----:B------:R-:W-:Y:S05]  /*0460*/  @P2 BRA P1, `(.L_x_8) ;  /* 0x0000000000282947 */ /* 0x000fea0000800000 */
[----:B-----5:R-:W-:Y:S01]  /*0470*/  R2UR UR6, R40 ;  /* 0x00000000280672ca */ /* 0x020fe200000e0000 */
[----:B------:R-:W-:Y:S02]  /*0480*/  UISETP.NE.U32.AND UP0, UPT, UR8, URZ, UPT ;  /* 0x000000ff0800728c */ /* 0x000fe4000bf05070 */
[----:B------:R-:W-:Y:S02]  /*0490*/  UISETP.NE.U32.AND UP1, UPT, UR4, URZ, UPT ;  /* 0x000000ff0400728c */ /* 0x000fe4000bf25070 */
[----:B------:R-:W-:Y:S02]  /*04a0*/  UISETP.NE.AND.EX UP2, UPT, UR9, URZ, UPT, UP0 ;  /* 0x000000ff0900728c */ /* 0x000fe4000bf45300 */
[----:B------:R-:W-:-:S04]  /*04b0*/  UISETP.NE.AND.EX UP0, UPT, UR5, URZ, UPT, UP1 ;  /* 0x000000ff0500728c */ /* 0x000fc8000bf05310 */
[----:B------:R-:W-:Y:S02]  /*04c0*/  USEL UR4, URZ, 0xffffffff, UP0 ;  /* 0xffffffffff047887 */ /* 0x000fe40008000000 */
[----:B------:R-:W-:-:S04]  /*04d0*/  UISETP.NE.AND UP1, UPT, UR6, URZ, UPT ;  /* 0x000000ff0600728c */ /* 0x000fc8000bf25270 */
[----:B------:R-:W-:-:S04]  /*04e0*/  @!UP2 USEL UR4, URZ, 0xffffffff, UP1 ;  /* 0xffffffffff04a887 */ /* 0x000fc80008800000 */
[----:B------:R-:W-:-:S04]  /*04f0*/  ULOP3.LUT UR4, UR4, 0x1, URZ, 0xc0, !UPT ;  /* 0x0000000104047892 */ /* 0x000fc8000f8ec0ff */
[----:B------:R-:W-:-:S11]  /*0500*/  UISETP.NE.U32.AND UP5, UPT, UR4, 0x1, UPT ;  /* 0x000000010400788c */ /* 0x000fd6000bfa5070 */
.L_x_8:
[----:B------:R-:W3:Y:S01]  /*0510*/  SHFL.IDX PT, R0, R81, RZ, 0x1f ;  /* 0x00001fff51007589 */ /* 0x000ee200000e0000 */
[----:B------:R-:W-:-:S04]  /*0520*/  UISETP.NE.AND UP0, UPT, UR25, 0x2, UPT ;  /* 0x000000021900788c */ /* 0x000fc8000bf05270 */
[----:B------:R-:W-:Y:S02]  /*0530*/  UISETP.EQ.AND UP1, UPT, UR29, URZ, !UP0 ;  /* 0x000000ff1d00728c */ /* 0x000fe4000c722270 */
[----:B------:R-:W-:-:S04]  /*0540*/  USEL UR47, URZ, 0x1, UP0 ;  /* 0x00000001ff2f7887 */ /* 0x000fc80008000000 */
[----:B------:R-:W-:Y:S02]  /*0550*/  PLOP3.LUT P3, PT, P0, PT, UP1, 0x80, 0x8 ;  /* 0x000000000008781c */ /* 0x000fe4000076f018 */
[----:B---3--:R-:W-:-:S13]  /*0560*/  ISETP.NE.AND P1, PT, R0, RZ, PT ;  /* 0x000000ff0000720c */ /* 0x008fda0003f25270 */
[----:B------:R-:W-:Y:S05]  /*0570*/  @P1 BRA `(.L_x_9) ;  /* 0x0000000400481947 */ /* 0x000fea0003800000 */
[----:B------:R-:W-:Y:S01]  /*0580*/  ELECT P1, URZ, PT ;  /* 0x0000000000ff782f */ /* 0x000fe20003820000 */
[----:B------:R-:W-:-:S12]  /*0590*/  BSSY.RECONVERGENT B0, `(.L_x_9) ;  /* 0x0000050000007945 */ /* 0x000fd80003800200 */
[----:B------:R-:W-:Y:S05]  /*05a0*/  @!P1 BRA `(.L_x_10) ;  /* 0x0000000400389947 */ /* 0x000fea0003800000 */
[----:B------:R-:W-:Y:S01]  /*05b0*/  UMOV UR4, 0x400 ;  /* 0x0000040000047882 */ /* 0x000fe20000000000 */
[----:B------:R-:W-:Y:S01]  /*05c0*/  UMOV UR8, 0x1 ;  /* 0x0000000100087882 */ /* 0x000fe20000000000 */
[----:B------:R-:W-:Y:S01]  /*05d0*/  UMOV UR6, 0x3 ;  /* 0x0000000300067882 */ /* 0x000fe20000000000 */
[----:B------:R-:W-:Y:S02]  /*05e0*/  ULEA UR4, UR46, UR4, 0x18 ;  /* 0x000000042e047291 */ /* 0x000fe4000f8ec0ff */
[----:B------:R-:W-:-:S04]  /*05f0*/  UIADD3 UR8, UPT, UPT, -UR8, 0x100000, URZ ;  /* 0x0010000008087890 */ /* 0x000fc8000fffe1ff */
[----:B------:R-:W-:Y:S02]  /*0600*/  USHF.L.U32 UR9, UR8, 0xb, URZ ;  /* 0x0000000b08097899 */ /* 0x000fe400080006ff */
[----:B------:R-:W-:Y:S02]  /*0610*/  USHF.L.U32 UR8, UR8, 0x1, URZ ;  /* 0x0000000108087899 */ /* 0x000fe400080006ff */
[----:B------:R-:W-:-:S04]  /*0620*/  UIADD3 UR6, UPT, UPT, -UR6, 0x100000, URZ ;  /* 0x0010000006067890 */ /* 0x000fc8000fffe1ff */
[----:B------:R-:W-:Y:S02]  /*0630*/  USHF.L.U32 UR7, UR6, 0xb, URZ ;  /* 0x0000000b06077899 */ /* 0x000fe400080006ff */
[----:B------:R-:W-:Y:S01]  /*0640*/  USHF.L.U32 UR6, UR6, 0x1, URZ ;  /* 0x0000000106067899 */ /* 0x000fe200080006ff */
[----:B------:R-:W3:Y:S03]  /*0650*/  FENCE.VIEW.ASYNC.S ;  /* 0x00000000000073c6 */ /* 0x000ee60000000000 */
[----:B---3--:R3:W4:Y:S08]  /*0660*/  SYNCS.EXCH.64 URZ, [UR4], UR8 ;  /* 0x0000000804ff75b2 */ /* 0x0087300008000100 */
[----:B------:R3:W1:Y:S01]  /*0670*/  SYNCS.EXCH.64 URZ, [UR4+0x108], UR6 ;  /* 0x0001080604ff75b2 */ /* 0x0006620008000100 */
        /* <DEDUP_REMOVED lines=63> */
[----:B------:R3:W1:Y:S02]  /*0a70*/  SYNCS.EXCH.64 URZ, [UR4+0x208], UR6 ;  /* 0x0002080604ff75b2 */ /* 0x0006640008000100 */
[----:B---34-:R-:W-:Y:S01]  /*0a80*/  NOP ;  /* 0x0000000000007918 */ /* 0x018fe20000000000 */
.L_x_10:
[----:B------:R-:W-:Y:S05]  /*0a90*/  BSYNC.RECONVERGENT B0 ;  /* 0x0000000000007941 */ /* 0x000fea0003800200 */
.L_x_9:
[----:B------:R-:W3:Y:S01]  /*0aa0*/  SHFL.IDX PT, R0, R81, RZ, 0x1f ;  /* 0x00001fff51007589 */ /* 0x000ee200000e0000 */
[----:B------:R-:W-:Y:S01]  /*0ab0*/  NOP ;  /* 0x0000000000007918 */ /* 0x000fe20000000000 */
[----:B---3--:R-:W-:-:S13]  /*0ac0*/  ISETP.NE.AND P1, PT, R0, 0x1, PT ;  /* 0x000000010000780c */ /* 0x008fda0003f25270 */
[----:B------:R-:W-:Y:S05]  /*0ad0*/  @P1 BRA `(.L_x_11) ;  /* 0x0000000000541947 */ /* 0x000fea0003800000 */
        /* <DEDUP_REMOVED lines=10> */
[----:B------:R-:W-:Y:S01]  /*0b80*/  ELECT P1, URZ, PT ;  /* 0x0000000000ff782f */ /* 0x000fe20003820000 */
[----:B------:R-:W3:Y:S02]  /*0b90*/  FENCE.VIEW.ASYNC.S ;  /* 0x00000000000073c6 */ /* 0x000ee40000000000 */
[----:B---3--:R3:W4:Y:S08]  /*0ba0*/  SYNCS.EXCH.64 URZ, [UR4+0x210], UR8 ;  /* 0x0002100804ff75b2 */ /* 0x0087300008000100 */
[----:B------:R3:W1:Y:S01]  /*0bb0*/  SYNCS.EXCH.64 URZ, [UR4+0x230], UR6 ;  /* 0x0002300604ff75b2 */ /* 0x0006620008000100 */
[----:B------:R3:W1:Y:S01]  /*0bc0*/  SYNCS.EXCH.64 URZ, [UR4+0x218], UR8 ;  /* 0x0002180804ff75b2 */ /* 0x0006620008000100 */
[----:B------:R3:W1:Y:S01]  /*0bd0*/  SYNCS.EXCH.64 URZ, [UR4+0x238], UR6 ;  /* 0x0002380604ff75b2 */ /* 0x0006620008000100 */
[----:B------:R3:W1:Y:S01]  /*0be0*/  SYNCS.EXCH.64 URZ, [UR4+0x220], UR8 ;  /* 0x0002200804ff75b2 */ /* 0x0006620008000100 */
[----:B------:R3:W1:Y:S01]  /*0bf0*/  SYNCS.EXCH.64 URZ, [UR4+0x240], UR6 ;  /* 0x0002400604ff75b2 */ /* 0x0006620008000100 */
[----:B------:R3:W1:Y:S01]  /*0c00*/  SYNCS.EXCH.64 URZ, [UR4+0x228], UR8 ;  /* 0x0002280804ff75b2 */ /* 0x0006620008000100 */
[----:B------:R3:W1:Y:S01]  /*0c10*/  SYNCS.EXCH.64 URZ, [UR4+0x248], UR6 ;  /* 0x0002480604ff75b2 */ /* 0x0006620008000100 */
[----:B------:R-:W-:Y:S01]  /*0c20*/  NOP ;  /* 0x0000000000007918 */ /* 0x000fe20000000000 */
.L_x_11:
[----:B------:R-:W2:Y:S01]  /*0c30*/  SHFL.IDX PT, R0, R81, RZ, 0x1f ;  /* 0x00001fff51007589 */ /* 0x000ea200000e0000 */
[----:B------:R-:W-:Y:S01]  /*0c40*/  NOP ;  /* 0x0000000000007918 */ /* 0x000fe20000000000 */
[----:B--2---:R-:W-:-:S13]  /*0c50*/  ISETP.NE.AND P1, PT, R0, 0x3, PT ;  /* 0x000000030000780c */ /* 0x004fda0003f25270 */
[----:B------:R-:W-:Y:S05]  /*0c60*/  @P1 BRA `(.L_x_12) ;  /* 0x00000000002c1947 */ /* 0x000fea0003800000 */
[----:B---3--:R-:W-:Y:S01]  /*0c70*/  UMOV UR6, 0x400 ;  /* 0x0000040000067882 */ /* 0x008fe20000000000 */
[----:B------:R-:W-:Y:S01]  /*0c80*/  UMOV UR4, 0x20 ;  /* 0x0000002000047882 */ /* 0x000fe20000000000 */
[----:B------:R-:W-:Y:S02]  /*0c90*/  ULEA UR6, UR46, UR6, 0x18 ;  /* 0x000000062e067291 */ /* 0x000fe4000f8ec0ff */
[----:B------:R-:W-:-:S04]  /*0ca0*/  UIADD3 UR4, UPT, UPT, -UR4, 0x100000, URZ ;  /* 0x0010000004047890 */ /* 0x000fc8000fffe1ff */
[----:B------:R-:W-:Y:S02]  /*0cb0*/  USHF.L.U32 UR5, UR4, 0xb, URZ ;  /* 0x0000000b04057899 */ /* 0x000fe400080006ff */
[----:B------:R-:W-:Y:S01]  /*0cc0*/  USHF.L.U32 UR4, UR4, 0x1, URZ ;  /* 0x0000000104047899 */ /* 0x000fe200080006ff */
[----:B------:R-:W-:Y:S01]  /*0cd0*/  ELECT P1, URZ, PT ;  /* 0x0000000000ff782f */ /* 0x000fe20003820000 */
[----:B------:R-:W2:Y:S10]  /*0ce0*/  FENCE.VIEW.ASYNC.S ;  /* 0x00000000000073c6 */ /* 0x000eb40000000000 */
[----:B--2---:R2:W3:Y:S01]  /*0cf0*/  SYNCS.EXCH.64 URZ, [UR6+0x250], UR4 ;  /* 0x0002500406ff75b2 */ /* 0x0044e20008000100 */
[----:B------:R2:W1:Y:S01]  /*0d00*/  SYNCS.EXCH.64 URZ, [UR6+0x258], UR4 ;  /* 0x0002580406ff75b2 */ /* 0x0004620008000100 */
[----:B------:R-:W-:Y:S01]  /*0d10*/  NOP ;  /* 0x0000000000007918 */ /* 0x000fe20000000000 */
.L_x_12:
[----:B------:R-:W4:Y:S01]  /*0d20*/  SHFL.IDX PT, R0, R81, RZ, 0x1f ;  /* 0x00001fff51007589 */ /* 0x000f2200000e0000 */
[----:B------:R-:W-:Y:S01]  /*0d30*/  NOP ;  /* 0x0000000000007918 */ /* 0x000fe20000000000 */
[----:B----4-:R-:W-:-:S13]  /*0d40*/  ISETP.NE.AND P1, PT, R0, 0x4, PT ;  /* 0x000000040000780c */ /* 0x010fda0003f25270 */
[----:B------:R-:W-:Y:S05]  /*0d50*/  @P1 BRA `(.L_x_13) ;  /* 0x0000000000481947 */ /* 0x000fea0003800000 */
[----:B--23--:R-:W-:Y:S01]  /*0d60*/  UMOV UR4, 0x720 ;  /* 0x0000072000047882 */ /* 0x00cfe20000000000 */
[----:B------:R-:W-:Y:S01]  /*0d70*/  UMOV UR6, 0x400 ;  /* 0x0000040000067882 */ /* 0x000fe20000000000 */
[----:B------:R-:W-:Y:S01]  /*0d80*/  USEL UR4, UR4, 0x620, UP5 ;  /* 0x0000062004047887 */ /* 0x000fe2000a800000 */
        /* <DEDUP_REMOVED lines=9> */
[----:B------:R-:W2:Y:S02]  /*0e20*/  FENCE.VIEW.ASYNC.S ;  /* 0x00000000000073c6 */ /* 0x000ea40000000000 */
[----:B--2---:R4:W2:Y:S08]  /*0e30*/  SYNCS.EXCH.64 URZ, [UR6+0x260], UR8 ;  /* 0x0002600806ff75b2 */ /* 0x0048b00008000100 */
[----:B------:R4:W3:Y:S01]  /*0e40*/  SYNCS.EXCH.64 URZ, [UR6+0x270], UR4 ;  /* 0x0002700406ff75b2 */ /* 0x0008e20008000100 */
[----:B------:R4:W1:Y:S01]  /*0e50*/  SYNCS.EXCH.64 URZ, [UR6+0x268], UR8 ;  /* 0x0002680806ff75b2 */ /* 0x0008620008000100 */
[----:B------:R4:W1:Y:S02]  /*0e60*/  SYNCS.EXCH.64 URZ, [UR6+0x278], UR4 ;  /* 0x0002780406ff75b2 */ /* 0x0008640008000100 */
[----:B----4-:R-:W-:Y:S01]  /*0e70*/  NOP ;  /* 0x0000000000007918 */ /* 0x010fe20000000000 */
.L_x_13:
[----:B------:R-:W4:Y:S01]  /*0e80*/  SHFL.IDX PT, R0, R81, RZ, 0x1f ;  /* 0x00001fff51007589 */ /* 0x000f2200000e0000 */
[----:B------:R-:W-:Y:S01]  /*0e90*/  NOP ;  /* 0x0000000000007918 */ /* 0x000fe20000000000 */
[----:B----4-:R-:W-:-:S13]  /*0ea0*/  ISETP.NE.AND P1, PT, R0, 0x5, PT ;  /* 0x000000050000780c */ /* 0x010fda0003f25270 */
[----:B------:R-:W-:Y:S05]  /*0eb0*/  @P1 BRA `(.L_x_14) ;  /* 0x0000000000541947 */ /* 0x000fea0003800000 */
[----:B--23--:R-:W-:Y:S01]  /*0ec0*/  UMOV UR4, 0x400 ;  /* 0x0000040000047882 */ /* 0x00cfe20000000000 */
        /* <DEDUP_REMOVED lines=14> */
[----:B------:R4:W1:Y:S01]  /*0fb0*/  SYNCS.EXCH.64 URZ, [UR4+0x2a8], UR8 ;  /* 0x0002a80804ff75b2 */ /* 0x0008620008000100 */
[----:B------:R4:W1:Y:S01]  /*0fc0*/  SYNCS.EXCH.64 URZ, [UR4+0x290], UR6 ;  /* 0x0002900604ff75b2 */ /* 0x0008620008000100 */
[----:B------:R4:W1:Y:S01]  /*0fd0*/  SYNCS.EXCH.64 URZ, [UR4+0x2b0], UR8 ;  /* 0x0002b00804ff75b2 */ /* 0x0008620008000100 */
[----:B------:R4:W1:Y:S01]  /*0fe0*/  SYNCS.EXCH.64 URZ, [UR4+0x298], UR6 ;  /* 0x0002980604ff75b2 */ /* 0x0008620008000100 */
[----:B------:R4:W1:Y:S02]  /*0ff0*/  SYNCS.EXCH.64 URZ, [UR4+0x2b8], UR8 ;  /* 0x0002b80804ff75b2 */ /* 0x0008640008000100 */
[----:B----4-:R-:W-:Y:S01]  /*1000*/  NOP ;  /* 0x0000000000007918 */ /* 0x010fe20000000000 */
.L_x_14:
[----:B------:R-:W4:Y:S01]  /*1010*/  SHFL.IDX PT, R0, R81, RZ, 0x1f ;  /* 0x00001fff51007589 */ /* 0x000f2200000e0000 */
[----:B------:R-:W-:Y:S01]  /*1020*/  ISETP.NE.OR P0, PT, RZ, UR25, !P0 ;  /* 0x00000019ff007c0c */ /* 0x000fe2000c705670 */
[----:B------:R-:W-:Y:S01]  /*1030*/  NOP ;  /* 0x0000000000007918 */ /* 0x000fe20000000000 */
[----:B----4-:R-:W-:-:S13]  /*1040*/  ISETP.NE.AND P1, PT, R0, 0x3, PT ;  /* 0x000000030000780c */ /* 0x010fda0003f25270 */
[----:B------:R-:W-:Y:S05]  /*1050*/  @P1 BRA `(.L_x_15) ;  /* 0x0000000000341947 */ /* 0x000fea0003800000 */
[----:B--23--:R-:W-:Y:S01]  /*1060*/  UMOV UR4, 0x400 ;  /* 0x0000040000047882 */ /* 0x00cfe20000000000 */
[----:B------:R-:W-:Y:S01]  /*1070*/  UMOV UR6, 0x20 ;  /* 0x0000002000067882 */ /* 0x000fe20000000000 */
[----:B------:R-:W-:Y:S02]  /*1080*/  ULEA UR4, UR46, UR4, 0x18 ;  /* 0x000000042e047291 */ /* 0x000fe4000f8ec0ff */
[----:B------:R-:W-:-:S04]  /*1090*/  UIADD3 UR6, UPT, UPT, -UR6, 0x100000, URZ ;  /* 0x0010000006067890 */ /* 0x000fc8000fffe1ff */
[----:B------:R-:W-:Y:S02]  /*10a0*/  USHF.L.U32 UR7, UR6, 0xb, URZ ;  /* 0x0000000b06077899 */ /* 0x000fe400080006ff */
[----:B------:R-:W-:Y:S01]  /*10b0*/  USHF.L.U32 UR6, UR6, 0x1, URZ ;  /* 0x0000000106067899 */ /* 0x000fe200080006ff */
[----:B------:R-:W-:Y:S01]  /*10c0*/  ELECT P1, URZ, PT ;  /* 0x0000000000ff782f */ /* 0x000fe20003820000 */
[----:B------:R-:W2:Y:S10]  /*10d0*/  FENCE.VIEW.ASYNC.S ;  /* 0x00000000000073c6 */ /* 0x000eb40000000000 */
[----:B--2---:R4:W2:Y:S01]  /*10e0*/  SYNCS.EXCH.64 URZ, [UR4+0x2c0], UR6 ;  /* 0x0002c00604ff75b2 */ /* 0x0048a20008000100 */
[----:B------:R4:W3:Y:S01]  /*10f0*/  SYNCS.EXCH.64 URZ, [UR4+0x2d0], UR6 ;  /* 0x0002d00604ff75b2 */ /* 0x0008e20008000100 */
[----:B------:R4:W1:Y:S01]  /*1100*/  SYNCS.EXCH.64 URZ, [UR4+0x2c8], UR6 ;  /* 0x0002c80604ff75b2 */ /* 0x0008620008000100 */
[----:B------:R4:W1:Y:S02]  /*1110*/  SYNCS.EXCH.64 URZ, [UR4+0x2d8], UR6 ;  /* 0x0002d80604ff75b2 */ /* 0x0008640008000100 */
[----:B----4-:R-:W-:Y:S01]  /*1120*/  NOP ;  /* 0x0000000000007918 */ /* 0x010fe20000000000 */
.L_x_15:
[----:B------:R-:W-:Y:S01]  /*1130*/  VOTEU.ALL UP0, P0 ;  /* 0x0000000000ff7886 */ /* 0x000fe20000000000 */
[----:B--23--:R-:W-:Y:S01]  /*1140*/  UMOV UR4, 0x20 ;  /* 0x0000002000047882 */ /* 0x00cfe20000000000 */
[----:B------:R-:W2:Y:S01]  /*1150*/  LDCU UR37, c[0x0][0x36c] ;  /* 0x00006d80ff2577ac */ /* 0x000ea20008000800 */
[----:B------:R-:W-:Y:S01]  /*1160*/  NOP ;  /* 0x0000000000007918 */ /* 0x000fe20000000000 */
[----:B------:R-:W-:Y:S01]  /*1170*/  LOP3.LUT R0, R90, 0x1f, RZ, 0xc0, !PT ;  /* 0x0000001f5a007812 */ /* 0x000fe200078ec0ff */
[----:B------:R-:W-:Y:S01]  /*1180*/  @!UP0 UMOV UR6, 0x400 ;  /* 0x0000040000068882 */ /* 0x000fe20000000000 */
[----:B------:R-:W-:-:S04]  /*1190*/  @!UP0 UIADD3 UR4, UPT, UPT, -UR4, 0x100000, URZ ;  /* 0x0010000004048890 */ /* 0x000fc8000fffe1ff */
[----:B------:R-:W-:Y:S02]  /*11a0*/  @!UP0 USHF.L.U32 UR5, UR4, 0xb, URZ ;  /* 0x0000000b04058899 */ /* 0x000fe400080006ff */
[----:B------:R-:W-:Y:S02]  /*11b0*/  @!UP0 USHF.L.U32 UR4, UR4, 0x1, URZ ;  /* 0x0000000104048899 */ /* 0x000fe400080006ff */
[----:B------:R-:W-:Y:S01]  /*11c0*/  @!UP0 ULEA UR6, UR46, UR6, 0x18 ;  /* 0x000000062e068291 */ /* 0x000fe2000f8ec0ff */
[----:B------:R-:W-:Y:S01]  /*11d0*/  VOTEU.ALL UP0, P0 ;  /* 0x0000000000ff7886 */ /* 0x000fe20000000000 */
[----:B------:R-:W-:Y:S02]  /*11e0*/  UISETP.NE.AND UP6, UPT, UR25, URZ, UPT ;  /* 0x000000ff1900728c */ /* 0x000fe4000bfc5270 */
[----:B--2---:R-:W-:Y:S01]  /*11f0*/  UISETP.EQ.U32.AND UP1, UPT, UR37, 0x1, UPT ;  /* 0x000000012500788c */ /* 0x004fe2000bf22070 */
[----:B------:R-:W2:Y:S07]  /*1200*/  FENCE.VIEW.ASYNC.S ;  /* 0x00000000000073c6 */ /* 0x000eae0000000000 */
[----:B--2---:R2:W3:Y:S01]  /*1210*/  @!UP0 SYNCS.EXCH.64 URZ, [UR6+0x2e0], UR4 ;  /* 0x0002e00406ff85b2 */ /* 0x0044e20008000100 */
[----:B------:R-:W-:Y:S05]  /*1220*/  BRA.U !UP1, `(.L_x_16) ;  /* 0x0000000109087547 */ /* 0x000fea000b800000 */
[----:B-1-3--:R-:W-:Y:S01]  /*1230*/  UCGABAR_ARV ;  /* 0x00000000000079c7 */ /* 0x00afe20008000000 */
[----:B------:R-:W-:Y:S05]  /*1240*/  BRA `(.L_x_17) ;  /* 0x0000000000047947 */ /* 0x000fea0003800000 */
.L_x_16:
[----:B-1-3--:R-:W-:Y:S01]  /*1250*/  NOP ;  /* 0x0000000000007918 */ /* 0x00afe20000000000 */
.L_x_17:
[----:B------:R-:W1:Y:S01]  /*1260*/  S2UR UR32, SR_CTAID.Y ;  /* 0x00000000002079c3 */ /* 0x000e620000002600 */
[----:B------:R-:W-:-:S05]  /*1270*/  CS2R.32 R82, SR_CgaSize ;  /* 0x0000000000527805 */ /* 0x000fca0000008a00 */
[----:B------:R-:W-:-:S05]  /*1280*/  IMAD R82, R82, -0xa0, RZ ;  /* 0xffffff6052527824 */ /* 0x000fca00078e02ff */
[----:B--2---:R-:W-:-:S14]  /*1290*/  R2UR UR4, R82 ;  /* 0x00000000520472ca */ /* 0x004fdc00000e0000 */
[----:B------:R-:W2:Y:S01]  /*12a0*/  LDCU UR4, c[0x0][UR4+0x2b4] ;  /* 0x00005680040477ac */ /* 0x000ea20008000800 */
[----:B------:R-:W-:-:S05]  /*12b0*/  CS2R.32 R82, SR_CgaSize ;  /* 0x0000000000527805 */ /* 0x000fca0000008a00 */
[----:B------:R-:W-:-:S05]  /*12c0*/  IMAD R82, R82, -0xa0, RZ ;  /* 0xffffff6052527824 */ /* 0x000fca00078e02ff */
[----:B------:R-:W-:-:S14]  /*12d0*/  R2UR UR5, R82 ;  /* 0x00000000520572ca */ /* 0x000fdc00000e0000 */
[----:B------:R-:W3:Y:S01]  /*12e0*/  LDCU UR5, c[0x0][UR5+0x2b0] ;  /* 0x00005600050577ac */ /* 0x000ee20008000800 */
[----:B------:R-:W4:Y:S01]  /*12f0*/  S2UR UR31, SR_CTAID.X ;  /* 0x00000000001f79c3 */ /* 0x000f220000002500 */
[----:B------:R-:W-:-:S05]  /*1300*/  CS2R.32 R82, SR_CgaSize ;  /* 0x0000000000527805 */ /* 0x000fca0000008a00 */
[----:B------:R-:W-:-:S05]  /*1310*/  IMAD R82, R82, -0xa0, RZ ;  /* 0xffffff6052527824 */ /* 0x000fca00078e02ff */
[----:B------:R-:W-:-:S14]  /*1320*/  R2UR UR8, R82 ;  /* 0x00000000520872ca */ /* 0x000fdc00000e0000 */
[----:B------:R-:W3:Y:S01]  /*1330*/  LDCU UR8, c[0x0][UR8+0x2a4] ;  /* 0x00005480080877ac */ /* 0x000ee20008000800 */
[----:B------:R-:W-:-:S05]  /*1340*/  CS2R.32 R82, SR_CgaSize ;  /* 0x0000000000527805 */ /* 0x000fca0000008a00 */
[----:B------:R-:W-:-:S05]  /*1350*/  IMAD R82, R82, -0xa0, RZ ;  /* 0xffffff6052527824 */ /* 0x000fca00078e02ff */
[----:B------:R-:W-:-:S14]  /*1360*/  R2UR UR61, R82 ;  /* 0x00000000523d72ca */ /* 0x000fdc00000e0000 */
[----:B------:R-:W3:Y:S01]  /*1370*/  LDCU UR61, c[0x0][UR61+0x2a0] ;  /* 0x000054003d3d77ac */ /* 0x000ee20008000800 */
[----:B------:R-:W-:Y:S02]  /*1380*/  USHF.R.U32.HI UR12, URZ, 0x1, UR46 ;  /* 0x00000001ff0c7899 */ /* 0x000fe4000801162e */
[----:B------:R-:W-:Y:S02]  /*1390*/  USHF.R.U32.HI UR11, URZ, 0x2, UR46 ;  /* 0x00000002ff0b7899 */ /* 0x000fe4000801162e */
[----:B------:R-:W-:Y:S02]  /*13a0*/  USHF.L.U32 UR27, UR46, 0x8, URZ ;  /* 0x000000082e1b7899 */ /* 0x000fe400080006ff */
[----:B------:R-:W-:Y:S01]  /*13b0*/  USHF.L.U32 UR26, UR46, 0xa, URZ ;  /* 0x0000000a2e1a7899 */ /* 0x000fe200080006ff */
[----:B-1----:R-:W-:Y:S01]  /*13c0*/  I2FP.F32.U32 R2, UR32 ;  /* 0x0000002000027c45 */ /* 0x002fe20008201000 */
[----:B------:R-:W1:Y:S04]  /*13d0*/  LDCU UR28, c[0x0][0xb24] ;  /* 0x00016480ff1c77ac */ /* 0x000e680008000800 */
[----:B--2---:R-:W-:Y:S01]  /*13e0*/  FMUL R2, R2, UR4 ;  /* 0x0000000402027c20 */ /* 0x004fe20008400000 */
[----:B------:R-:W-:Y:S01]  /*13f0*/  ULOP3.LUT UR4, UR29, 0x4, UR46, 0xf8, !UPT ;  /* 0x000000041d047892 */ /* 0x000fe2000f8ef82e */
[----:B----4-:R-:W-:Y:S01]  /*1400*/  I2FP.F32.U32 R3, UR31 ;  /* 0x0000001f00037c45 */ /* 0x010fe20008201000 */
[----:B------:R-:W2:Y:S03]  /*1410*/  LDCU UR45, c[0x0][0xb24] ;  /* 0x00016480ff2d77ac */ /* 0x000ea60008000800 */
[----:B------:R-:W4:Y:S01]  /*1420*/  F2I.U32.TRUNC.NTZ R2, R2 ;  /* 0x0000000200027305 */ /* 0x000f22000020f000 */
[----:B---3--:R-:W-:Y:S01]  /*1430*/  FMUL R3, R3, UR5 ;  /* 0x0000000503037c20 */ /* 0x008fe20008400000 */
[----:B------:R-:W-:-:S02]  /*1440*/  UISETP.GT.U32.AND UP0, UPT, UR4, 0xffff, UPT ;  /* 0x0000ffff0400788c */ /* 0x000fc4000bf04070 */
[----:B------:R-:W-:Y:S02]  /*1450*/  ULOP3.LUT UR5, UR46, 0x3, URZ, 0xc0, !UPT ;  /* 0x000000032e057892 */ /* 0x000fe4000f8ec0ff */
[----:B------:R-:W-:Y:S02]  /*1460*/  USEL UR21, UR4, 0xffff, !UP0 ;  /* 0x0000ffff04157887 */ /* 0x000fe4000c000000 */
[----:B------:R-:W3:Y:S01]  /*1470*/  F2I.U32.TRUNC.NTZ R3, R3 ;  /* 0x0000000300037305 */ /* 0x000ee2000020f000 */
[----:B------:R-:W-:Y:S01]  /*1480*/  UISETP.GT.U32.AND UP1, UPT, UR5, 0xffff, UPT ;  /* 0x0000ffff0500788c */ /* 0x000fe2000bf24070 */
[----:B------:R-:W1:Y:S01]  /*1490*/  LDCU UR35, c[0x0][0xb30] ;  /* 0x00016600ff2377ac */ /* 0x000e620008000800 */
[----:B----4-:R-:W-:Y:S02]  /*14a0*/  R2UR UR7, R2 ;  /* 0x00000000020772ca */ /* 0x010fe400000e0000 */
[----:B------:R-:W-:Y:S01]  /*14b0*/  USEL UR24, UR5, 0xffff, !UP1 ;  /* 0x0000ffff05187887 */ /* 0x000fe2000c800000 */
[----:B------:R-:W-:Y:S01]  /*14c0*/  PRMT R2, RZ, 0x7610, R2 ;  /* 0x00007610ff027816 */ /* 0x000fe20000000002 */
[----:B------:R-:W-:Y:S01]  /*14d0*/  UMOV UR13, 0x11 ;  /* 0x00000011000d7882 */ /* 0x000fe20000000000 */
[----:B------:R-:W-:Y:S01]  /*14e0*/  UMOV UR14, 0x5 ;  /* 0x00000005000e7882 */ /* 0x000fe20000000000 */
[----:B---3--:R-:W-:-:S02]  /*14f0*/  R2UR UR6, R3 ;  /* 0x00000000030672ca */ /* 0x008fc400000e0000 */
[----:B------:R-:W-:-:S05]  /*1500*/  PRMT R3, RZ, 0x7610, R3 ;  /* 0x00007610ff037816 */ /* 0x000fca0000000003 */
[----:B------:R-:W-:-:S04]  /*1510*/  UIADD3 UR4, UPT, UPT, -UR7, URZ, URZ ;  /* 0x000000ff07047290 */ /* 0x000fc8000fffe1ff */
[----:B------:R-:W-:Y:S02]  /*1520*/  UIMAD UR4, UR8, UR4, UR32 ;  /* 0x00000004080472a4 */ /* 0x000fe4000f8e0220 */
[----:B------:R-:W-:-:S04]  /*1530*/  UIADD3 UR5, UPT, UPT, -UR6, URZ, URZ ;  /* 0x000000ff06057290 */ /* 0x000fc8000fffe1ff */
[----:B------:R-:W-:Y:S01]  /*1540*/  IMAD.U32 R82, RZ, RZ, UR4 ;  /* 0x00000004ff527e24 */ /* 0x000fe2000f8e00ff */
[----:B------:R-:W-:Y:S01]  /*1550*/  UIMAD UR61, UR61, UR5, UR31 ;  /* 0x000000053d3d72a4 */ /* 0x000fe2000f8e021f */
[----:B-12---:R-:W-:Y:S11]  /*1560*/  BRA.U UP6, `(.L_x_18) ;  /* 0x0000000106687547 */ /* 0x006ff6000b800000 */
[----:B------:R-:W-:Y:S01]  /*1570*/  R2UR UR15, R82 ;  /* 0x00000000520f72ca */ /* 0x000fe200000e0000 */
[----:B------:R-:W-:Y:S02]  /*1580*/  ULOP3.LUT UR4, UR61, 0x2, URZ, 0x3c, !UPT ;  /* 0x000000023d047892 */ /* 0x000fe4000f8e3cff */
[----:B------:R-:W-:-:S10]  /*1590*/  ULOP3.LUT UR10, UR61, 0xfffffffe, URZ, 0xc0, !UPT ;  /* 0xfffffffe3d0a7892 */ /* 0x000fd4000f8ec0ff */
[----:B------:R-:W-:Y:S02]  /*15a0*/  UISETP.NE.AND UP0, UPT, UR15, URZ, UPT ;  /* 0x000000ff0f00728c */ /* 0x000fe4000bf05270 */
[----:B------:R-:W-:Y:S02]  /*15b0*/  UISETP.NE.AND UP2, UPT, UR15, 0x1, UPT ;  /* 0x000000010f00788c */ /* 0x000fe4000bf45270 */
[----:B------:R-:W-:Y:S02]  /*15c0*/  UISETP.GT.U32.AND UP4, UPT, UR61, 0x1, UP0 ;  /* 0x000000013d00788c */ /* 0x000fe40008784070 */
[----:B------:R-:W-:Y:S02]  /*15d0*/  UISETP.GT.U32.AND UP3, UPT, UR61, 0x1, UP2 ;  /* 0x000000013d00788c */ /* 0x000fe40009764070 */
[----:B------:R-:W-:Y:S02]  /*15e0*/  UISETP.GT.U32.AND UP1, UPT, UR4, 0x1, UP0 ;  /* 0x000000010400788c */ /* 0x000fe40008724070 */
[----:B------:R-:W-:-:S02]  /*15f0*/  UISETP.GT.U32.AND UP0, UPT, UR4, 0x1, UP2 ;  /* 0x000000010400788c */ /* 0x000fc40009704070 */
[----:B------:R-:W-:Y:S02]  /*1600*/  USEL UR6, URZ, 0x1, UP4 ;  /* 0x00000001ff067887 */ /* 0x000fe4000a000000 */
[----:B------:R-:W-:Y:S02]  /*1610*/  USEL UR5, URZ, 0x10, UP3 ;  /* 0x00000010ff057887 */ /* 0x000fe40009800000 */
[----:B------:R-:W-:Y:S02]  /*1620*/  USEL UR4, URZ, 0x2, UP4 ;  /* 0x00000002ff047887 */ /* 0x000fe4000a000000 */
[----:B------:R-:W-:Y:S02]  /*1630*/  USEL UR9, URZ, 0x20, UP3 ;  /* 0x00000020ff097887 */ /* 0x000fe40009800000 */
[----:B------:R-:W-:Y:S02]  /*1640*/  USEL UR8, URZ, 0x4, UP1 ;  /* 0x00000004ff087887 */ /* 0x000fe40008800000 */
[----:B------:R-:W-:-:S02]  /*1650*/  UIADD3 UR4, UPT, UPT, UR4, UR5, UR6 ;  /* 0x0000000504047290 */ /* 0x000fc4000fffe006 */
[----:B------:R-:W-:Y:S02]  /*1660*/  USEL UR6, URZ, 0x8, UP1 ;  /* 0x00000008ff067887 */ /* 0x000fe40008800000 */
[----:B------:R-:W-:Y:S02]  /*1670*/  USEL UR7, URZ, 0x40, UP0 ;  /* 0x00000040ff077887 */ /* 0x000fe40008000000 */
[----:B------:R-:W-:Y:S02]  /*1680*/  UIADD3 UR5, UPT, UPT, UR8, UR9, UR4 ;  /* 0x0000000908057290 */ /* 0x000fe4000fffe004 */
[----:B------:R-:W-:Y:S02]  /*1690*/  ULEA UR4, UR15, UR10, 0x2 ;  /* 0x0000000a0f047291 */ /* 0x000fe4000f8e10ff */
[----:B------:R-:W-:Y:S02]  /*16a0*/  USEL UR8, URZ, 0x80, UP0 ;  /* 0x00000080ff087887 */ /* 0x000fe40008000000 */
[----:B------:R-:W-:-:S03]  /*16b0*/  UIADD3 UR5, UPT, UPT, UR6, UR7, UR5 ;  /* 0x0000000706057290 */ /* 0x000fc6000fffe005 */
[----:B------:R-:W-:Y:S01]  /*16c0*/  UMOV UR6, 0x3 ;  /* 0x0000000300067882 */ /* 0x000fe20000000000 */
[----:B------:R-:W-:Y:S02]  /*16d0*/  UIADD3 UR5, UPT, UPT, UR5, UR8, URZ ;  /* 0x0000000805057290 */ /* 0x000fe4000fffe0ff */
[----:B------:R-:W-:-:S04]  /*16e0*/  USHF.L.U32 UR4, UR6, UR4, URZ ;  /* 0x0000000406047299 */ /* 0x000fc800080006ff */
[----:B------:R-:W-:Y:S02]  /*16f0*/  MOV R3, UR5 ;  /* 0x0000000500037c02 */ /* 0x000fe40008000f00 */
[----:B------:R-:W-:-:S07]  /*1700*/  IMAD.U32 R2, RZ, RZ, UR4 ;  /* 0x00000004ff027e24 */ /* 0x000fce000f8e00ff */
.L_x_18:
[----:B------:R-:W1:Y:S01]  /*1710*/  S2UR UR36, SR_CTAID.Z ;  /* 0x00000000002479c3 */ /* 0x000e620000002700 */
[----:B------:R-:W-:Y:S02]  /*1720*/  UISETP.GE.AND UP0, UPT, UR28, 0x1, UPT ;  /* 0x000000011c00788c */ /* 0x000fe4000bf06270 */
[----:B------:R-:W-:Y:S02]  /*1730*/  ULOP3.LUT UR24, UR24, 0xffff, URZ, 0xc0, !UPT ;  /* 0x0000ffff18187892 */ /* 0x000fe4000f8ec0ff */
[----:B------:R-:W-:Y:S02]  /*1740*/  ULOP3.LUT UR21, UR21, 0xffff, URZ, 0xc0, !UPT ;  /* 0x0000ffff15157892 */ /* 0x000fe4000f8ec0ff */
[----:B------:R-:W-:Y:S02]  /*1750*/  UISETP.NE.AND UP3, UPT, UR25, 0x2, UPT ;  /* 0x000000021900788c */ /* 0x000fe4000bf65270 */
[----:B------:R-:W-:Y:S02]  /*1760*/  ULOP3.LUT UR44, UR12, 0x1, URZ, 0xc0, !UPT ;  /* 0x000000010c2c7892 */ /* 0x000fe4000f8ec0ff */
[----:B------:R-:W-:-:S02]  /*1770*/  ULOP3.LUT UR33, UR11, 0x1, URZ, 0xc0, !UPT ;  /* 0x000000010b217892 */ /* 0x000fc4000f8ec0ff */
[----:B------:R-:W-:Y:S02]  /*1780*/  ULOP3.LUT UR27, UR27, 0x400, URZ, 0xc0, !UPT ;  /* 0x000004001b1b7892 */ /* 0x000fe4000f8ec0ff */
[----:B------:R-:W-:Y:S02]  /*1790*/  ULOP3.LUT UR26, UR26, 0x800, URZ, 0xc0, !UPT ;  /* 0x000008001a1a7892 */ /* 0x000fe4000f8ec0ff */
[----:B------:R-:W-:Y:S02]  /*17a0*/  USHF.L.U32 UR24, UR13, UR24, URZ ;  /* 0x000000180d187299 */ /* 0x000fe400080006ff */
[----:B------:R-:W-:Y:S01]  /*17b0*/  USHF.L.U32 UR21, UR14, UR21, URZ ;  /* 0x000000150e157299 */ /* 0x000fe200080006ff */
[----:B------:R-:W-:Y:S01]  /*17c0*/  UMOV UR20, UR31 ;  /* 0x0000001f00147c82 */ /* 0x000fe20008000000 */
[----:B------:R-:W-:Y:S10]  /*17d0*/  BRA.U !UP0, `(.L_x_19) ;  /* 0x0000000108d47547 */ /* 0x000ff4000b800000 */
[----:B------:R-:W2:Y:S01]  /*17e0*/  LDCU.128 UR12, c[0x0][0xb10] ;  /* 0x00016200ff0c77ac */ /* 0x000ea20008000c00 */
[----:B------:R-:W3:Y:S01]  /*17f0*/  LDCU UR6, c[0x0][0x370] ;  /* 0x00006e00ff0677ac */ /* 0x000ee20008000800 */
[----:B------:R-:W4:Y:S01]  /*1800*/  LDCU UR5, c[0x0][0x374] ;  /* 0x00006e80ff0577ac */ /* 0x000f220008000800 */
[----:B------:R-:W1:Y:S01]  /*1810*/  LDCU UR34, c[0x0][0xb0c] ;  /* 0x00016180ff2277ac */ /* 0x000e620008000800 */
[----:B------:R-:W1:Y:S01]  /*1820*/  LDCU UR4, c[0x0][0xb20] ;  /* 0x00016400ff0477ac */ /* 0x000e620008000800 */
[----:B------:R-:W1:Y:S01]  /*1830*/  LDCU.64 UR8, c[0x0][0xb28] ;  /* 0x00016500ff0877ac */ /* 0x000e620008000a00 */
[----:B--2---:R-:W-:Y:S02]  /*1840*/  UISETP.NE.AND UP0, UPT, UR14, 0x1, UPT ;  /* 0x000000010e00788c */ /* 0x004fe4000bf05270 */
[----:B----4-:R-:W-:Y:S02]  /*1850*/  UIMAD.WIDE.U32 UR10, UR5, UR15, URZ ;  /* 0x0000000f050a72a5 */ /* 0x010fe4000f8e00ff */
[----:B---3--:R-:W-:-:S02]  /*1860*/  UIMAD.WIDE.U32 UR18, UR6, UR12, URZ ;  /* 0x0000000c061272a5 */ /* 0x008fc4000f8e00ff */
[----:B-1----:R-:W-:Y:S02]  /*1870*/  UISETP.NE.AND UP1, UPT, UR34, 0x1, UPT ;  /* 0x000000012200788c */ /* 0x002fe4000bf25270 */
[----:B------:R-:W-:Y:S01]  /*1880*/  UISETP.NE.AND UP2, UPT, UR28, 0x1, UPT ;  /* 0x000000011c00788c */ /* 0x000fe2000bf45270 */
[----:B------:R-:W-:Y:S02]  /*1890*/  UMOV UR10, UR11 ;  /* 0x0000000b000a7c82 */ /* 0x000fe40008000000 */
[----:B------:R-:W-:Y:S01]  /*18a0*/  UMOV UR18, UR19 ;  /* 0x0000001300127c82 */ /* 0x000fe20008000000 */
[----:B------:R-:W-:Y:S02]  /*18b0*/  @UP0 USHF.R.U32.HI UR5, URZ, UR4, UR10 ;  /* 0x00000004ff050299 */ /* 0x000fe4000801160a */
[----:B------:R-:W-:Y:S02]  /*18c0*/  UIMAD.WIDE.U32 UR22, UR32, UR15, URZ ;  /* 0x0000000f201672a5 */ /* 0x000fe4000f8e00ff */
[----:B------:R-:W-:-:S02]  /*18d0*/  UIMAD.WIDE.U32 UR10, UR5, UR8, URZ ;  /* 0x00000008050a72a5 */ /* 0x000fc4000f8e00ff */
[----:B------:R-:W-:Y:S02]  /*18e0*/  @UP1 USHF.R.U32.HI UR6, URZ, UR13, UR18 ;  /* 0x0000000dff061299 */ /* 0x000fe40008011612 */
[----:B------:R-:W-:Y:S02]  /*18f0*/  UIMAD.WIDE.U32 UR16, UR31, UR12, URZ ;  /* 0x0000000c1f1072a5 */ /* 0x000fe4000f8e00ff */
[----:B------:R-:W-:Y:S01]  /*1900*/  UIMAD.WIDE.U32 UR18, UR6, UR8, URZ ;  /* 0x00000008061272a5 */ /* 0x000fe2000f8e00ff */
[----:B------:R-:W-:Y:S01]  /*1910*/  UMOV UR22, UR23 ;  /* 0x0000001700167c82 */ /* 0x000fe20008000000 */
[----:B------:R-:W-:Y:S01]  /*1920*/  UMOV UR10, UR11 ;  /* 0x0000000b000a7c82 */ /* 0x000fe20008000000 */
[----:B------:R-:W-:Y:S02]  /*1930*/  USHF.R.U32.HI UR22, URZ, UR4, UR22 ;  /* 0x00000004ff167299 */ /* 0x000fe40008011616 */
[----:B------:R-:W-:Y:S02]  /*1940*/  @UP2 USHF.R.U32.HI UR5, URZ, UR9, UR10 ;  /* 0x00000009ff052299 */ /* 0x000fe4000801160a */
[----:B------:R-:W-:Y:S01]  /*1950*/  UMOV UR7, UR19 ;  /* 0x0000001300077c82 */ /* 0x000fe20008000000 */
[----:B------:R-:W-:Y:S01]  /*1960*/  UMOV UR16, UR17 ;  /* 0x0000001100107c82 */ /* 0x000fe20008000000 */
[----:B------:R-:W-:-:S02]  /*1970*/  @UP2 USHF.R.U32.HI UR6, URZ, UR9, UR7 ;  /* 0x00000009ff062299 */ /* 0x000fc40008011607 */
[----:B------:R-:W-:Y:S02]  /*1980*/  USHF.R.U32.HI UR16, URZ, UR13, UR16 ;  /* 0x0000000dff107299 */ /* 0x000fe40008011610 */
[----:B------:R-:W-:Y:S02]  /*1990*/  USEL UR4, UR32, UR22, !UP0 ;  /* 0x0000001620047287 */ /* 0x000fe4000c000000 */
[----:B------:R-:W-:Y:S02]  /*19a0*/  UIMAD UR7, UR5, UR28, URZ ;  /* 0x0000001c050772a4 */ /* 0x000fe4000f8e02ff */
[----:B------:R-:W-:Y:S02]  /*19b0*/  USEL UR5, UR31, UR16, !UP1 ;  /* 0x000000101f057287 */ /* 0x000fe4000c800000 */
[----:B------:R-:W-:Y:S02]  /*19c0*/  UIMAD UR12, UR6, UR28, URZ ;  /* 0x0000001c060c72a4 */ /* 0x000fe4000f8e02ff */
[----:B------:R-:W-:-:S02]  /*19d0*/  UISETP.GE.AND UP0, UPT, UR4, UR7, UPT ;  /* 0x000000070400728c */ /* 0x000fc4000bf06270 */
[----:B------:R-:W-:Y:S02]  /*19e0*/  UIMAD.WIDE.U32 UR10, UR4, UR8, URZ ;  /* 0x00000008040a72a5 */ /* 0x000fe4000f8e00ff */
[----:B------:R-:W-:Y:S02]  /*19f0*/  UISETP.GE.OR UP0, UPT, UR5, UR12, UP0 ;  /* 0x0000000c0500728c */ /* 0x000fe40008706670 */
[----:B------:R-:W-:Y:S02]  /*1a00*/  UIMAD.WIDE.U32 UR12, UR5, UR8, URZ ;  /* 0x00000008050c72a5 */ /* 0x000fe4000f8e00ff */
[----:B------:R-:W-:Y:S01]  /*1a10*/  UIADD3 UR10, UPT, UPT, -UR4, URZ, URZ ;  /* 0x000000ff040a7290 */ /* 0x000fe2000fffe1ff */
[----:B------:R-:W-:Y:S01]  /*1a20*/  UMOV UR8, UR11 ;  /* 0x0000000b00087c82 */ /* 0x000fe20008000000 */
[----:B------:R-:W-:Y:S02]  /*1a30*/  UIADD3 UR20, UPT, UPT, -UR5, URZ, URZ ;  /* 0x000000ff05147290 */ /* 0x000fe4000fffe1ff */
[----:B------:R-:W-:-:S03]  /*1a40*/  USHF.R.U32.HI UR8, URZ, UR9, UR8 ;  /* 0x00000009ff087299 */ /* 0x000fc60008011608 */
[----:B------:R-:W-:Y:S01]  /*1a50*/  @!UP0 UMOV UR7, UR13 ;  /* 0x0000000d00078c82 */ /* 0x000fe20008000000 */
[----:B------:R-:W-:Y:S02]  /*1a60*/  UIMAD UR32, UR14, UR10, UR32 ;  /* 0x0000000a0e2072a4 */ /* 0x000fe4000f8e0220 */
[----:B------:R-:W-:Y:S02]  /*1a70*/  USEL UR8, UR4, UR8, !UP2 ;  /* 0x0000000804087287 */ /* 0x000fe4000d000000 */
[----:B------:R-:W-:Y:S02]  /*1a80*/  @!UP0 USHF.R.U32.HI UR7, URZ, UR9, UR7 ;  /* 0x00000009ff078299 */ /* 0x000fe40008011607 */
[----:B------:R-:W-:Y:S02]  /*1a90*/  UIADD3 UR9, UPT, UPT, -UR8, URZ, URZ ;  /* 0x000000ff08097290 */ /* 0x000fe4000fffe1ff */
[----:B------:R-:W-:Y:S02]  /*1aa0*/  @!UP0 USEL UR7, UR5, UR7, !UP2 ;  /* 0x0000000705078287 */ /* 0x000fe4000d000000 */
[----:B------:R-:W-:-:S02]  /*1ab0*/  UIMAD UR9, UR28, UR9, UR4 ;  /* 0x000000091c0972a4 */ /* 0x000fc4000f8e0204 */
[----:B------:R-:W-:Y:S02]  /*1ac0*/  @!UP0 UIADD3 UR8, UPT, UPT, UR8, -UR7, URZ ;  /* 0x8000000708088290 */ /* 0x000fe4000fffe0ff */
[----:B------:R-:W-:Y:S02]  /*1ad0*/  @!UP0 UIMAD UR6, UR9, UR6, UR7 ;  /* 0x00000006090682a4 */ /* 0x000fe4000f8e0207 */
[----:B------:R-:W-:Y:S02]  /*1ae0*/  @!UP0 UIMAD UR4, UR8, UR28, UR5 ;  /* 0x0000001c080482a4 */ /* 0x000fe4000f8e0205 */
[----:B------:R-:W-:Y:S02]  /*1af0*/  UIMAD UR20, UR34, UR20, UR31 ;  /* 0x00000014221472a4 */ /* 0x000fe4000f8e021f */
[----:B------:R-:W-:Y:S01]  /*1b00*/  UIMAD UR32, UR4, UR14, UR32 ;  /* 0x0000000e042072a4 */ /* 0x000fe2000f8e0220 */
[----:B------:R-:W-:Y:S02]  /*1b10*/  @!UP0 UMOV UR5, UR6 ;  /* 0x0000000600058c82 */ /* 0x000fe40008000000 */
[----:B------:R-:W-:-:S12]  /*1b20*/  UIMAD UR20, UR5, UR34, UR20 ;  /* 0x00000022051472a4 */ /* 0x000fd8000f8e0214 */
.L_x_19:
[----:B------:R-:W-:-:S09]  /*1b30*/  UISETP.NE.AND UP0, UPT, UR35, 0x1, UPT ;  /* 0x000000012300788c */ /* 0x000fd2000bf05270 */
[----:B------:R-:W-:Y:S05]  /*1b40*/  BRA.U UP0, `(.L_x_20) ;  /* 0x0000000100447547 */ /* 0x000fea000b800000 */
[----:B------:R-:W2:Y:S01]  /*1b50*/  LDCU.128 UR8, c[0x0][0xb10] ;  /* 0x00016200ff0877ac */ /* 0x000ea20008000c00 */
[----:B------:R-:W3:Y:S01]  /*1b60*/  LDCU UR12, c[0x0][0xb0c] ;  /* 0x00016180ff0c77ac */ /* 0x000ee20008000800 */
[----:B------:R-:W4:Y:S01]  /*1b70*/  LDCU UR13, c[0x0][0xb20] ;  /* 0x00016400ff0d77ac */ /* 0x000f220008000800 */
[----:B--2---:R-:W-:Y:S02]  /*1b80*/  UIMAD.WIDE.U32 UR6, UR20, UR8, URZ ;  /* 0x00000008140672a5 */ /* 0x004fe4000f8e00ff */
[----:B------:R-:W-:Y:S02]  /*1b90*/  UIMAD.WIDE.U32 UR4, UR32, UR11, URZ ;  /* 0x0000000b200472a5 */ /* 0x000fe4000f8e00ff */
[----:B---3--:R-:W-:Y:S02]  /*1ba0*/  UISETP.NE.AND UP1, UPT, UR12, 0x1, UPT ;  /* 0x000000010c00788c */ /* 0x008fe4000bf25270 */
[----:B------:R-:W-:Y:S01]  /*1bb0*/  UISETP.NE.AND UP0, UPT, UR10, 0x1, UPT ;  /* 0x000000010a00788c */ /* 0x000fe2000bf05270 */
[----:B------:R-:W-:-:S02]  /*1bc0*/  UMOV UR6, UR7 ;  /* 0x0000000700067c82 */ /* 0x000fc40008000000 */
[----:B------:R-:W-:Y:S01]  /*1bd0*/  UMOV UR4, UR5 ;  /* 0x0000000500047c82 */ /* 0x000fe20008000000 */
[----:B------:R-:W-:Y:S02]  /*1be0*/  USHF.R.U32.HI UR9, URZ, UR9, UR6 ;  /* 0x00000009ff097299 */ /* 0x000fe40008011606 */
[----:B----4-:R-:W-:Y:S02]  /*1bf0*/  USHF.R.U32.HI UR4, URZ, UR13, UR4 ;  /* 0x0000000dff047299 */ /* 0x010fe40008011604 */
[----:B------:R-:W-:Y:S02]  /*1c00*/  USEL UR5, UR20, UR9, !UP1 ;  /* 0x0000000914057287 */ /* 0x000fe4000c800000 */
[----:B------:R-:W-:-:S04]  /*1c10*/  USEL UR4, UR32, UR4, !UP0 ;  /* 0x0000000420047287 */ /* 0x000fc8000c000000 */
[----:B------:R-:W-:Y:S02]  /*1c20*/  UIADD3 UR6, UPT, UPT, -UR4, UR5, URZ ;  /* 0x0000000504067290 */ /* 0x000fe4000fffe1ff */
[----:B------:R-:W-:Y:S02]  /*1c30*/  UIADD3 UR4, UPT, UPT, UR4, -UR5, URZ ;  /* 0x8000000504047290 */ /* 0x000fe4000fffe0ff */
[----:B------:R-:W-:Y:S02]  /*1c40*/  UIMAD UR32, UR6, UR10, UR32 ;  /* 0x0000000a062072a4 */ /* 0x000fe4000f8e0220 */
[----:B------:R-:W-:-:S12]  /*1c50*/  UIMAD UR20, UR4, UR12, UR20 ;  /* 0x0000000c041472a4 */ /* 0x000fd8000f8e0214 */
.L_x_20:
[----:B------:R-:W-:-:S09]  /*1c60*/  UISETP.EQ.U32.AND UP0, UPT, UR37, 0x1, UPT ;  /* 0x000000012500788c */ /* 0x000fd2000bf02070 */
[----:B------:R-:W-:Y:S05]  /*1c70*/  BRA.U !UP0, `(.L_x_21) ;  /* 0x00000001080c7547 */ /* 0x000fea000b800000 */
[----:B------:R-:W-:Y:S01]  /*1c80*/  UCGABAR_WAIT ;  /* 0x0000000000007dc7 */ /* 0x000fe20008000000 */
[----:B------:R-:W-:Y:S01]  /*1c90*/  CCTL.IVALL ;  /* 0x00000000ff00798f */ /* 0x000fe20002000000 */
[----:B------:R-:W-:Y:S05]  /*1ca0*/  BRA `(.L_x_22) ;  /* 0x0000000000047947 */ /* 0x000fea0003800000 */
.L_x_21:
[----:B------:R-:W-:Y:S06]  /*1cb0*/  BAR.SYNC.DEFER_BLOCKING 0x0 ;  /* 0x0000000000007b1d */ /* 0x000fec0000010000 */
.L_x_22:
[----:B------:R-:W-:Y:S05]  /*1cc0*/  BRA.U UP3, `(.L_x_23) ;  /* 0x00000025030c7547 */ /* 0x000fea000b800000 */
[----:B------:R-:W2:Y:S01]  /*1cd0*/  LDCU UR6, c[0x0][0x38c] ;  /* 0x00007180ff0677ac */ /* 0x000ea20008000800 */
[----:B------:R-:W-:Y:S01]  /*1ce0*/  PLOP3.LUT P1, PT, PT, PT, UP5, 0x80, 0x8 ;  /* 0x000000000008781c */ /* 0x000fe20003f2f058 */
[----:B------:R-:W-:Y:S01]  /*1cf0*/  IMAD.MOV.U32 R12, RZ, RZ, 0x1 ;  /* 0x00000001ff0c7424 */ /* 0x000fe200078e00ff */
[----:B------:R-:W-:Y:S01]  /*1d00*/  ISETP.NE.AND P2, PT, R0, RZ, P3 ;  /* 0x000000ff0000720c */ /* 0x000fe20001f45270 */
[----:B------:R-:W-:Y:S01]  /*1d10*/  USHF.L.U32 UR7, UR31, 0x7, URZ ;  /* 0x000000071f077899 */ /* 0x000fe200080006ff */
[----:B------:R-:W-:Y:S01]  /*1d20*/  PLOP3.LUT P1, PT, P1, PT, PT, 0x8, 0x80 ;  /* 0x000000000080781c */ /* 0x000fe20000f2e170 */
[----:B------:R-:W-:Y:S01]  /*1d30*/  USHF.L.U32 UR43, UR31, 0x6, URZ ;  /* 0x000000061f2b7899 */ /* 0x000fe200080006ff */
[----:B------:R-:W-:Y:S01]  /*1d40*/  CS2R R10, SRZ ;  /* 0x00000000000a7805 */ /* 0x000fe2000001ff00 */
[----:B------:R-:W-:Y:S01]  /*1d50*/  UISETP.NE.AND UP1, UPT, UR25, URZ, UPT ;  /* 0x000000ff1900728c */ /* 0x000fe2000bf25270 */
[----:B------:R-:W-:Y:S01]  /*1d60*/  IMAD.MOV.U32 R9, RZ, RZ, RZ ;  /* 0x000000ffff097224 */ /* 0x000fe200078e00ff */
[----:B------:R-:W-:Y:S01]  /*1d70*/  ULOP3.LUT UR43, UR43, 0x40, URZ, 0xc0, !UPT ;  /* 0x000000402b2b7892 */ /* 0x000fe2000f8ec0ff */
[----:B------:R-:W-:Y:S01]  /*1d80*/  IMAD.MOV.U32 R8, RZ, RZ, 0x1 ;  /* 0x00000001ff087424 */ /* 0x000fe200078e00ff */
[----:B------:R-:W3:Y:S01]  /*1d90*/  LDCU UR39, c[0x0][0x370] ;  /* 0x00006e00ff2777ac */ /* 0x000ee20008000800 */
[----:B------:R-:W-:-:S02]  /*1da0*/  USEL UR25, UR47, 0x2, UP1 ;  /* 0x000000022f197887 */ /* 0x000fc40008800000 */
[----:B--2---:R-:W-:Y:S01]  /*1db0*/  UIADD3 UR5, UPT, UPT, UR6, 0x1f, URZ ;  /* 0x0000001f06057890 */ /* 0x004fe2000fffe0ff */
[----:B------:R-:W2:Y:S03]  /*1dc0*/  LDCU.64 UR28, c[0x0][0x348] ;  /* 0x00006900ff1c77ac */ /* 0x000ea60008000a00 */
[----:B------:R-:W-:Y:S02]  /*1dd0*/  USHF.R.S32.HI UR4, URZ, 0x1f, UR5 ;  /* 0x0000001fff047899 */ /* 0x000fe40008011405 */
[----:B------:R-:W-:Y:S02]  /*1de0*/  UIADD3 UR48, UPT, UPT, UR6, 0x3e, URZ ;  /* 0x0000003e06307890 */ /* 0x000fe4000fffe0ff */
[----:B------:R-:W-:Y:S02]  /*1df0*/  ULEA.HI UR4, UR4, UR5, URZ, 0x5 ;  /* 0x0000000504047291 */ /* 0x000fe4000f8f28ff */
[----:B------:R-:W-:-:S02]  /*1e00*/  UIADD3 UR5, UPT, UPT, UR6, -0x1, URZ ;  /* 0xffffffff06057890 */ /* 0x000fc4000fffe0ff */
[----:B------:R-:W-:Y:S02]  /*1e10*/  USHF.R.S32.HI UR41, URZ, 0x5, UR4 ;  /* 0x00000005ff297899 */ /* 0x000fe40008011404 */
[----:B------:R-:W-:Y:S02]  /*1e20*/  UISETP.GE.U32.AND UP2, UPT, UR5, -0x3f, UPT ;  /* 0xffffffc10500788c */ /* 0x000fe4000bf46070 */
[----:B------:R-:W-:Y:S02]  /*1e30*/  UISETP.LT.U32.AND UP0, UPT, UR41, 0x21, UPT ;  /* 0x000000212900788c */ /* 0x000fe4000bf01070 */
[----:B------:R-:W-:Y:S02]  /*1e40*/  ULOP3.LUT UR5, UR7, 0x80, URZ, 0xc0, !UPT ;  /* 0x0000008007057892 */ /* 0x000fe4000f8ec0ff */
[----:B------:R-:W-:Y:S02]  /*1e50*/  USEL UR40, UR41, 0x21, UP0 ;  /* 0x0000002129287887 */ /* 0x000fe40008000000 */
[----:B------:R-:W-:-:S02]  /*1e60*/  ULEA UR44, UR44, UR5, 0x6 ;  /* 0x000000052c2c7291 */ /* 0x000fc4000f8e30ff */
[----:B------:R-:W-:Y:S02]  /*1e70*/  UIADD3 UR4, UPT, UPT, UR40, -0x1, URZ ;  /* 0xffffffff28047890 */ /* 0x000fe4000fffe0ff */
[----:B------:R-:W-:Y:S01]  /*1e80*/  @UP2 UIADD3 UR4, UPT, UPT, UR40, URZ, URZ ;  /* 0x000000ff28042290 */ /* 0x000fe2000fffe0ff */
[----:B------:R-:W4:Y:S01]  /*1e90*/  LDCU UR38, c[0x0][0x374] ;  /* 0x00006e80ff2677ac */ /* 0x000f220008000800 */
[----:B------:R-:W-:Y:S02]  /*1ea0*/  ULEA UR43, UR33, UR43, 0x5 ;  /* 0x0000002b212b7291 */ /* 0x000fe4000f8e28ff */
[----:B------:R-:W-:Y:S02]  /*1eb0*/  UIADD3 UR47, UPT, UPT, UR41, -UR40, URZ ;  /* 0x80000028292f7290 */ /* 0x000fe4000fffe0ff */
[----:B------:R-:W-:Y:S02]  /*1ec0*/  UIADD3 UR30, UPT, UPT, UR4, 0x1, URZ ;  /* 0x00000001041e7890 */ /* 0x000fe4000fffe0ff */
[----:B------:R-:W-:Y:S01]  /*1ed0*/  UIADD3 UR42, UPT, UPT, -UR4, URZ, URZ ;  /* 0x000000ff042a7290 */ /* 0x000fe2000fffe1ff */
[----:B--23--:R-:W-:-:S11]  /*1ee0*/  UMOV UR5, URZ ;  /* 0x000000ff00057c82 */ /* 0x00cfd60008000000 */
.L_x_43:
[----:B------:R-:W-:Y:S01]  /*1ef0*/  UISETP.NE.AND UP0, UPT, UR46, URZ, UPT ;  /* 0x000000ff2e00728c */ /* 0x000fe2000bf05270 */
[----:B------:R-:W2:Y:S08]  /*1f00*/  S2UR UR46, SR_CgaCtaId ;  /* 0x00000000002e79c3 */ /* 0x000eb00000008800 */
[----:B------:R-:W-:Y:S05]  /*1f10*/  BRA.U UP0, `(.L_x_24) ;  /* 0x0000000100347547 */ /* 0x000fea000b800000 */
[----:B------:R-:W3:Y:S01]  /*1f20*/  S2R R0, SR_CgaCtaId ;  /* 0x0000000000007919 */ /* 0x000ee20000008800 */
[----:B------:R-:W-:-:S04]  /*1f30*/  MOV R2, 0x400 ;  /* 0x0000040000027802 */ /* 0x000fc80000000f00 */
[----:B---3--:R-:W-:Y:S02]  /*1f40*/  LEA R0, R0, R2, 0x18 ;  /* 0x0000000200007211 */ /* 0x008fe400078ec0ff */
[----:B------:R-:W-:-:S03]  /*1f50*/  SHF.L.U32 R2, R8, 0x1f, RZ ;  /* 0x0000001f08027819 */ /* 0x000fc600000006ff */
[----:B------:R-:W-:-:S04]  /*1f60*/  IMAD R0, R9, 0x8, R0 ;  /* 0x0000000809007824 */ /* 0x000fc800078e0200 */
[----:B------:R-:W3:Y:S02]  /*1f70*/  SYNCS.PHASECHK.TRANS64.TRYWAIT P0, [R0+URZ+0x2d0], R2 ;  /* 0x0002d002000075a7 */ /* 0x000ee400080011ff */
[----:B---3--:R-:W-:Y:S05]  /*1f80*/  @!P0 BRA `(.L_x_25) ;  /* 0x0000009000fc8947 */ /* 0x008fea0003800000 */
.L_x_173:
[----:B------:R-:W-:Y:S01]  /*1f90*/  VIADD R9, R9, 0x1 ;  /* 0x0000000109097836 */ /* 0x000fe20000000000 */
[----:B------:R3:W-:Y:S04]  /*1fa0*/  SYNCS.ARRIVE.TRANS64.A1T0 RZ, [R0+URZ+0x2c0], RZ ;  /* 0x0002c0ff00ff79a7 */ /* 0x0007e800081000ff */
[----:B------:R-:W-:-:S04]  /*1fb0*/  ISETP.NE.AND P0, PT, R9, 0x2, PT ;  /* 0x000000020900780c */ /* 0x000fc80003f05270 */
[----:B------:R-:W-:Y:S02]  /*1fc0*/  SEL R9, R9, RZ, P0 ;  /* 0x000000ff09097207 */ /* 0x000fe40000000000 */
[----:B---3--:R-:W-:-:S04]  /*1fd0*/  SEL R0, RZ, 0x1, P0 ;  /* 0x00000001ff007807 */ /* 0x008fc80000000000 */
[----:B------:R-:W-:-:S07]  /*1fe0*/  LOP3.LUT R8, R8, R0, RZ, 0x3c, !PT ;  /* 0x0000000008087212 */ /* 0x000fce00078e3cff */
.L_x_24:
[----:B------:R-:W-:Y:S01]  /*1ff0*/  UMOV UR6, 0x400 ;  /* 0x0000040000067882 */ /* 0x000fe20000000000 */
[----:B------:R-:W-:Y:S01]  /*2000*/  SHF.L.U32 R0, R12, 0x1f, RZ ;  /* 0x0000001f0c007819 */ /* 0x000fe200000006ff */
[----:B--2---:R-:W-:Y:S02]  /*2010*/  ULEA UR6, UR46, UR6, 0x18 ;  /* 0x000000062e067291 */ /* 0x004fe4000f8ec0ff */
[----:B------:R-:W-:Y:S02]  /*2020*/  UISETP.GE.U32.AND UP0, UPT, UR48, 0x3f, UPT ;  /* 0x0000003f3000788c */ /* 0x000fe4000bf06070 */
[----:B------:R-:W-:Y:S02]  /*2030*/  ULEA UR4, UR5, UR6, 0x3 ;  /* 0x0000000605047291 */ /* 0x000fe4000f8e18ff */
[----:B------:R-:W-:Y:S01]  /*2040*/  ULEA UR11, UR32, UR44, 0x8 ;  /* 0x0000002c200b7291 */ /* 0x000fe2000f8e40ff */
[----:B------:R-:W-:-:S06]  /*2050*/  UMOV UR7, URZ ;  /* 0x000000ff00077c82 */ /* 0x000fcc0008000000 */
[----:B------:R2:W3:Y:S01]  /*2060*/  SYNCS.PHASECHK.TRANS64.TRYWAIT P0, [UR4+0x108], R0 ;  /* 0x00010800ff0075a7 */ /* 0x0004e20008001104 */
[----:B------:R-:W-:-:S04]  /*2070*/  ULEA.HI UR4, UR20, UR20, URZ, 0x1 ;  /* 0x0000001414047291 */ /* 0x000fc8000f8f08ff */
[----:B------:R-:W-:-:S04]  /*2080*/  USHF.L.U32 UR4, UR4, 0x6, URZ ;  /* 0x0000000604047899 */ /* 0x000fc800080006ff */
[----:B------:R-:W-:-:S04]  /*2090*/  ULOP3.LUT UR35, UR4, 0xffffff80, URZ, 0xc0, !UPT ;  /* 0xffffff8004237892 */ /* 0x000fc8000f8ec0ff */
[----:B------:R-:W-:Y:S01]  /*20a0*/  UIADD3 UR35, UPT, UPT, UR43, UR35, URZ ;  /* 0x000000232b237290 */ /* 0x000fe2000fffe0ff */
[----:B------:R-:W-:Y:S11]  /*20b0*/  BRA.U !UP0, `(.L_x_26) ;  /* 0x0000000108c87547 */ /* 0x000ff6000b800000 */
[----:B------:R-:W-:Y:S01]  /*20c0*/  UMOV UR13, UR42 ;  /* 0x0000002a000d7c82 */ /* 0x000fe20008000000 */
[----:B------:R-:W-:Y:S01]  /*20d0*/  UMOV UR4, UR5 ;  /* 0x0000000500047c82 */ /* 0x000fe20008000000 */
[----:B------:R-:W-:-:S05]  /*20e0*/  UMOV UR34, URZ ;  /* 0x000000ff00227c82 */ /* 0x000fca0008000000 */
.L_x_32:
[----:B------:R-:W-:Y:S01]  /*20f0*/  ULEA UR33, UR4, UR6, 0x3 ;  /* 0x0000000604217291 */ /* 0x000fe2000f8e18ff */
[----:B------:R-:W-:Y:S01]  /*2100*/  @P3 MOV R2, 0x3000 ;  /* 0x0000300000023802 */ /* 0x000fe20000000f00 */
[----:B-123--:R-:W-:Y:S10]  /*2110*/  @P0 BRA `(.L_x_27) ;  /* 0x00000000000c0947 */ /* 0x00eff40003800000 */
[----:B------:R-:W-:-:S04]  /*2120*/  SHF.L.U32 R3, R12, 0x1f, RZ ;  /* 0x0000001f0c037819 */ /* 0x000fc800000006ff */
[----:B------:R-:W3:Y:S02]  /*2130*/  SYNCS.PHASECHK.TRANS64.TRYWAIT P0, [UR33+0x108], R3 ;  /* 0x00010803ff0075a7 */ /* 0x000ee40008001121 */
[----:B---3--:R-:W-:Y:S05]  /*2140*/  @!P0 BRA `(.L_x_28) ;  /* 0x0000009000a08947 */ /* 0x008fea0003800000 */
.L_x_27:
[----:B------:R3:W-:Y:S01]  /*2150*/  @P3 SYNCS.ARRIVE.TRANS64 RZ, [UR33], R2 ;  /* 0x00000002ffff39a7 */ /* 0x0007e20008000021 */
[----:B------:R-:W-:Y:S02]  /*2160*/  ULOP3.LUT UR5, UR25, 0x2, URZ, 0xfc, !UPT ;  /* 0x0000000219057892 */ /* 0x000fe4000f8efcff */
[----:B------:R-:W-:Y:S02]  /*2170*/  UIADD3 UR13, UPT, UPT, UR13, 0x1, URZ ;  /* 0x000000010d0d7890 */ /* 0x000fe4000fffe0ff */
[----:B------:R-:W-:Y:S02]  /*2180*/  UISETP.NE.AND UP0, UPT, UR5, 0x2, UPT ;  /* 0x000000020500788c */ /* 0x000fe4000bf05270 */
[----:B------:R-:W-:-:S07]  /*2190*/  UISETP.NE.AND UP2, UPT, UR13, 0x1, UPT ;  /* 0x000000010d00788c */ /* 0x000fce000bf45270 */
[----:B------:R-:W-:Y:S05]  /*21a0*/  BRA.U UP0, `(.L_x_29) ;  /* 0x0000000100047547 */ /* 0x000fea000b800000 */
[----:B-1--4-:R-:W-:Y:S05]  /*21b0*/  BPT.TRAP 0x1 ;  /* 0x000000040000795c */ /* 0x012fea0000300000 */
.L_x_29:
[----:B------:R-:W-:Y:S04]  /*21c0*/  BSSY.RECONVERGENT B0, `(.L_x_30) ;  /* 0x0000003000007945 */ /* 0x000fe80003800200 */
[----:B------:R-:W-:Y:S05]  /*21d0*/  @!P2 BRA `(.L_x_31) ;  /* 0x000000000004a947 */ /* 0x000fea0003800000 */
[----:B-1--4-:R-:W-:Y:S05]  /*21e0*/  BPT.TRAP 0x1 ;  /* 0x000000040000795c */ /* 0x012fea0000300000 */
.L_x_31:
[----:B-1--4-:R-:W-:Y:S05]  /*21f0*/  BSYNC.RECONVERGENT B0 ;  /* 0x0000000000007941 */ /* 0x012fea0003800200 */
.L_x_30:
[----:B------:R-:W-:Y:S02]  /*2200*/  UIADD3 UR5, UPT, UPT, UR4, 0x1, URZ ;  /* 0x0000000104057890 */ /* 0x000fe4000fffe0ff */
[----:B------:R-:W-:Y:S02]  /*2210*/  ULEA UR32, UR4, UR27, 0xb ;  /* 0x0000001b04207291 */ /* 0x000fe4000f8e58ff */
[----:B------:R-:W-:Y:S02]  /*2220*/  UISETP.NE.AND UP0, UPT, UR5, 0x21, UPT ;  /* 0x000000210500788c */ /* 0x000fe4000bf05270 */
[----:B------:R-:W-:Y:S02]  /*2230*/  UIADD3 UR16, UP1, UPT, UR28, 0x80, URZ ;  /* 0x000000801c107890 */ /* 0x000fe4000ff3e0ff */
[----:B------:R-:W-:Y:S02]  /*2240*/  USEL UR8, URZ, 0x1, UP0 ;  /* 0x00000001ff087887 */ /* 0x000fe40008000000 */
[----:B------:R-:W-:-:S02]  /*2250*/  USEL UR5, UR5, URZ, UP0 ;  /* 0x000000ff05057287 */ /* 0x000fc40008000000 */
[----:B------:R-:W-:Y:S02]  /*2260*/  UIADD3 UR14, UP0, UPT, UR28, 0x180, URZ ;  /* 0x000001801c0e7890 */ /* 0x000fe4000ff1e0ff */
[----:B------:R-:W-:Y:S01]  /*2270*/  ULEA UR7, UR5, UR6, 0x3 ;  /* 0x0000000605077291 */ /* 0x000fe2000f8e18ff */
[----:B------:R-:W-:Y:S01]  /*2280*/  LOP3.LUT R12, R12, UR8, RZ, 0x3c, !PT ;  /* 0x000000080c0c7c12 */ /* 0x000fe2000f8e3cff */
[----:B------:R-:W-:Y:S02]  /*2290*/  ULEA UR8, UR4, UR26, 0xc ;  /* 0x0000001a04087291 */ /* 0x000fe4000f8e60ff */
[----:B------:R-:W-:Y:S01]  /*22a0*/  ULOP3.LUT UR33, UR33, 0xfefffff8, URZ, 0xc0, !UPT ;  /* 0xfefffff821217892 */ /* 0x000fe2000f8ec0ff */
[----:B--2---:R-:W-:Y:S01]  /*22b0*/  SHF.L.U32 R0, R12, 0x1f, RZ ;  /* 0x0000001f0c007819 */ /* 0x004fe200000006ff */
[----:B------:R-:W-:Y:S02]  /*22c0*/  UIADD3.X UR17, UPT, UPT, URZ, UR29, URZ, UP1, !UPT ;  /* 0x0000001dff117290 */ /* 0x000fe40008ffe4ff */
[----:B------:R-:W-:Y:S01]  /*22d0*/  UIADD3 UR32, UPT, UPT, UR6, 0x6500, UR32 ;  /* 0x0000650006207890 */ /* 0x000fe2000fffe020 */
[----:B------:R1:W2:Y:S01]  /*22e0*/  SYNCS.PHASECHK.TRANS64.TRYWAIT P0, [UR7+0x108], R0 ;  /* 0x00010800ff0075a7 */ /* 0x0002a20008001107 */
[----:B------:R-:W-:-:S02]  /*22f0*/  UPRMT UR7, URZ, 0x5410, UR24 ;  /* 0x00005410ff077896 */ /* 0x000fc40008000018 */
[----:B------:R-:W-:Y:S02]  /*2300*/  UIADD3 UR8, UPT, UPT, UR6, 0x16d00, UR8 ;  /* 0x00016d0006087890 */ /* 0x000fe4000fffe008 */
[----:B------:R-:W-:Y:S02]  /*2310*/  UIADD3.X UR15, UPT, UPT, URZ, UR29, URZ, UP0, !UPT ;  /* 0x0000001dff0f7290 */ /* 0x000fe400087fe4ff */
[----:B------:R-:W-:Y:S01]  /*2320*/  UPRMT UR4, URZ, 0x5410, UR21 ;  /* 0x00005410ff047896 */ /* 0x000fe20008000015 */
[----:B------:R-:W-:Y:S01]  /*2330*/  UMOV UR18, 0x0 ;  /* 0x0000000000127882 */ /* 0x000fe20000000000 */
[----:B------:R-:W-:Y:S01]  /*2340*/  UMOV UR19, 0x10000000 ;  /* 0x1000000000137882 */ /* 0x000fe20000000000 */
[----:B------:R-:W-:Y:S01]  /*2350*/  UMOV UR10, UR34 ;  /* 0x00000022000a7c82 */ /* 0x000fe20008000000 */
[----:B------:R-:W-:Y:S01]  /*2360*/  UMOV UR12, UR36 ;  /* 0x00000024000c7c82 */ /* 0x000fe20008000000 */
[----:B------:R-:W-:Y:S01]  /*2370*/  UMOV UR9, UR33 ;  /* 0x0000002100097c82 */ /* 0x000fe20008000000 */
[----:B------:R4:W-:Y:S03]  /*2380*/  UTMALDG.3D.MULTICAST.2CTA [UR32], [UR16], UR7, desc[UR18] ;  /* 0x00001220100073b4 */ /* 0x0009e60008211807 */
[----:B------:R3:W-:Y:S01]  /*2390*/  UTMALDG.3D.MULTICAST.2CTA [UR8], [UR14], UR4, desc[UR18] ;  /* 0x000012080e0073b4 */ /* 0x0007e20008211804 */
[----:B----4-:R-:W-:Y:S01]  /*23a0*/  UIADD3 UR34, UPT, UPT, UR34, 0x20, URZ ;  /* 0x0000002022227890 */ /* 0x010fe2000fffe0ff */
[----:B------:R-:W-:Y:S01]  /*23b0*/  UMOV UR7, UR30 ;  /* 0x0000001e00077c82 */ /* 0x000fe20008000000 */
[----:B---3--:R-:W-:Y:S01]  /*23c0*/  UMOV UR4, UR5 ;  /* 0x0000000500047c82 */ /* 0x008fe20008000000 */
[----:B------:R-:W-:Y:S09]  /*23d0*/  BRA.U UP2, `(.L_x_32) ;  /* 0xfffffffd02447547 */ /* 0x000ff2000b83ffff */
.L_x_26:
[----:B------:R-:W-:Y:S01]  /*23e0*/  ULEA UR4, UR5, UR6, 0x3 ;  /* 0x0000000605047291 */ /* 0x000fe2000f8e18ff */
[----:B-12---:R-:W-:Y:S01]  /*23f0*/  SHF.L.U32 R0, R12, 0x1f, RZ ;  /* 0x0000001f0c007819 */ /* 0x006fe200000006ff */
[----:B------:R-:W-:Y:S01]  /*2400*/  @!P1 SYNCS.ARRIVE.TRANS64.A1T0 RZ, [UR6+0x258], RZ ;  /* 0x000258ffffff99a7 */ /* 0x000fe20008100006 */
[----:B------:R-:W-:-:S06]  /*2410*/  UISETP.GT.AND UP0, UPT, UR41, UR40, UPT ;  /* 0x000000282900728c */ /* 0x000fcc000bf04270 */
[----:B---3--:R1:W2:Y:S03]  /*2420*/  SYNCS.PHASECHK.TRANS64.TRYWAIT P0, [UR4+0x108], R0 ;  /* 0x00010800ff0075a7 */ /* 0x0082a60008001104 */
[----:B------:R-:W-:Y:S05]  /*2430*/  BRA.U !UP0, `(.L_x_33) ;  /* 0x0000000108c87547 */ /* 0x000fea000b800000 */
[----:B------:R-:W-:Y:S01]  /*2440*/  UIADD3 UR13, UPT, UPT, UR47, UR7, URZ ;  /* 0x000000072f0d7290 */ /* 0x000fe2000fffe0ff */
[----:B------:R-:W-:-:S11]  /*2450*/  UMOV UR4, UR5 ;  /* 0x0000000500047c82 */ /* 0x000fd60008000000 */
.L_x_39:
[----:B------:R-:W-:Y:S01]  /*2460*/  ULEA UR17, UR4, UR6, 0x3 ;  /* 0x0000000604117291 */ /* 0x000fe2000f8e18ff */
[----:B--2---:R-:W-:Y:S01]  /*2470*/  @P3 MOV R2, 0x3000 ;  /* 0x0000300000023802 */ /* 0x004fe20000000f00 */
[----:B-12---:R-:W-:Y:S10]  /*2480*/  @P0 BRA `(.L_x_34) ;  /* 0x00000000000c0947 */ /* 0x006ff40003800000 */
[----:B------:R-:W-:-:S04]  /*2490*/  SHF.L.U32 R3, R12, 0x1f, RZ ;  /* 0x0000001f0c037819 */ /* 0x000fc800000006ff */
[----:B------:R-:W2:Y:S02]  /*24a0*/  SYNCS.PHASECHK.TRANS64.TRYWAIT P0, [UR17+0x108], R3 ;  /* 0x00010803ff0075a7 */ /* 0x000ea40008001111 */
[----:B--2---:R-:W-:Y:S05]  /*24b0*/  @!P0 BRA `(.L_x_35) ;  /* 0x0000008c00dc8947 */ /* 0x004fea0003800000 */
.L_x_34:
[----:B------:R2:W-:Y:S01]  /*24c0*/  @P3 SYNCS.ARRIVE.TRANS64 RZ, [UR17], R2 ;  /* 0x00000002ffff39a7 */ /* 0x0005e20008000011 */
[----:B------:R-:W-:-:S04]  /*24d0*/  ULOP3.LUT UR5, UR25, 0x2, URZ, 0xfc, !UPT ;  /* 0x0000000219057892 */ /* 0x000fc8000f8efcff */
[----:B------:R-:W-:-:S09]  /*24e0*/  UISETP.NE.AND UP0, UPT, UR5, 0x2, UPT ;  /* 0x000000020500788c */ /* 0x000fd2000bf05270 */
[----:B------:R-:W-:Y:S05]  /*24f0*/  BRA.U UP0, `(.L_x_36) ;  /* 0x0000000100047547 */ /* 0x000fea000b800000 */
[----:B----4-:R-:W-:Y:S05]  /*2500*/  BPT.TRAP 0x1 ;  /* 0x000000040000795c */ /* 0x010fea0000300000 */
.L_x_36:
[----:B------:R-:W-:Y:S04]  /*2510*/  BSSY.RECONVERGENT B0, `(.L_x_37) ;  /* 0x0000003000007945 */ /* 0x000fe80003800200 */
[----:B------:R-:W-:Y:S05]  /*2520*/  @!P2 BRA `(.L_x_38) ;  /* 0x000000000004a947 */ /* 0x000fea0003800000 */
[----:B----4-:R-:W-:Y:S05]  /*2530*/  BPT.TRAP 0x1 ;  /* 0x000000040000795c */ /* 0x010fea0000300000 */
.L_x_38:
[----:B----4-:R-:W-:Y:S05]  /*2540*/  BSYNC.RECONVERGENT B0 ;  /* 0x0000000000007941 */ /* 0x010fea0003800200 */
.L_x_37:
[----:B------:R-:W-:Y:S02]  /*2550*/  UIADD3 UR5, UPT, UPT, UR4, 0x1, URZ ;  /* 0x0000000104057890 */ /* 0x000fe4000fffe0ff */
[----:B------:R-:W-:Y:S02]  /*2560*/  USHF.L.U32 UR18, UR7, 0x5, URZ ;  /* 0x0000000507127899 */ /* 0x000fe400080006ff */
[----:B------:R-:W-:Y:S02]  /*2570*/  UISETP.NE.AND UP0, UPT, UR5, 0x21, UPT ;  /* 0x000000210500788c */ /* 0x000fe4000bf05270 */
[----:B------:R-:W-:Y:S02]  /*2580*/  UIADD3 UR7, UPT, UPT, UR7, 0x1, URZ ;  /* 0x0000000107077890 */ /* 0x000fe4000fffe0ff */
[----:B------:R-:W-:Y:S02]  /*2590*/  USEL UR9, URZ, 0x1, UP0 ;  /* 0x00000001ff097887 */ /* 0x000fe40008000000 */
[----:B------:R-:W-:-:S02]  /*25a0*/  USEL UR5, UR5, URZ, UP0 ;  /* 0x000000ff05057287 */ /* 0x000fc40008000000 */
[----:B------:R-:W-:Y:S02]  /*25b0*/  UIADD3 UR14, UP0, UPT, UR28, 0x180, URZ ;  /* 0x000001801c0e7890 */ /* 0x000fe4000ff1e0ff */
[----:B------:R-:W-:Y:S01]  /*25c0*/  ULEA UR8, UR5, UR6, 0x3 ;  /* 0x0000000605087291 */ /* 0x000fe2000f8e18ff */
[----:B------:R-:W-:Y:S01]  /*25d0*/  LOP3.LUT R12, R12, UR9, RZ, 0x3c, !PT ;  /* 0x000000090c0c7c12 */ /* 0x000fe2000f8e3cff */
[----:B------:R-:W-:Y:S02]  /*25e0*/  ULEA UR16, UR4, UR27, 0xb ;  /* 0x0000001b04107291 */ /* 0x000fe4000f8e58ff */
[----:B------:R-:W-:Y:S01]  /*25f0*/  UIADD3 UR22, UP1, UPT, UR28, 0x80, URZ ;  /* 0x000000801c167890 */ /* 0x000fe2000ff3e0ff */
[----:B-1----:R-:W-:Y:S01]  /*2600*/  SHF.L.U32 R0, R12, 0x1f, RZ ;  /* 0x0000001f0c007819 */ /* 0x002fe200000006ff */
[----:B------:R-:W-:Y:S02]  /*2610*/  UIADD3.X UR15, UPT, UPT, URZ, UR29, URZ, UP0, !UPT ;  /* 0x0000001dff0f7290 */ /* 0x000fe400087fe4ff */
[----:B------:R-:W-:Y:S01]  /*2620*/  UISETP.NE.AND UP0, UPT, UR7, UR13, UPT ;  /* 0x0000000d0700728c */ /* 0x000fe2000bf05270 */
[----:B------:R3:W1:Y:S01]  /*2630*/  SYNCS.PHASECHK.TRANS64.TRYWAIT P0, [UR8+0x108], R0 ;  /* 0x00010800ff0075a7 */ /* 0x0006620008001108 */
[----:B------:R-:W-:-:S02]  /*2640*/  ULEA UR8, UR4, UR26, 0xc ;  /* 0x0000001a04087291 */ /* 0x000fc4000f8e60ff */
[----:B------:R-:W-:Y:S02]  /*2650*/  ULOP3.LUT UR17, UR17, 0xfefffff8, URZ, 0xc0, !UPT ;  /* 0xfefffff811117892 */ /* 0x000fe4000f8ec0ff */
[----:B------:R-:W-:Y:S02]  /*2660*/  UIADD3 UR16, UPT, UPT, UR6, 0x6500, UR16 ;  /* 0x0000650006107890 */ /* 0x000fe4000fffe010 */
[----:B------:R-:W-:Y:S02]  /*2670*/  UIADD3.X UR23, UPT, UPT, URZ, UR29, URZ, UP1, !UPT ;  /* 0x0000001dff177290 */ /* 0x000fe40008ffe4ff */
[----:B------:R-:W-:Y:S02]  /*2680*/  UPRMT UR10, URZ, 0x5410, UR24 ;  /* 0x00005410ff0a7896 */ /* 0x000fe40008000018 */
[----:B------:R-:W-:Y:S02]  /*2690*/  UIADD3 UR8, UPT, UPT, UR6, 0x16d00, UR8 ;  /* 0x00016d0006087890 */ /* 0x000fe4000fffe008 */
[----:B------:R-:W-:Y:S01]  /*26a0*/  UPRMT UR4, URZ, 0x5410, UR21 ;  /* 0x00005410ff047896 */ /* 0x000fe20008000015 */
[----:B------:R-:W-:Y:S01]  /*26b0*/  UMOV UR32, 0x0 ;  /* 0x0000000000207882 */ /* 0x000fe20000000000 */
[----:B------:R-:W-:Y:S01]  /*26c0*/  UMOV UR33, 0x10000000 ;  /* 0x1000000000217882 */ /* 0x000fe20000000000 */
[----:B------:R-:W-:Y:S01]  /*26d0*/  UMOV UR19, UR35 ;  /* 0x0000002300137c82 */ /* 0x000fe20008000000 */
[----:B------:R-:W-:Y:S01]  /*26e0*/  UMOV UR20, UR36 ;  /* 0x0000002400147c82 */ /* 0x000fe20008000000 */
[----:B------:R-:W-:Y:S01]  /*26f0*/  UMOV UR12, UR36 ;  /* 0x00000024000c7c82 */ /* 0x000fe20008000000 */
[----:B------:R4:W-:Y:S01]  /*2700*/  UTMALDG.3D.MULTICAST.2CTA [UR16], [UR22], UR10, desc[UR32] ;  /* 0x00002010160073b4 */ /* 0x0009e2000821180a */
[----:B------:R-:W-:Y:S01]  /*2710*/  UMOV UR9, UR17 ;  /* 0x0000001100097c82 */ /* 0x000fe20008000000 */
[----:B----4-:R-:W-:-:S02]  /*2720*/  UMOV UR10, UR18 ;  /* 0x00000012000a7c82 */ /* 0x010fc40008000000 */
[----:B------:R4:W-:Y:S02]  /*2730*/  UTMALDG.3D.MULTICAST.2CTA [UR8], [UR14], UR4, desc[UR32] ;  /* 0x000020080e0073b4 */ /* 0x0009e40008211804 */
[----:B----4-:R-:W-:Y:S01]  /*2740*/  UMOV UR4, UR5 ;  /* 0x0000000500047c82 */ /* 0x010fe20008000000 */
[----:B---3--:R-:W-:Y:S05]  /*2750*/  BRA.U UP0, `(.L_x_39) ;  /* 0xfffffffd00407547 */ /* 0x008fea000b83ffff */
.L_x_33:
[C---:B------:R-:W-:Y:S01]  /*2760*/  LEA R3, R11.reuse, UR6, 0x3 ;  /* 0x000000060b037c11 */ /* 0x040fe2000f8e18ff */
[----:B------:R-:W-:Y:S01]  /*2770*/  NOP ;  /* 0x0000000000007918 */ /* 0x000fe20000000000 */
[----:B-1----:R-:W-:Y:S02]  /*2780*/  SHF.L.U32 R0, R10, 0x1f, RZ ;  /* 0x0000001f0a007819 */ /* 0x002fe400000006ff */
[----:B------:R-:W-:Y:S02]  /*2790*/  LEA R4, R11, UR6, 0x4 ;  /* 0x000000060b047c11 */ /* 0x000fe4000f8e20ff */
[----:B--2---:R-:W1:Y:S02]  /*27a0*/  SYNCS.PHASECHK.TRANS64.TRYWAIT P0, [R3+URZ+0x260], R0 ;  /* 0x00026000030075a7 */ /* 0x004e6400080011ff */
[----:B-1----:R-:W-:Y:S05]  /*27b0*/  @!P0 BRA `(.L_x_40) ;  /* 0x0000008c00348947 */ /* 0x002fea0003800000 */
.L_x_176:
[----:B------:R-:W2:Y:S01]  /*27c0*/  LDS.128 R4, [R4+0x2f0] ;  /* 0x0002f00004047984 */ /* 0x000ea20000000c00 */
[----:B------:R-:W-:Y:S01]  /*27d0*/  UISETP.GE.AND UP0, UPT, UR45, 0x1, UPT ;  /* 0x000000012d00788c */ /* 0x000fe2000bf06270 */
[----:B------:R-:W-:Y:S01]  /*27e0*/  @!PT LDS RZ, [RZ] ;  /* 0x00000000fffff984 */ /* 0x000fe20000000800 */
[----:B------:R-:W-:Y:S01]  /*27f0*/  @!PT LDS RZ, [RZ] ;  /* 0x00000000fffff984 */ /* 0x000fe20000000800 */
[----:B------:R-:W-:Y:S01]  /*2800*/  @!PT LDS RZ, [RZ] ;  /* 0x00000000fffff984 */ /* 0x000fe20000000800 */
[----:B------:R-:W-:Y:S01]  /*2810*/  @!PT LDS RZ, [RZ] ;  /* 0x00000000fffff984 */ /* 0x000fe20000000800 */
[----:B------:R3:W-:Y:S06]  /*2820*/  MEMBAR.ALL.CTA ;  /* 0x0000000000007992 */ /* 0x0007ec0000008000 */
[----:B---3--:R-:W3:Y:S01]  /*2830*/  FENCE.VIEW.ASYNC.S ;  /* 0x00000000000073c6 */ /* 0x008ee20000000000 */
[----:B--2---:R-:W-:-:S13]  /*2840*/  LOP3.LUT P0, RZ, R6, 0x1, RZ, 0xc0, !PT ;  /* 0x0000000106ff7812 */ /* 0x004fda000780c0ff */
[----:B---3--:R-:W-:Y:S01]  /*2850*/  VOTEU.ANY UP1, P0 ;  /* 0x0000000000ff7886 */ /* 0x008fe20000020100 */
[----:B------:R-:W-:-:S13]  /*2860*/  PLOP3.LUT P0, PT, PT, PT, UP1, 0x80, 0x8 ;  /* 0x000000000008781c */ /* 0x000fda0003f0f018 */
[----:B-1----:R-:W-:Y:S02]  /*2870*/  @P0 LOP3.LUT R0, R5, 0xffff, RZ, 0xc0, !PT ;  /* 0x0000ffff05000812 */ /* 0x002fe400078ec0ff */
[----:B------:R-:W-:Y:S02]  /*2880*/  @P0 MOV R2, R4 ;  /* 0x0000000400020202 */ /* 0x000fe40000000f00 */
[----:B------:R-:W-:Y:S01]  /*2890*/  @P0 R2UR UR7, R0 ;  /* 0x00000000000702ca */ /* 0x000fe200000e0000 */
[----:B------:R-:W-:Y:S01]  /*28a0*/  VIADD R0, R3, 0x270 ;  /* 0x0000027003007836 */ /* 0x000fe20000000000 */
[----:B------:R-:W-:Y:S02]  /*28b0*/  @P0 SHF.R.U32.HI R4, RZ, 0x10, R5 ;  /* 0x00000010ff040819 */ /* 0x000fe40000011605 */
[----:B------:R-:W-:Y:S02]  /*28c0*/  @P0 R2UR UR8, R2 ;  /* 0x00000000020802ca */ /* 0x000fe400000e0000 */
[----:B------:R-:W-:-:S02]  /*28d0*/  PRMT R0, RZ, 0x654, R0 ;  /* 0x00000654ff007816 */ /* 0x000fc40000000000 */
[----:B------:R-:W-:Y:S02]  /*28e0*/  @P0 R2UR UR4, R4 ;  /* 0x00000000040402ca */ /* 0x000fe400000e0000 */
[----:B------:R1:W-:Y:S03]  /*28f0*/  SYNCS.ARRIVE.TRANS64.RED.A1T0 RZ, [R0+URZ], RZ ;  /* 0x000000ff00ff79a7 */ /* 0x0003e600081004ff */
[----:B------:R-:W-:-:S04]  /*2900*/  @UP1 UMOV UR31, UR7 ;  /* 0x00000007001f1c82 */ /* 0x000fc80008000000 */
[----:B------:R-:W-:-:S04]  /*2910*/  @UP1 UMOV UR37, UR8 ;  /* 0x0000000800251c82 */ /* 0x000fc80008000000 */
[----:B------:R-:W-:Y:S01]  /*2920*/  @UP1 UMOV UR36, UR4 ;  /* 0x0000000400241c82 */ /* 0x000fe20008000000 */
[----:B------:R-:W-:Y:S05]  /*2930*/  BRA.U !UP0, `(.L_x_41) ;  /* 0x0000000108d47547 */ /* 0x000fea000b800000 */
[----:B------:R-:W4:Y:S01]  /*2940*/  LDCU.128 UR12, c[0x0][0xb10] ;  /* 0x00016200ff0c77ac */ /* 0x000f220008000c00 */
[----:B------:R-:W2:Y:S01]  /*2950*/  LDCU UR32, c[0x0][0xb20] ;  /* 0x00016400ff2077ac */ /* 0x000ea20008000800 */
[----:B------:R-:W3:Y:S01]  /*2960*/  LDCU UR20, c[0x0][0xb0c] ;  /* 0x00016180ff1477ac */ /* 0x000ee20008000800 */
[----:B------:R-:W1:Y:S01]  /*2970*/  LDCU.64 UR10, c[0x0][0xb28] ;  /* 0x00016500ff0a77ac */ /* 0x000e620008000a00 */
[----:B------:R-:W-:Y:S02]  /*2980*/  UISETP.NE.AND UP3, UPT, UR45, 0x1, UPT ;  /* 0x000000012d00788c */ /* 0x000fe4000bf65270 */
[----:B----4-:R-:W-:Y:S02]  /*2990*/  UIMAD.WIDE.U32 UR16, UR38, UR15, URZ ;  /* 0x0000000f261072a5 */ /* 0x010fe4000f8e00ff */
[----:B------:R-:W-:Y:S02]  /*29a0*/  UIMAD.WIDE.U32 UR8, UR39, UR12, URZ ;  /* 0x0000000c270872a5 */ /* 0x000fe4000f8e00ff */
[----:B------:R-:W-:-:S02]  /*29b0*/  UISETP.NE.AND UP0, UPT, UR14, 0x1, UPT ;  /* 0x000000010e00788c */ /* 0x000fc4000bf05270 */
[----:B------:R-:W-:Y:S01]  /*29c0*/  UIMAD.WIDE.U32 UR22, UR31, UR15, URZ ;  /* 0x0000000f1f1672a5 */ /* 0x000fe2000f8e00ff */
[----:B------:R-:W-:Y:S02]  /*29d0*/  UMOV UR16, UR17 ;  /* 0x0000001100107c82 */ /* 0x000fe40008000000 */
[----:B------:R-:W-:Y:S01]  /*29e0*/  UMOV UR8, UR9 ;  /* 0x0000000900087c82 */ /* 0x000fe20008000000 */
[----:B--2---:R-:W-:Y:S02]  /*29f0*/  USHF.R.U32.HI UR16, URZ, UR32, UR16 ;  /* 0x00000020ff107299 */ /* 0x004fe40008011610 */
[----:B---3--:R-:W-:Y:S02]  /*2a00*/  UISETP.NE.AND UP2, UPT, UR20, 0x1, UPT ;  /* 0x000000011400788c */ /* 0x008fe4000bf45270 */
[----:B------:R-:W-:Y:S02]  /*2a10*/  USHF.R.U32.HI UR8, URZ, UR13, UR8 ;  /* 0x0000000dff087299 */ /* 0x000fe40008011608 */
[----:B------:R-:W-:-:S02]  /*2a20*/  USEL UR7, UR38, UR16, !UP0 ;  /* 0x0000001026077287 */ /* 0x000fc4000c000000 */
[----:B------:R-:W-:Y:S02]  /*2a30*/  USEL UR8, UR39, UR8, !UP2 ;  /* 0x0000000827087287 */ /* 0x000fe4000d000000 */
[----:B-1----:R-:W-:Y:S01]  /*2a40*/  UIMAD.WIDE.U32 UR16, UR7, UR10, URZ ;  /* 0x0000000a071072a5 */ /* 0x002fe2000f8e00ff */
[----:B------:R-:W-:Y:S01]  /*2a50*/  UMOV UR4, UR23 ;  /* 0x0000001700047c82 */ /* 0x000fe20008000000 */
[----:B------:R-:W-:Y:S02]  /*2a60*/  UIMAD.WIDE.U32 UR18, UR37, UR12, URZ ;  /* 0x0000000c251272a5 */ /* 0x000fe4000f8e00ff */
[----:B------:R-:W-:-:S03]  /*2a70*/  UIMAD.WIDE.U32 UR22, UR8, UR10, URZ ;  /* 0x0000000a081672a5 */ /* 0x000fc6000f8e00ff */
[----:B------:R-:W-:Y:S01]  /*2a80*/  UMOV UR16, UR17 ;  /* 0x0000001100107c82 */ /* 0x000fe20008000000 */
[----:B------:R-:W-:Y:S02]  /*2a90*/  USHF.R.U32.HI UR4, URZ, UR32, UR4 ;  /* 0x00000020ff047299 */ /* 0x000fe40008011604 */
[----:B------:R-:W-:Y:S01]  /*2aa0*/  @UP3 USHF.R.U32.HI UR7, URZ, UR11, UR16 ;  /* 0x0000000bff073299 */ /* 0x000fe20008011610 */
[----:B------:R-:W-:Y:S01]  /*2ab0*/  UMOV UR18, UR19 ;  /* 0x0000001300127c82 */ /* 0x000fe20008000000 */
[----:B------:R-:W-:Y:S01]  /*2ac0*/  UMOV UR22, UR23 ;  /* 0x0000001700167c82 */ /* 0x000fe20008000000 */
[----:B------:R-:W-:Y:S02]  /*2ad0*/  USHF.R.U32.HI UR13, URZ, UR13, UR18 ;  /* 0x0000000dff0d7299 */ /* 0x000fe40008011612 */
[----:B------:R-:W-:Y:S02]  /*2ae0*/  USEL UR4, UR31, UR4, !UP0 ;  /* 0x000000041f047287 */ /* 0x000fe4000c000000 */
[----:B------:R-:W-:-:S02]  /*2af0*/  @UP3 USHF.R.U32.HI UR8, URZ, UR11, UR22 ;  /* 0x0000000bff083299 */ /* 0x000fc40008011616 */
[----:B------:R-:W-:Y:S02]  /*2b00*/  UIMAD UR9, UR45, UR7, URZ ;  /* 0x000000072d0972a4 */ /* 0x000fe4000f8e02ff */
[----:B------:R-:W-:Y:S02]  /*2b10*/  USEL UR7, UR37, UR13, !UP2 ;  /* 0x0000000d25077287 */ /* 0x000fe4000d000000 */
[----:B------:R-:W-:Y:S02]  /*2b20*/  UIMAD UR12, UR45, UR8, URZ ;  /* 0x000000082d0c72a4 */ /* 0x000fe4000f8e02ff */
[----:B------:R-:W-:Y:S02]  /*2b30*/  UISETP.GE.AND UP0, UPT, UR4, UR9, UPT ;  /* 0x000000090400728c */ /* 0x000fe4000bf06270 */
[----:B------:R-:W-:Y:S02]  /*2b40*/  UIMAD.WIDE.U32 UR16, UR4, UR10, URZ ;  /* 0x0000000a041072a5 */ /* 0x000fe4000f8e00ff */
[----:B------:R-:W-:-:S02]  /*2b50*/  UISETP.GE.OR UP0, UPT, UR7, UR12, UP0 ;  /* 0x0000000c0700728c */ /* 0x000fc40008706670 */
        /* <DEDUP_REMOVED lines=19> */
.L_x_41:
[----:B------:R-:W2:Y:S02]  /*2c90*/  LDCU UR4, c[0x0][0xb30] ;  /* 0x00016600ff0477ac */ /* 0x000ea40008000800 */
[----:B--2---:R-:W-:-:S09]  /*2ca0*/  UISETP.NE.AND UP0, UPT, UR4, 0x1, UPT ;  /* 0x000000010400788c */ /* 0x004fd2000bf05270 */
[----:B------:R-:W-:Y:S05]  /*2cb0*/  BRA.U UP0, `(.L_x_42) ;  /* 0x0000000100447547 */ /* 0x000fea000b800000 */
[----:B------:R-:W2:Y:S01]  /*2cc0*/  LDCU.128 UR12, c[0x0][0xb10] ;  /* 0x00016200ff0c77ac */ /* 0x000ea20008000c00 */
[----:B------:R-:W3:Y:S01]  /*2cd0*/  LDCU UR16, c[0x0][0xb0c] ;  /* 0x00016180ff1077ac */ /* 0x000ee20008000800 */
[----:B------:R-:W1:Y:S01]  /*2ce0*/  LDCU UR17, c[0x0][0xb20] ;  /* 0x00016400ff1177ac */ /* 0x000e620008000800 */
[----:B--2---:R-:W-:Y:S02]  /*2cf0*/  UIMAD.WIDE.U32 UR10, UR37, UR12, URZ ;  /* 0x0000000c250a72a5 */ /* 0x004fe4000f8e00ff */
[----:B------:R-:W-:Y:S02]  /*2d00*/  UIMAD.WIDE.U32 UR8, UR31, UR15, URZ ;  /* 0x0000000f1f0872a5 */ /* 0x000fe4000f8e00ff */
[----:B---3--:R-:W-:Y:S02]  /*2d10*/  UISETP.NE.AND UP2, UPT, UR16, 0x1, UPT ;  /* 0x000000011000788c */ /* 0x008fe4000bf45270 */
[----:B------:R-:W-:Y:S01]  /*2d20*/  UISETP.NE.AND UP0, UPT, UR14, 0x1, UPT ;  /* 0x000000010e00788c */ /* 0x000fe2000bf05270 */
[----:B------:R-:W-:-:S02]  /*2d30*/  UMOV UR7, UR11 ;  /* 0x0000000b00077c82 */ /* 0x000fc40008000000 */
[----:B------:R-:W-:Y:S01]  /*2d40*/  UMOV UR4, UR9 ;  /* 0x0000000900047c82 */ /* 0x000fe20008000000 */
[----:B------:R-:W-:Y:S02]  /*2d50*/  USHF.R.U32.HI UR7, URZ, UR13, UR7 ;  /* 0x0000000dff077299 */ /* 0x000fe40008011607 */
[----:B-1----:R-:W-:Y:S02]  /*2d60*/  USHF.R.U32.HI UR4, URZ, UR17, UR4 ;  /* 0x00000011ff047299 */ /* 0x002fe40008011604 */
[----:B------:R-:W-:Y:S02]  /*2d70*/  USEL UR7, UR37, UR7, !UP2 ;  /* 0x0000000725077287 */ /* 0x000fe4000d000000 */
[----:B------:R-:W-:-:S04]  /*2d80*/  USEL UR4, UR31, UR4, !UP0 ;  /* 0x000000041f047287 */ /* 0x000fc8000c000000 */
[----:B------:R-:W-:Y:S02]  /*2d90*/  UIADD3 UR8, UPT, UPT, UR7, -UR4, URZ ;  /* 0x8000000407087290 */ /* 0x000fe4000fffe0ff */
[----:B------:R-:W-:Y:S02]  /*2da0*/  UIADD3 UR4, UPT, UPT, -UR7, UR4, URZ ;  /* 0x0000000407047290 */ /* 0x000fe4000fffe1ff */
[----:B------:R-:W-:Y:S02]  /*2db0*/  UIMAD UR31, UR8, UR14, UR31 ;  /* 0x0000000e081f72a4 */ /* 0x000fe4000f8e021f */
[----:B------:R-:W-:-:S12]  /*2dc0*/  UIMAD UR37, UR4, UR16, UR37 ;  /* 0x00000010042572a4 */ /* 0x000fd8000f8e0225 */
.L_x_42:
[----:B------:R-:W-:Y:S01]  /*2dd0*/  VIADD R11, R11, 0x1 ;  /* 0x000000010b0b7836 */ /* 0x000fe20000000000 */
[----:B------:R-:W-:Y:S01]  /*2de0*/  R2UR UR4, R82 ;  /* 0x00000000520472ca */ /* 0x000fe200000e0000 */
[----:B------:R-:W-:Y:S01]  /*2df0*/  UIADD3 UR20, UPT, UPT, UR37, UR61, URZ ;  /* 0x0000003d25147290 */ /* 0x000fe2000fffe0ff */
[----:B------:R-:W-:Y:S02]  /*2e00*/  PLOP3.LUT P1, PT, PT, PT, PT, 0x80, 0x8 ;  /* 0x000000000008781c */ /* 0x000fe40003f2f070 */
[----:B------:R-:W-:-:S04]  /*2e10*/  ISETP.NE.AND P0, PT, R11, 0x2, PT ;  /* 0x000000020b00780c */ /* 0x000fc80003f05270 */
[----:B-1----:R-:W-:Y:S02]  /*2e20*/  SEL R0, RZ, 0x1, P0 ;  /* 0x00000001ff007807 */ /* 0x002fe40000000000 */
[----:B------:R-:W-:Y:S02]  /*2e30*/  SEL R11, R11, RZ, P0 ;  /* 0x000000ff0b0b7207 */ /* 0x000fe40000000000 */
[----:B------:R-:W-:Y:S01]  /*2e40*/  LOP3.LUT R10, R10, R0, RZ, 0x3c, !PT ;  /* 0x000000000a0a7212 */ /* 0x000fe200078e3cff */
[----:B------:R-:W-:Y:S01]  /*2e50*/  UIADD3 UR32, UPT, UPT, UR31, UR4, URZ ;  /* 0x000000041f207290 */ /* 0x000fe2000fffe0ff */
[----:B------:R-:W-:Y:S11]  /*2e60*/  BRA.U UP1, `(.L_x_43) ;  /* 0xfffffff101207547 */ /* 0x000ff6000b83ffff */
[----:B------:R-:W-:Y:S01]  /*2e70*/  UIADD3 UR7, UPT, UPT, UR6, 0x108, URZ ;  /* 0x0000010806077890 */ /* 0x000fe2000fffe0ff */
[----:B------:R-:W-:-:S03]  /*2e80*/  SHF.L.U32 R2, R12, 0x1f, RZ ;  /* 0x0000001f0c027819 */ /* 0x000fc600000006ff */
[----:B------:R-:W-:-:S09]  /*2e90*/  ULEA UR4, UR5, UR7, 0x3 ;  /* 0x0000000705047291 */ /* 0x000fd2000f8e18ff */
[----:B------:R-:W1:Y:S02]  /*2ea0*/  SYNCS.PHASECHK.TRANS64.TRYWAIT P0, [UR4], R2 ;  /* 0x00000002ff0075a7 */ /* 0x000e640008001104 */
[----:B-1----:R-:W-:Y:S05]  /*2eb0*/  @!P0 BRA `(.L_x_44) ;  /* 0x0000008400888947 */ /* 0x002fea0003800000 */
.L_x_178:
[----:B------:R-:W-:-:S04]  /*2ec0*/  UIADD3 UR4, UPT, UPT, UR5, 0x1, URZ ;  /* 0x0000000105047890 */ /* 0x000fc8000fffe0ff */
[----:B------:R-:W-:-:S04]  /*2ed0*/  UISETP.NE.AND UP0, UPT, UR4, 0x21, UPT ;  /* 0x000000210400788c */ /* 0x000fc8000bf05270 */
[----:B------:R-:W-:Y:S02]  /*2ee0*/  USEL UR6, URZ, 0x1, UP0 ;  /* 0x00000001ff067887 */ /* 0x000fe40008000000 */
[----:B------:R-:W-:-:S04]  /*2ef0*/  USEL UR4, UR4, URZ, UP0 ;  /* 0x000000ff04047287 */ /* 0x000fc80008000000 */
[----:B------:R-:W-:Y:S01]  /*2f00*/  ULEA UR5, UR4, UR7, 0x3 ;  /* 0x0000000704057291 */ /* 0x000fe2000f8e18ff */
[----:B-1----:R-:W-:-:S04]  /*2f10*/  LOP3.LUT R2, R12, UR6, RZ, 0x3c, !PT ;  /* 0x000000060c027c12 */ /* 0x002fc8000f8e3cff */
[----:B------:R-:W-:-:S04]  /*2f20*/  SHF.L.U32 R3, R2, 0x1f, RZ ;  /* 0x0000001f02037819 */ /* 0x000fc800000006ff */
[----:B------:R-:W1:Y:S02]  /*2f30*/  SYNCS.PHASECHK.TRANS64.TRYWAIT P0, [UR5], R3 ;  /* 0x00000003ff0075a7 */ /* 0x000e640008001105 */
[----:B-1----:R-:W-:Y:S05]  /*2f40*/  @!P0 BRA `(.L_x_45) ;  /* 0x00000084007c8947 */ /* 0x002fea0003800000 */
.L_x_180:
[----:B------:R-:W-:-:S04]  /*2f50*/  UIADD3 UR4, UPT, UPT, UR4, 0x1, URZ ;  /* 0x0000000104047890 */ /* 0x000fc8000fffe0ff */
[----:B------:R-:W-:-:S04]  /*2f60*/  UISETP.NE.AND UP0, UPT, UR4, 0x21, UPT ;  /* 0x000000210400788c */ /* 0x000fc8000bf05270 */
[----:B------:R-:W-:Y:S02]  /*2f70*/  USEL UR6, URZ, 0x1, UP0 ;  /* 0x00000001ff067887 */ /* 0x000fe40008000000 */
[----:B------:R-:W-:-:S04]  /*2f80*/  USEL UR4, UR4, URZ, UP0 ;  /* 0x000000ff04047287 */ /* 0x000fc80008000000 */
[----:B------:R-:W-:Y:S01]  /*2f90*/  ULEA UR5, UR4, UR7, 0x3 ;  /* 0x0000000704057291 */ /* 0x000fe2000f8e18ff */
[----:B------:R-:W-:-:S04]  /*2fa0*/  LOP3.LUT R2, R2, UR6, RZ, 0x3c, !PT ;  /* 0x0000000602027c12 */ /* 0x000fc8000f8e3cff */
[----:B-1----:R-:W-:-:S04]  /*2fb0*/  SHF.L.U32 R3, R2, 0x1f, RZ ;  /* 0x0000001f02037819 */ /* 0x002fc800000006ff */
[----:B------:R-:W1:Y:S02]  /*2fc0*/  SYNCS.PHASECHK.TRANS64.TRYWAIT P0, [UR5], R3 ;  /* 0x00000003ff0075a7 */ /* 0x000e640008001105 */
[----:B-1----:R-:W-:Y:S05]  /*2fd0*/  @!P0 BRA `(.L_x_46) ;  /* 0x0000008400708947 */ /* 0x002fea0003800000 */
.L_x_182:
        /* <DEDUP_REMOVED lines=9> */
.L_x_184:
        /* <DEDUP_REMOVED lines=9> */
.L_x_186:
        /* <DEDUP_REMOVED lines=9> */
.L_x_188:
        /* <DEDUP_REMOVED lines=9> */
.L_x_190:
        /* <DEDUP_REMOVED lines=9> */
.L_x_192:
        /* <DEDUP_REMOVED lines=9> */
.L_x_194:
        /* <DEDUP_REMOVED lines=9> */
.L_x_196:
        /* <DEDUP_REMOVED lines=9> */
.L_x_198:
        /* <DEDUP_REMOVED lines=9> */
.L_x_200:
        /* <DEDUP_REMOVED lines=9> */
.L_x_202:
        /* <DEDUP_REMOVED lines=9> */
.L_x_204:
        /* <DEDUP_REMOVED lines=9> */
.L_x_206:
        /* <DEDUP_REMOVED lines=9> */
.L_x_208:
        /* <DEDUP_REMOVED lines=9> */
.L_x_210:
        /* <DEDUP_REMOVED lines=9> */
.L_x_212:
        /* <DEDUP_REMOVED lines=9> */
.L_x_214:
        /* <DEDUP_REMOVED lines=9> */
.L_x_216:
        /* <DEDUP_REMOVED lines=9> */
.L_x_218:
        /* <DEDUP_REMOVED lines=9> */
.L_x_220:
        /* <DEDUP_REMOVED lines=9> */
.L_x_222:
        /* <DEDUP_REMOVED lines=9> */
.L_x_224:
        /* <DEDUP_REMOVED lines=9> */
.L_x_226:
        /* <DEDUP_REMOVED lines=9> */
.L_x_228:
        /* <DEDUP_REMOVED lines=9> */
.L_x_230:
        /* <DEDUP_REMOVED lines=9> */
.L_x_232:
        /* <DEDUP_REMOVED lines=9> */
.L_x_234:
        /* <DEDUP_REMOVED lines=9> */
.L_x_236:
        /* <DEDUP_REMOVED lines=9> */
.L_x_238:
        /* <DEDUP_REMOVED lines=9> */
.L_x_240:
[----:B------:R-:W-:-:S04]  /*4030*/  UIADD3 UR4, UPT, UPT, UR4, 0x1, URZ ;  /* 0x0000000104047890 */ /* 0x000fc8000fffe0ff */
[----:B------:R-:W-:-:S04]  /*4040*/  UISETP.NE.AND UP0, UPT, UR4, 0x21, UPT ;  /* 0x000000210400788c */ /* 0x000fc8000bf05270 */
[----:B------:R-:W-:Y:S02]  /*4050*/  USEL UR5, URZ, 0x1, UP0 ;  /* 0x00000001ff057887 */ /* 0x000fe40008000000 */
[----:B------:R-:W-:-:S04]  /*4060*/  USEL UR4, UR4, URZ, UP0 ;  /* 0x000000ff04047287 */ /* 0x000fc80008000000 */
[----:B------:R-:W-:Y:S01]  /*4070*/  ULEA UR4, UR4, UR7, 0x3 ;  /* 0x0000000704047291 */ /* 0x000fe2000f8e18ff */
[----:B------:R-:W-:-:S04]  /*4080*/  LOP3.LUT R2, R2, UR5, RZ, 0x3c, !PT ;  /* 0x0000000502027c12 */ /* 0x000fc8000f8e3cff */
[----:B------:R-:W-:Y:S01]  /*4090*/  SHF.L.U32 R2, R2, 0x1f, RZ ;  /* 0x0000001f02027819 */ /* 0x000fe200000006ff */
[----:B-1----:R-:W-:-:S07]  /*40a0*/  IMAD.U32 R0, RZ, RZ, UR4 ;  /* 0x00000004ff007e24 */ /* 0x002fce000f8e00ff */
.L_x_76:
[----:B-1----:R1:W2:Y:S02]  /*40b0*/  SYNCS.PHASECHK.TRANS64.TRYWAIT P0, [R0+URZ], R2 ;  /* 0x00000002000075a7 */ /* 0x0022a400080011ff */
[----:B--2---:R-:W-:Y:S05]  /*40c0*/  @!P0 NANOSLEEP.SYNCS 0x989680 ;  /* 0x009896800000895d */ /* 0x004fea0003900000 */
[----:B------:R-:W2:Y:S02]  /*40d0*/  @!P0 SYNCS.PHASECHK.TRANS64 P0, [R0+URZ], R2 ;  /* 0x00000002000085a7 */ /* 0x000ea400080010ff */
[----:B--2-4-:R-:W-:Y:S05]  /*40e0*/  @P0 EXIT ;  /* 0x000000000000094d */ /* 0x014fea0003800000 */
[----:B------:R-:W-:Y:S05]  /*40f0*/  BRA `(.L_x_76) ;  /* 0xfffffffc00ec7947 */ /* 0x000fea000383ffff */
.L_x_23:
[----:B------:R-:W-:-:S04]  /*4100*/  UISETP.NE.AND UP0, UPT, UR46, URZ, UPT ;  /* 0x000000ff2e00728c */ /* 0x000fc8000bf05270 */
[----:B------:R-:W-:-:S09]  /*4110*/  UISETP.NE.OR UP0, UPT, UR25, 0x1, UP0 ;  /* 0x000000011900788c */ /* 0x000fd20008705670 */
[----:B------:R-:W-:Y:S05]  /*4120*/  BRA.U UP0, `(.L_x_77) ;  /* 0x0000000500487547 */ /* 0x000fea000b800000 */
[----:B------:R-:W-:Y:S01]  /*4130*/  ISETP.GE.U32.AND P2, PT, R0, 0x8, PT ;  /* 0x000000080000780c */ /* 0x000fe20003f46070 */
[----:B------:R-:W-:Y:S01]  /*4140*/  IMAD.MOV.U32 R12, RZ, RZ, 0x1 ;  /* 0x00000001ff0c7424 */ /* 0x000fe200078e00ff */
[----:B------:R-:W-:Y:S02]  /*4150*/  CS2R R10, SRZ ;  /* 0x00000000000a7805 */ /* 0x000fe4000001ff00 */
[----:B------:R-:W-:Y:S01]  /*4160*/  CS2R R8, SRZ ;  /* 0x0000000000087805 */ /* 0x000fe2000001ff00 */
[----:B------:R-:W-:Y:S01]  /*4170*/  UMOV UR6, 0x400 ;  /* 0x0000040000067882 */ /* 0x000fe20000000000 */
[----:B------:R-:W-:Y:S01]  /*4180*/  UMOV UR5, URZ ;  /* 0x000000ff00057c82 */ /* 0x000fe20008000000 */
[----:B------:R-:W-:-:S12]  /*4190*/  ULEA UR6, UR46, UR6, 0x18 ;  /* 0x000000062e067291 */ /* 0x000fd8000f8ec0ff */
.L_x_81:
[----:B------:R-:W-:Y:S02]  /*41a0*/  LEA R2, R8, UR6, 0x3 ;  /* 0x0000000608027c11 */ /* 0x000fe4000f8e18ff */
[----:B------:R-:W-:-:S03]  /*41b0*/  SHF.L.U32 R4, R9, 0x1f, RZ ;  /* 0x0000001f09047819 */ /* 0x000fc600000006ff */
[----:B------:R-:W-:Y:S01]  /*41c0*/  VIADD R5, R2, 0x2d0 ;  /* 0x000002d002057836 */ /* 0x000fe20000000000 */
[----:B------:R-:W2:Y:S02]  /*41d0*/  SYNCS.PHASECHK.TRANS64.TRYWAIT P0, [R2+URZ+0x2c0], R4 ;  /* 0x0002c004020075a7 */ /* 0x000ea400080011ff */
[----:B--2---:R-:W-:Y:S05]  /*41e0*/  @!P0 BRA `(.L_x_78) ;  /* 0x0000007c00bc8947 */ /* 0x004fea0003800000 */
.L_x_241:
[----:B------:R-:W-:Y:S01]  /*41f0*/  ULEA UR4, UR5, UR6, 0x3 ;  /* 0x0000000605047291 */ /* 0x000fe2000f8e18ff */
[----:B--2---:R-:W-:Y:S01]  /*4200*/  PRMT R2, RZ, 0x654, R5 ;  /* 0x00000654ff027816 */ /* 0x004fe20000000005 */
[----:B------:R-:W-:Y:S01]  /*4210*/  @!P2 IMAD.MOV.U32 R4, RZ, RZ, 0x10 ;  /* 0x00000010ff04a424 */ /* 0x000fe200078e00ff */
[----:B------:R-:W-:Y:S01]  /*4220*/  SHF.L.U32 R5, R12, 0x1f, RZ ;  /* 0x0000001f0c057819 */ /* 0x000fe200000006ff */
[----:B------:R-:W-:Y:S01]  /*4230*/  UIADD3 UR7, UPT, UPT, UR4, 0x260, URZ ;  /* 0x0000026004077890 */ /* 0x000fe2000fffe0ff */
[----:B------:R2:W-:Y:S05]  /*4240*/  SYNCS.ARRIVE.TRANS64.RED.A1T0 RZ, [R2+URZ], RZ ;  /* 0x000000ff02ff79a7 */ /* 0x0005ea00081004ff */
[----:B------:R-:W-:Y:S01]  /*4250*/  IMAD.U32 R6, RZ, RZ, UR7 ;  /* 0x00000007ff067e24 */ /* 0x000fe2000f8e00ff */
[----:B------:R-:W3:Y:S04]  /*4260*/  SYNCS.PHASECHK.TRANS64.TRYWAIT P0, [UR4+0x270], R5 ;  /* 0x00027005ff0075a7 */ /* 0x000ee80008001104 */
[----:B------:R-:W-:Y:S01]  /*4270*/  PRMT R6, R0, 0x654, R6 ;  /* 0x0000065400067816 */ /* 0x000fe20000000006 */
[----:B--23--:R-:W-:Y:S06]  /*4280*/  @!P0 BRA `(.L_x_79) ;  /* 0x0000007c00a88947 */ /* 0x00cfec0003800000 */
.L_x_243:
[----:B------:R-:W-:Y:S01]  /*4290*/  ULEA UR8, UR5, UR6, 0x4 ;  /* 0x0000000605087291 */ /* 0x000fe2000f8e20ff */
[----:B------:R-:W-:Y:S01]  /*42a0*/  SEL R3, R6, R3, !P2 ;  /* 0x0000000306037207 */ /* 0x000fe20005000000 */
[----:B------:R-:W-:Y:S01]  /*42b0*/  UIADD3 UR9, UPT, UPT, UR4, 0x260, URZ ;  /* 0x0000026004097890 */ /* 0x000fe2000fffe0ff */
[----:B--2---:R-:W-:Y:S01]  /*42c0*/  LEA R2, R11, UR6, 0x3 ;  /* 0x000000060b027c11 */ /* 0x004fe2000f8e18ff */
[----:B------:R-:W-:Y:S01]  /*42d0*/  UIADD3 UR8, UPT, UPT, UR8, 0x2f0, URZ ;  /* 0x000002f008087890 */ /* 0x000fe2000fffe0ff */
[----:B------:R2:W-:Y:S01]  /*42e0*/  @!P2 SYNCS.ARRIVE.TRANS64.RED RZ, [R3+URZ], R4 ;  /* 0x0000000403ffa9a7 */ /* 0x0005e200080004ff */
[----:B------:R-:W-:Y:S01]  /*42f0*/  UIADD3 UR4, UPT, UPT, UR5, 0x1, URZ ;  /* 0x0000000105047890 */ /* 0x000fe2000fffe0ff */
[----:B------:R-:W-:-:S03]  /*4300*/  VIADD R8, R8, 0x1 ;  /* 0x0000000108087836 */ /* 0x000fc60000000000 */
[----:B------:R-:W-:Y:S02]  /*4310*/  UISETP.NE.AND UP0, UPT, UR4, 0x2, UPT ;  /* 0x000000020400788c */ /* 0x000fe4000bf05270 */
[----:B------:R-:W-:Y:S01]  /*4320*/  ISETP.NE.AND P0, PT, R8, 0x2, PT ;  /* 0x000000020800780c */ /* 0x000fe20003f05270 */
[----:B------:R-:W-:Y:S06]  /*4330*/  UGETNEXTWORKID.BROADCAST [UR8], [UR9] ;  /* 0x00000000080073ca */ /* 0x000fec0008000100 */
[----:B------:R-:W-:Y:S02]  /*4340*/  USEL UR7, URZ, 0x1, UP0 ;  /* 0x00000001ff077887 */ /* 0x000fe40008000000 */
[----:B------:R-:W-:-:S04]  /*4350*/  USEL UR5, UR4, URZ, UP0 ;  /* 0x000000ff04057287 */ /* 0x000fc80008000000 */
[----:B------:R-:W-:Y:S02]  /*4360*/  LOP3.LUT R12, R12, UR7, RZ, 0x3c, !PT ;  /* 0x000000070c0c7c12 */ /* 0x000fe4000f8e3cff */
[----:B--2---:R-:W-:-:S04]  /*4370*/  SHF.L.U32 R4, R10, 0x1f, RZ ;  /* 0x0000001f0a047819 */ /* 0x004fc800000006ff */
[----:B------:R-:W2:Y:S02]  /*4380*/  SYNCS.PHASECHK.TRANS64.TRYWAIT P1, [R2+URZ+0x260], R4 ;  /* 0x00026004020075a7 */ /* 0x000ea400080211ff */
[----:B--2---:R-:W-:Y:S05]  /*4390*/  @!P1 BRA `(.L_x_80) ;  /* 0x0000007c007c9947 */ /* 0x004fea0003800000 */
.L_x_244:
[C---:B--2---:R-:W-:Y:S01]  /*43a0*/  LEA R4, R11.reuse, UR6, 0x4 ;  /* 0x000000060b047c11 */ /* 0x044fe2000f8e20ff */
[----:B------:R-:W-:Y:S01]  /*43b0*/  VIADD R2, R2, 0x270 ;  /* 0x0000027002027836 */ /* 0x000fe20000000000 */
[----:B------:R-:W-:Y:S01]  /*43c0*/  SEL R8, R8, RZ, P0 ;  /* 0x000000ff08087207 */ /* 0x000fe20000000000 */
[----:B------:R-:W-:-:S03]  /*43d0*/  VIADD R11, R11, 0x1 ;  /* 0x000000010b0b7836 */ /* 0x000fc60000000000 */
[----:B------:R-:W2:Y:S01]  /*43e0*/  LDS.128 R4, [R4+0x2f0] ;  /* 0x0002f00004047984 */ /* 0x000ea20000000c00 */
[----:B------:R-:W-:Y:S02]  /*43f0*/  PRMT R2, RZ, 0x654, R2 ;  /* 0x00000654ff027816 */ /* 0x000fe40000000002 */
[C---:B------:R-:W-:Y:S01]  /*4400*/  ISETP.NE.AND P1, PT, R11.reuse, 0x2, PT ;  /* 0x000000020b00780c */ /* 0x040fe20003f25270 */
[----:B------:R-:W-:Y:S01]  /*4410*/  @!PT LDS RZ, [RZ] ;  /* 0x00000000fffff984 */ /* 0x000fe20000000800 */
[----:B------:R-:W-:Y:S01]  /*4420*/  @!PT LDS RZ, [RZ] ;  /* 0x00000000fffff984 */ /* 0x000fe20000000800 */
[----:B------:R-:W-:Y:S01]  /*4430*/  @!PT LDS RZ, [RZ] ;  /* 0x00000000fffff984 */ /* 0x000fe20000000800 */
[----:B------:R-:W-:Y:S01]  /*4440*/  @!PT LDS RZ, [RZ] ;  /* 0x00000000fffff984 */ /* 0x000fe20000000800 */
[----:B------:R3:W-:Y:S06]  /*4450*/  MEMBAR.ALL.CTA ;  /* 0x0000000000007992 */ /* 0x0007ec0000008000 */
[----:B---3--:R-:W3:Y:S01]  /*4460*/  FENCE.VIEW.ASYNC.S ;  /* 0x00000000000073c6 */ /* 0x008ee20000000000 */
[----:B------:R-:W-:Y:S01]  /*4470*/  SEL R11, R11, RZ, P1 ;  /* 0x000000ff0b0b7207 */ /* 0x000fe20000800000 */
[----:B---3--:R3:W-:Y:S01]  /*4480*/  SYNCS.ARRIVE.TRANS64.RED.A1T0 RZ, [R2+URZ], RZ ;  /* 0x000000ff02ff79a7 */ /* 0x0087e200081004ff */
[----:B--2---:R-:W-:-:S02]  /*4490*/  LOP3.LUT P3, RZ, R6, 0x1, RZ, 0xc0, !PT ;  /* 0x0000000106ff7812 */ /* 0x004fc4000786c0ff */
[----:B------:R-:W-:-:S04]  /*44a0*/  SEL R4, RZ, 0x1, P1 ;  /* 0x00000001ff047807 */ /* 0x000fc80000800000 */
[----:B------:R-:W-:Y:S02]  /*44b0*/  LOP3.LUT R10, R10, R4, RZ, 0x3c, !PT ;  /* 0x000000040a0a7212 */ /* 0x000fe400078e3cff */
[----:B---3--:R-:W-:-:S04]  /*44c0*/  SEL R2, RZ, 0x1, P0 ;  /* 0x00000001ff027807 */ /* 0x008fc80000000000 */
[----:B------:R-:W-:Y:S01]  /*44d0*/  LOP3.LUT R9, R9, R2, RZ, 0x3c, !PT ;  /* 0x0000000209097212 */ /* 0x000fe200078e3cff */
[----:B------:R-:W-:Y:S06]  /*44e0*/  @P3 BRA `(.L_x_81) ;  /* 0xfffffffc002c3947 */ /* 0x000fec000383ffff */
[----:B------:R-:W-:Y:S01]  /*44f0*/  ULEA UR4, UR5, UR6, 0x3 ;  /* 0x0000000605047291 */ /* 0x000fe2000f8e18ff */
[----:B------:R-:W-:-:S08]  /*4500*/  SHF.L.U32 R2, R12, 0x1f, RZ ;  /* 0x0000001f0c027819 */ /* 0x000fd000000006ff */
[----:B------:R-:W2:Y:S02]  /*4510*/  SYNCS.PHASECHK.TRANS64 P0, [UR4+0x270], R2 ;  /* 0x00027002ff0075a7 */ /* 0x000ea40008001004 */
[----:B--2---:R-:W-:Y:S05]  /*4520*/  @P0 BRA `(.L_x_82) ;  /* 0x0000000000080947 */ /* 0x004fea0003800000 */
[----:B------:R-:W2:Y:S02]  /*4530*/  SYNCS.PHASECHK.TRANS64.TRYWAIT P0, [UR4+0x270], R2 ;  /* 0x00027002ff0075a7 */ /* 0x000ea40008001104 */
[----:B--2---:R-:W-:Y:S05]  /*4540*/  @!P0 BRA `(.L_x_83) ;  /* 0x0000007c00248947 */ /* 0x004fea0003800000 */
.L_x_82:
[----:B------:R-:W-:-:S04]  /*4550*/  UIADD3 UR7, UPT, UPT, UR5, 0x1, URZ ;  /* 0x0000000105077890 */ /* 0x000fc8000fffe0ff */
[----:B------:R-:W-:-:S04]  /*4560*/  UISETP.NE.AND UP0, UPT, UR7, 0x2, UPT ;  /* 0x000000020700788c */ /* 0x000fc8000bf05270 */
[----:B------:R-:W-:Y:S02]  /*4570*/  USEL UR8, URZ, 0x1, UP0 ;  /* 0x00000001ff087887 */ /* 0x000fe40008000000 */
[----:B------:R-:W-:-:S04]  /*4580*/  USEL UR7, UR7, URZ, UP0 ;  /* 0x000000ff07077287 */ /* 0x000fc80008000000 */
[----:B------:R-:W-:Y:S01]  /*4590*/  ULEA UR7, UR7, UR6, 0x3 ;  /* 0x0000000607077291 */ /* 0x000fe2000f8e18ff */
[----:B--2---:R-:W-:-:S04]  /*45a0*/  LOP3.LUT R2, R12, UR8, RZ, 0x3c, !PT ;  /* 0x000000080c027c12 */ /* 0x004fc8000f8e3cff */
[----:B------:R-:W-:-:S04]  /*45b0*/  SHF.L.U32 R0, R2, 0x1f, RZ ;  /* 0x0000001f02007819 */ /* 0x000fc800000006ff */
[----:B------:R-:W2:Y:S02]  /*45c0*/  SYNCS.PHASECHK.TRANS64 P0, [UR7+0x270], R0 ;  /* 0x00027000ff0075a7 */ /* 0x000ea40008001007 */
[----:B-12---:R-:W-:Y:S05]  /*45d0*/  @P0 EXIT ;  /* 0x000000000000094d */ /* 0x006fea0003800000 */
[----:B------:R-:W-:Y:S02]  /*45e0*/  SHF.L.U32 R2, R2, 0x1f, RZ ;  /* 0x0000001f02027819 */ /* 0x000fe400000006ff */
[----:B------:R-:W-:-:S07]  /*45f0*/  MOV R0, UR7 ;  /* 0x0000000700007c02 */ /* 0x000fce0008000f00 */
.L_x_84:
[----:B-1----:R1:W2:Y:S02]  /*4600*/  SYNCS.PHASECHK.TRANS64.TRYWAIT P0, [R0+URZ+0x270], R2 ;  /* 0x00027002000075a7 */ /* 0x0022a400080011ff */
[----:B--2---:R-:W-:Y:S05]  /*4610*/  @!P0 NANOSLEEP.SYNCS 0x989680 ;  /* 0x009896800000895d */ /* 0x004fea0003900000 */
[----:B------:R-:W2:Y:S02]  /*4620*/  @!P0 SYNCS.PHASECHK.TRANS64 P0, [R0+URZ+0x270], R2 ;  /* 0x00027002000085a7 */ /* 0x000ea400080010ff */
[----:B--2---:R-:W-:Y:S05]  /*4630*/  @P0 EXIT ;  /* 0x000000000000094d */ /* 0x004fea0003800000 */
[----:B------:R-:W-:Y:S05]  /*4640*/  BRA `(.L_x_84) ;  /* 0xfffffffc00ec7947 */ /* 0x000fea000383ffff */
.L_x_77:
[----:B------:R-:W-:Y:S05]  /*4650*/  BRA.U UP6, `(.L_x_85) ;  /* 0x0000001106847547 */ /* 0x000fea000b800000 */
[----:B------:R-:W-:Y:S01]  /*4660*/  UMOV UR4, 0x40 ;  /* 0x0000004000047882 */ /* 0x000fe20000000000 */
[----:B------:R-:W-:Y:S01]  /*4670*/  NOP ;  /* 0x0000000000007918 */ /* 0x000fe20000000000 */
[----:B------:R-:W-:Y:S01]  /*4680*/  ULEA UR5, UR46, UR4, 0x18 ;  /* 0x000000042e057291 */ /* 0x000fe2000f8ec0ff */
[----:B------:R-:W-:Y:S02]  /*4690*/  UMOV UR6, 0x400 ;  /* 0x0000040000067882 */ /* 0x000fe40000000000 */
[----:B------:R-:W-:-:S06]  /*46a0*/  ULEA UR6, UR46, UR6, 0x18 ;  /* 0x000000062e067291 */ /* 0x000fcc000f8ec0ff */
[----:B------:R-:W2:Y:S02]  /*46b0*/  LDS.U8 R0, [UR5+0x1c] ;  /* 0x00001c05ff007984 */ /* 0x000ea40008000000 */
[----:B--2---:R-:W-:-:S13]  /*46c0*/  ISETP.NE.AND P0, PT, R0, RZ, PT ;  /* 0x000000ff0000720c */ /* 0x004fda0003f05270 */
[----:B------:R-:W-:Y:S05]  /*46d0*/  @P0 BRA `(.L_x_86) ;  /* 0x0000000400080947 */ /* 0x000fea0003800000 */
[----:B------:R-:W-:Y:S02]  /*46e0*/  UISETP.NE.U32.AND UP1, UPT, UR29, 0x1, UPT ;  /* 0x000000011d00788c */ /* 0x000fe4000bf25070 */
[----:B------:R-:W-:-:S07]  /*46f0*/  UIADD3 UR7, UPT, UPT, UR5, 0x8, URZ ;  /* 0x0000000805077890 */ /* 0x000fce000fffe0ff */
[----:B------:R-:W-:Y:S05]  /*4700*/  BRA.U !UP1, `(.L_x_87) ;  /* 0x00000001099c7547 */ /* 0x000fea000b800000 */
[----:B------:R-:W-:Y:S01]  /*4710*/  ELECT P0, URZ, PT ;  /* 0x0000000000ff782f */ /* 0x000fe20003800000 */
[----:B------:R-:W-:-:S12]  /*4720*/  BSSY B0, `(.L_x_87) ;  /* 0x0000025000007945 */ /* 0x000fd80003800000 */
[----:B------:R-:W-:Y:S05]  /*4730*/  @!P0 BRA `(.L_x_88) ;  /* 0x00000000008c8947 */ /* 0x000fea0003800000 */
[----:B------:R-:W-:-:S05]  /*4740*/  UMOV UR4, 0x10 ;  /* 0x0000001000047882 */ /* 0x000fca0000000000 */
[----:B------:R-:W-:Y:S04]  /*4750*/  DEPBAR.LE SB2, 0x36 ;  /* 0x0000ad800000791a */ /* 0x000fe80000000000 */
[----:B------:R-:W2:Y:S02]  /*4760*/  UTCATOMSWS.2CTA.FIND_AND_SET.ALIGN UP0, UR4, UR4 ;  /* 0x00000004000475e3 */ /* 0x000ea40008200800 */
[----:B--2---:R-:W-:Y:S01]  /*4770*/  MOV R10, UR4 ;  /* 0x00000004000a7c02 */ /* 0x004fe20008000f00 */
[----:B------:R-:W-:Y:S06]  /*4780*/  BRA.U UP0, `(.L_x_89) ;  /* 0x0000000100187547 */ /* 0x000fec000b800000 */
.L_x_90:
[----:B------:R-:W-:Y:S05]  /*4790*/  NANOSLEEP 0x64 ;  /* 0x000000640000795d */ /* 0x000fea0003800000 */
[----:B------:R-:W-:-:S05]  /*47a0*/  UMOV UR4, 0x10 ;  /* 0x0000001000047882 */ /* 0x000fca0000000000 */
[----:B------:R-:W-:Y:S04]  /*47b0*/  DEPBAR.LE SB2, 0x36 ;  /* 0x0000ad800000791a */ /* 0x000fe80000000000 */
[----:B------:R-:W2:Y:S02]  /*47c0*/  UTCATOMSWS.2CTA.FIND_AND_SET.ALIGN UP0, UR4, UR4 ;  /* 0x00000004000475e3 */ /* 0x000ea40008200800 */
[----:B--2---:R-:W-:Y:S01]  /*47d0*/  MOV R10, UR4 ;  /* 0x00000004000a7c02 */ /* 0x004fe20008000f00 */
[----:B------:R-:W-:Y:S05]  /*47e0*/  BRA.U !UP0, `(.L_x_90) ;  /* 0xfffffffd08e87547 */ /* 0x000fea000b83ffff */
.L_x_89:
[----:B------:R-:W2:Y:S01]  /*47f0*/  LDS R6, [UR5+0x10] ;  /* 0x00001005ff067984 */ /* 0x000ea20008000800 */
[----:B------:R-:W-:Y:S01]  /*4800*/  IMAD.U32 R0, RZ, RZ, UR6 ;  /* 0x00000006ff007e24 */ /* 0x000fe2000f8e00ff */
[----:B------:R-:W-:-:S03]  /*4810*/  MOV R4, UR30 ;  /* 0x0000001e00047c02 */ /* 0x000fc60008000f00 */
[----:B------:R-:W-:Y:S01]  /*4820*/  VIADD R0, R0, 0x310 ;  /* 0x0000031000007836 */ /* 0x000fe20000000000 */
[----:B--2---:R-:W-:-:S04]  /*4830*/  SHF.L.U32 R6, R6, 0x1f, RZ ;  /* 0x0000001f06067819 */ /* 0x004fc800000006ff */
[----:B------:R-:W2:Y:S02]  /*4840*/  SYNCS.PHASECHK.TRANS64.TRYWAIT P0, [UR5+0x8], R6 ;  /* 0x00000806ff0075a7 */ /* 0x000ea40008001105 */
[----:B--2---:R-:W-:Y:S05]  /*4850*/  @P0 BRA `(.L_x_91) ;  /* 0x0000000000080947 */ /* 0x004fea0003800000 */
[----:B------:R-:W2:Y:S02]  /*4860*/  SYNCS.PHASECHK.TRANS64.TRYWAIT P0, [UR5+0x8], R6 ;  /* 0x00000806ff0075a7 */ /* 0x000ea40008001105 */
[----:B--2---:R-:W-:Y:S05]  /*4870*/  @!P0 BRA `(.L_x_92) ;  /* 0x0000007800708947 */ /* 0x004fea0003800000 */
.L_x_91:
[----:B------:R-:W-:Y:S01]  /*4880*/  PRMT R4, R4, 0x654, R0 ;  /* 0x0000065404047816 */ /* 0x000fe20000000000 */
[----:B------:R-:W-:Y:S01]  /*4890*/  HFMA2 R0, -RZ, RZ, 0, 5.9604644775390625e-08 ;  /* 0x00000001ff007431 */ /* 0x000fe200000001ff */
[----:B------:R-:W-:Y:S01]  /*48a0*/  UPRMT UR4, UR30, 0x654, UR7 ;  /* 0x000006541e047896 */ /* 0x000fe20008000007 */
[----:B------:R-:W-:Y:S02]  /*48b0*/  IMAD.MOV.U32 R8, RZ, RZ, 0xffff ;  /* 0x0000ffffff087424 */ /* 0x000fe400078e00ff */
[----:B--2---:R-:W-:Y:S02]  /*48c0*/  IMAD.MOV.U32 R6, RZ, RZ, 0x4 ;  /* 0x00000004ff067424 */ /* 0x004fe400078e00ff */
[----:B------:R-:W-:Y:S01]  /*48d0*/  IMAD.SHL.U32 R9, R10, 0x20, RZ ;  /* 0x000000200a097824 */ /* 0x000fe200078e00ff */
[----:B------:R-:W-:Y:S02]  /*48e0*/  MOV R5, UR4 ;  /* 0x0000000400057c02 */ /* 0x000fe40008000f00 */
[-C--:B------:R-:W-:Y:S01]  /*48f0*/  SHF.L.U32 R8, R8, R10.reuse, RZ ;  /* 0x0000000a08087219 */ /* 0x080fe200000006ff */
[----:B------:R2:W-:Y:S01]  /*4900*/  SYNCS.ARRIVE.TRANS64.RED RZ, [UR4], R6 ;  /* 0x00000006ffff79a7 */ /* 0x0005e20008000404 */
[----:B------:R-:W-:Y:S01]  /*4910*/  SHF.L.U32 R7, R0, R10, RZ ;  /* 0x0000000a00077219 */ /* 0x000fe200000006ff */
[----:B------:R2:W-:Y:S04]  /*4920*/  STS [UR6+0x310], R9 ;  /* 0x00031009ff007988 */ /* 0x0005e80008000806 */
[----:B------:R2:W-:Y:S04]  /*4930*/  STAS [R4.64], R10 ;  /* 0x0000000a04007dbd */ /* 0x0005e8000c0008ff */
[----:B------:R2:W-:Y:S04]  /*4940*/  ATOMS.OR RZ, [UR5+0x14], R8 ;  /* 0x00001408ffff798c */ /* 0x0005e8000b000005 */
[----:B------:R2:W-:Y:S04]  /*4950*/  ATOMS.OR RZ, [UR5+0x18], R7 ;  /* 0x00001807ffff798c */ /* 0x0005e8000b000005 */
[----:B------:R2:W-:Y:S02]  /*4960*/  ATOMS.XOR RZ, [UR5+0x10], R0 ;  /* 0x00001000ffff798c */ /* 0x0005e4000b800005 */
.L_x_88:
[----:B-1----:R-:W-:Y:S05]  /*4970*/  BSYNC B0 ;  /* 0x0000000000007941 */ /* 0x002fea0003800000 */
.L_x_87:
[----:B------:R-:W-:Y:S05]  /*4980*/  BRA.U UP1, `(.L_x_93) ;  /* 0x00000001016c7547 */ /* 0x000fea000b800000 */
[----:B------:R-:W-:-:S03]  /*4990*/  UMOV UR4, 0xffffffff ;  /* 0xffffffff00047882 */ /* 0x000fc60000000000 */
[----:B------:R-:W-:Y:S05]  /*49a0*/  BRA.DIV UR4, `(.L_x_94) ;  /* 0x0000007a043c7947 */ /* 0x000fea000b800000 */
[----:B------:R-:W-:-:S13]  /*49b0*/  ELECT P6, URZ, PT ;  /* 0x0000000000ff782f */ /* 0x000fda00038c0000 */
.L_x_248:
[----:B------:R-:W-:Y:S05]  /*49c0*/  @!P6 BRA `(.L_x_93) ;  /* 0x00000000005ce947 */ /* 0x000fea0003800000 */
[----:B--2---:R-:W2:Y:S02]  /*49d0*/  LDS R4, [UR5+0x10] ;  /* 0x00001005ff047984 */ /* 0x004ea40008000800 */
[----:B--2---:R-:W-:-:S04]  /*49e0*/  SHF.L.U32 R4, R4, 0x1f, RZ ;  /* 0x0000001f04047819 */ /* 0x004fc800000006ff */
[----:B------:R-:W2:Y:S02]  /*49f0*/  SYNCS.PHASECHK.TRANS64.TRYWAIT P0, [UR5+0x8], R4 ;  /* 0x00000804ff0075a7 */ /* 0x000ea40008001105 */
[----:B--2---:R-:W-:Y:S05]  /*4a00*/  @P0 BRA `(.L_x_95) ;  /* 0x0000000000080947 */ /* 0x004fea0003800000 */
[----:B------:R-:W2:Y:S02]  /*4a10*/  SYNCS.PHASECHK.TRANS64.TRYWAIT P0, [UR5+0x8], R4 ;  /* 0x00000804ff0075a7 */ /* 0x000ea40008001105 */
[----:B--2---:R-:W-:Y:S05]  /*4a20*/  @!P0 BRA `(.L_x_96) ;  /* 0x00000078003c8947 */ /* 0x004fea0003800000 */
.L_x_95:
[----:B------:R-:W3:Y:S01]  /*4a30*/  LDS R6, [UR6+0x310] ;  /* 0x00031006ff067984 */ /* 0x000ee20008000800 */
[----:B--2---:R-:W-:Y:S02]  /*4a40*/  HFMA2 R0, -RZ, RZ, 0, 5.9604644775390625e-08 ;  /* 0x00000001ff007431 */ /* 0x004fe400000001ff */
[----:B------:R-:W-:Y:S01]  /*4a50*/  IMAD.MOV.U32 R4, RZ, RZ, 0xffff ;  /* 0x0000ffffff047424 */ /* 0x000fe200078e00ff */
[----:B------:R-:W-:Y:S01]  /*4a60*/  UPRMT UR4, UR30, 0x654, UR7 ;  /* 0x000006541e047896 */ /* 0x000fe20008000007 */
[----:B---3--:R-:W-:-:S03]  /*4a70*/  IMAD.SHL.U32 R5, R6, 0x20, RZ ;  /* 0x0000002006057824 */ /* 0x008fc600078e00ff */
[-C--:B------:R-:W-:Y:S02]  /*4a80*/  SHF.L.U32 R4, R4, R6.reuse, RZ ;  /* 0x0000000604047219 */ /* 0x080fe400000006ff */
[----:B------:R-:W-:Y:S01]  /*4a90*/  SHF.L.U32 R6, R0, R6, RZ ;  /* 0x0000000600067219 */ /* 0x000fe200000006ff */
[----:B------:R3:W-:Y:S04]  /*4aa0*/  STS [UR6+0x310], R5 ;  /* 0x00031005ff007988 */ /* 0x0007e80008000806 */
[----:B------:R3:W-:Y:S04]  /*4ab0*/  ATOMS.OR RZ, [UR5+0x14], R4 ;  /* 0x00001404ffff798c */ /* 0x0007e8000b000005 */
[----:B------:R3:W-:Y:S01]  /*4ac0*/  ATOMS.OR RZ, [UR5+0x18], R6 ;  /* 0x00001806ffff798c */ /* 0x0007e2000b000005 */
[----:B------:R-:W-:Y:S03]  /*4ad0*/  SYNCS.ARRIVE.TRANS64.RED.A1T0 RZ, [UR4], RZ ;  /* 0x000000ffffff79a7 */ /* 0x000fe60008100404 */
[----:B------:R3:W-:Y:S01]  /*4ae0*/  ATOMS.XOR RZ, [UR5+0x10], R0 ;  /* 0x00001000ffff798c */ /* 0x0007e2000b800005 */
[----:B------:R-:W-:Y:S05]  /*4af0*/  BRA `(.L_x_93) ;  /* 0x0000000000107947 */ /* 0x000fea0003800000 */
.L_x_86:
[----:B------:R-:W-:Y:S02]  /*4b00*/  MOV R0, 0xffffffff ;  /* 0xffffffff00007802 */ /* 0x000fe40000000f00 */
[----:B------:R-:W-:-:S03]  /*4b10*/  MOV R4, 0x4b40 ;  /* 0x00004b4000047802 */ /* 0x000fc60000000f00 */
[----:B------:R2:W-:Y:S04]  /*4b20*/  STS [UR6+0x310], R0 ;  /* 0x00031000ff007988 */ /* 0x0005e80008000806 */
[----:B-12--5:R-:W-:Y:S05]  /*4b30*/  CALL.REL.NOINC `($__internal_1_$__cuda_sm10x_tcgen05_guardrail_trap_phase_invalid_during_alloc) ;  /* 0x00000080000c7944 */ /* 0x026fea0003c00000 */
.L_x_93:
[----:B------:R-:W-:Y:S05]  /*4b40*/  WARPSYNC.ALL ;  /* 0x0000000000007948 */ /* 0x000fea0003800000 */
[----:B------:R-:W4:Y:S01]  /*4b50*/  S2UR UR4, SR_CgaCtaId ;  /* 0x00000000000479c3 */ /* 0x000f220000008800 */
[----:B------:R-:W-:Y:S01]  /*4b60*/  UMOV UR13, 0x400 ;  /* 0x00000400000d7882 */ /* 0x000fe20000000000 */
[----:B------:R-:W-:-:S06]  /*4b70*/  NOP ;  /* 0x0000000000007918 */ /* 0x000fcc0000000000 */
[----:B------:R-:W-:Y:S06]  /*4b80*/  BAR.ARV 0x6, 0xa0 ;  /* 0x0182800000007b1d */ /* 0x000fec0000002000 */
[----:B------:R-:W1:Y:S01]  /*4b90*/  LDCU UR6, c[0x0][0x38c] ;  /* 0x00007180ff0677ac */ /* 0x000e620008000800 */
[----:B------:R-:W-:Y:S01]  /*4ba0*/  LOP3.LUT R3, R3, 0xffff, RZ, 0xc0, !PT ;  /* 0x0000ffff03037812 */ /* 0x000fe200078ec0ff */
[----:B--2---:R-:W-:Y:S01]  /*4bb0*/  IMAD.MOV.U32 R9, RZ, RZ, 0x1 ;  /* 0x00000001ff097424 */ /* 0x004fe200078e00ff */
[----:B------:R-:W-:Y:S01]  /*4bc0*/  LOP3.LUT R2, R2, 0xffff, RZ, 0xc0, !PT ;  /* 0x0000ffff02027812 */ /* 0x000fe200078ec0ff */
[----:B------:R-:W-:Y:S01]  /*4bd0*/  IMAD.MOV.U32 R8, RZ, RZ, RZ ;  /* 0x000000ffff087224 */ /* 0x000fe200078e00ff */
[----:B------:R-:W-:Y:S01]  /*4be0*/  R2UR UR16, R3 ;  /* 0x00000000031072ca */ /* 0x000fe200000e0000 */
[----:B------:R-:W-:Y:S01]  /*4bf0*/  UMOV UR20, URZ ;  /* 0x000000ff00147c82 */ /* 0x000fe20008000000 */
[----:B------:R-:W-:-:S02]  /*4c00*/  R2UR UR24, R2 ;  /* 0x00000000021872ca */ /* 0x000fc400000e0000 */
[----:B------:R-:W-:Y:S01]  /*4c10*/  CS2R R2, SRZ ;  /* 0x0000000000027805 */ /* 0x000fe2000001ff00 */
[----:B------:R-:W-:Y:S01]  /*4c20*/  UMOV UR10, URZ ;  /* 0x000000ff000a7c82 */ /* 0x000fe20008000000 */
[----:B----4-:R-:W-:Y:S02]  /*4c30*/  ULEA UR13, UR4, UR13, 0x18 ;  /* 0x0000000d040d7291 */ /* 0x010fe4000f8ec0ff */
[----:B------:R-:W-:Y:S02]  /*4c40*/  UISETP.NE.AND UP3, UPT, UR29, URZ, UPT ;  /* 0x000000ff1d00728c */ /* 0x000fe4000bf65270 */
[----:B------:R-:W-:Y:S02]  /*4c50*/  UIADD3 UR5, UPT, UPT, UR13, 0x6500, URZ ;  /* 0x000065000d057890 */ /* 0x000fe4000fffe0ff */
[----:B------:R-:W-:Y:S02]  /*4c60*/  UIADD3 UR4, UPT, UPT, UR13, 0x16d00, URZ ;  /* 0x00016d000d047890 */ /* 0x000fe4000fffe0ff */
[----:B-1----:R-:W-:Y:S01]  /*4c70*/  UIADD3 UR6, UPT, UPT, UR6, 0x1f, URZ ;  /* 0x0000001f06067890 */ /* 0x002fe2000fffe0ff */
[----:B---3--:R-:W1:Y:S01]  /*4c80*/  LDS R0, [UR13+0x310] ;  /* 0x0003100dff007984 */ /* 0x008e620008000800 */
[----:B------:R-:W-:-:S02]  /*4c90*/  USHF.R.U32.HI UR5, URZ, 0x4, UR5 ;  /* 0x00000004ff057899 */ /* 0x000fc40008011605 */
[----:B------:R-:W-:Y:S02]  /*4ca0*/  USHF.R.S32.HI UR21, URZ, 0x1f, UR6 ;  /* 0x0000001fff157899 */ /* 0x000fe40008011406 */
[----:B------:R-:W-:Y:S02]  /*4cb0*/  USHF.R.U32.HI UR4, URZ, 0x4, UR4 ;  /* 0x00000004ff047899 */ /* 0x000fe40008011604 */
[----:B------:R-:W-:Y:S02]  /*4cc0*/  ULEA.HI UR21, UR21, UR6, URZ, 0x5 ;  /* 0x0000000615157291 */ /* 0x000fe4000f8f28ff */
[----:B------:R-:W-:Y:S02]  /*4cd0*/  ULOP3.LUT UR5, UR5, 0x3fff, URZ, 0xc0, !UPT ;  /* 0x00003fff05057892 */ /* 0x000fe4000f8ec0ff */
[----:B------:R-:W-:Y:S02]  /*4ce0*/  USHF.R.S32.HI UR21, URZ, 0x5, UR21 ;  /* 0x00000005ff157899 */ /* 0x000fe40008011415 */
[----:B------:R-:W-:-:S02]  /*4cf0*/  ULOP3.LUT UR18, UR4, 0x3fff, URZ, 0xc0, !UPT ;  /* 0x00003fff04127892 */ /* 0x000fc4000f8ec0ff */
[----:B------:R-:W-:Y:S02]  /*4d00*/  UISETP.LT.AND UP0, UPT, UR21, 0x1, UPT ;  /* 0x000000011500788c */ /* 0x000fe4000bf01270 */
[----:B------:R-:W-:Y:S02]  /*4d10*/  ULOP3.LUT UR17, UR5, 0x10000, URZ, 0xfc, !UPT ;  /* 0x0001000005117892 */ /* 0x000fe4000f8efcff */
[----:B------:R-:W-:Y:S02]  /*4d20*/  ULOP3.LUT UR18, UR18, 0x10000, URZ, 0xfc, !UPT ;  /* 0x0001000012127892 */ /* 0x000fe4000f8efcff */
[----:B------:R-:W-:Y:S01]  /*4d30*/  USEL UR25, UR21, 0x1, !UP0 ;  /* 0x0000000115197887 */ /* 0x000fe2000c000000 */
[----:B------:R-:W-:Y:S01]  /*4d40*/  UMOV UR11, URZ ;  /* 0x000000ff000b7c82 */ /* 0x000fe20008000000 */
[----:B------:R-:W-:Y:S01]  /*4d50*/  UMOV UR22, 0x0 ;  /* 0x0000000000167882 */ /* 0x000fe20000000000 */
[----:B------:R-:W-:Y:S01]  /*4d60*/  UMOV UR23, 0x84004a0 ;  /* 0x084004a000177882 */ /* 0x000fe20000000000 */
[----:B-1----:R-:W-:-:S15]  /*4d70*/  R2UR UR26, R0 ;  /* 0x00000000001a72ca */ /* 0x002fde00000e0000 */
.L_x_104:
[C---:B------:R-:W-:Y:S02]  /*4d80*/  LEA R0, R8.reuse, UR13, 0x3 ;  /* 0x0000000d08007c11 */ /* 0x040fe4000f8e18ff */
[----:B------:R-:W-:Y:S02]  /*4d90*/  SHF.L.U32 R4, R3, 0x1f, RZ ;  /* 0x0000001f03047819 */ /* 0x000fe400000006ff */
[----:B------:R-:W-:Y:S02]  /*4da0*/  LEA R5, R8, UR13, 0x4 ;  /* 0x0000000d08057c11 */ /* 0x000fe4000f8e20ff */
[----:B------:R-:W1:Y:S02]  /*4db0*/  SYNCS.PHASECHK.TRANS64.TRYWAIT P0, [R0+URZ+0x260], R4 ;  /* 0x00026004000075a7 */ /* 0x000e6400080011ff */
[----:B-1-3--:R-:W-:Y:S05]  /*4dc0*/  @!P0 BRA `(.L_x_97) ;  /* 0x00000074006c8947 */ /* 0x00afea0003800000 */
.L_x_249:
[----:B-1----:R-:W1:Y:S01]  /*4dd0*/  LDS.128 R4, [R5+0x2f0] ;  /* 0x0002f00005047984 */ /* 0x002e620000000c00 */
[----:B------:R-:W-:Y:S02]  /*4de0*/  VIADD R0, R0, 0x270 ;  /* 0x0000027000007836 */ /* 0x000fe40000000000 */
[----:B------:R-:W-:Y:S01]  /*4df0*/  VIADD R8, R8, 0x1 ;  /* 0x0000000108087836 */ /* 0x000fe20000000000 */
[----:B------:R-:W-:Y:S01]  /*4e00*/  @!PT LDS RZ, [RZ] ;  /* 0x00000000fffff984 */ /* 0x000fe20000000800 */
[----:B------:R-:W-:Y:S01]  /*4e10*/  @!PT LDS RZ, [RZ] ;  /* 0x00000000fffff984 */ /* 0x000fe20000000800 */
[----:B------:R-:W-:Y:S01]  /*4e20*/  @!PT LDS RZ, [RZ] ;  /* 0x00000000fffff984 */ /* 0x000fe20000000800 */
[----:B------:R-:W-:Y:S01]  /*4e30*/  @!PT LDS RZ, [RZ] ;  /* 0x00000000fffff984 */ /* 0x000fe20000000800 */
[----:B------:R2:W-:Y:S06]  /*4e40*/  MEMBAR.ALL.CTA ;  /* 0x0000000000007992 */ /* 0x0005ec0000008000 */
[----:B--2---:R-:W2:Y:S01]  /*4e50*/  FENCE.VIEW.ASYNC.S ;  /* 0x00000000000073c6 */ /* 0x004ea20000000000 */
[----:B------:R-:W-:-:S04]  /*4e60*/  PRMT R0, RZ, 0x654, R0 ;  /* 0x00000654ff007816 */ /* 0x000fc80000000000 */
[----:B--2---:R2:W-:Y:S01]  /*4e70*/  SYNCS.ARRIVE.TRANS64.RED.A1T0 RZ, [R0+URZ], RZ ;  /* 0x000000ff00ff79a7 */ /* 0x0045e200081004ff */
[----:B-1----:R-:W-:Y:S01]  /*4e80*/  LOP3.LUT P1, RZ, R6, 0x1, RZ, 0xc0, !PT ;  /* 0x0000000106ff7812 */ /* 0x002fe2000782c0ff */
[----:B--2---:R-:W-:-:S12]  /*4e90*/  BRA.U UP3, `(.L_x_98) ;  /* 0x0000000103cc7547 */ /* 0x004fd8000b800000 */
[----:B------:R-:W1:Y:S01]  /*4ea0*/  LDCU UR4, c[0x0][0x38c] ;  /* 0x00007180ff0477ac */ /* 0x000e620008000800 */
[----:B------:R-:W-:Y:S02]  /*4eb0*/  PLOP3.LUT P2, PT, PT, PT, PT, 0x80, 0x8 ;  /* 0x000000000008781c */ /* 0x000fe40003f4f070 */
[----:B------:R-:W-:Y:S01]  /*4ec0*/  SHF.L.U32 R4, R9, 0x1f, RZ ;  /* 0x0000001f09047819 */ /* 0x000fe200000006ff */
[----:B------:R-:W-:Y:S02]  /*4ed0*/  ULEA UR19, UR20, UR13, 0x3 ;  /* 0x0000000d14137291 */ /* 0x000fe4000f8e18ff */
[----:B-1----:R-:W-:-:S06]  /*4ee0*/  UISETP.GE.AND UP0, UPT, UR4, 0x1, UPT ;  /* 0x000000010400788c */ /* 0x002fcc000bf06270 */
[----:B------:R-:W-:-:S05]  /*4ef0*/  PLOP3.LUT P0, PT, PT, PT, UP0, 0x80, 0x8 ;  /* 0x000000000008781c */ /* 0x000fca0003f0f008 */
[----:B------:R-:W-:-:S08]  /*4f00*/  @UP0 ULEA UR4, UR10, UR13, 0x3 ;  /* 0x0000000d0a040291 */ /* 0x000fd0000f8e18ff */
[----:B------:R-:W-:-:S04]  /*4f10*/  @P0 SHF.L.U32 R0, R2, 0x1f, RZ ;  /* 0x0000001f02000819 */ /* 0x000fc800000006ff */
[----:B------:R1:W2:Y:S01]  /*4f20*/  @P0 SYNCS.PHASECHK.TRANS64.TRYWAIT P2, [UR4], R0 ;  /* 0x00000000ff0005a7 */ /* 0x0002a20008041104 */
[----:B------:R-:W3:Y:S02]  /*4f30*/  SYNCS.PHASECHK.TRANS64.TRYWAIT P0, [UR19+0x2a0], R4 ;  /* 0x0002a004ff0075a7 */ /* 0x000ee40008001113 */
[----:B-123--:R-:W-:Y:S05]  /*4f40*/  @!P0 BRA `(.L_x_99) ;  /* 0x0000007400208947 */ /* 0x00efea0003800000 */
.L_x_251:
[----:B------:R-:W-:Y:S01]  /*4f50*/  UMOV UR14, UR11 ;  /* 0x0000000b000e7c82 */ /* 0x000fe20008000000 */
[----:B------:R-:W-:Y:S05]  /*4f60*/  BRA.U !UP0, `(.L_x_100) ;  /* 0x0000000108887547 */ /* 0x000fea000b800000 */
[----:B------:R-:W-:Y:S02]  /*4f70*/  UIADD3 UR14, UPT, UPT, UR25, UR11, URZ ;  /* 0x0000000b190e7290 */ /* 0x000fe4000fffe0ff */
[----:B------:R-:W-:Y:S02]  /*4f80*/  ULEA UR15, UR20, UR26, 0x7 ;  /* 0x0000001a140f7291 */ /* 0x000fe4000f8e38ff */
[----:B------:R-:W-:Y:S01]  /*4f90*/  UPLOP3.LUT UP2, UPT, UPT, UPT, UPT, 0x40, 0x4 ;  /* 0x000000000004789c */ /* 0x000fe20003f4e870 */
[----:B------:R-:W-:Y:S01]  /*4fa0*/  UMOV UR12, UR21 ;  /* 0x00000015000c7c82 */ /* 0x000fe20008000000 */
[----:B------:R-:W-:-:S09]  /*4fb0*/  UMOV UR5, UR10 ;  /* 0x0000000a00057c82 */ /* 0x000fd20008000000 */
.L_x_103:
[----:B--2---:R-:W-:Y:S01]  /*4fc0*/  ULEA UR6, UR5, UR13, 0x3 ;  /* 0x0000000d05067291 */ /* 0x004fe2000f8e18ff */
[----:B---3--:R-:W-:Y:S11]  /*4fd0*/  @P2 BRA `(.L_x_101) ;  /* 0x00000000000c2947 */ /* 0x008ff60003800000 */
[----:B-1----:R-:W-:Y:S04]  /*4fe0*/  SHF.L.U32 R4, R2, 0x1f, RZ ;  /* 0x0000001f02047819 */ /* 0x002fe800000006ff */
[----:B------:R-:W1:Y:S02]  /*4ff0*/  SYNCS.PHASECHK.TRANS64.TRYWAIT P0, [UR6], R4 ;  /* 0x00000004ff0075a7 */ /* 0x000e640008001106 */
[----:B-1----:R-:W-:Y:S05]  /*5000*/  @!P0 BRA `(.L_x_102) ;  /* 0x0000007400088947 */ /* 0x002fea0003800000 */
.L_x_101:
[----:B------:R-:W-:Y:S01]  /*5010*/  UISETP.NE.AND UP0, UPT, UR12, 0x1, UPT ;  /* 0x000000010c00788c */ /* 0x000fe2000bf05270 */
[----:B------:R-:W-:Y:S01]  /*5020*/  PLOP3.LUT P2, PT, PT, PT, PT, 0x80, 0x8 ;  /* 0x000000000008781c */ /* 0x000fe20003f4f070 */
[----:B------:R-:W-:Y:S02]  /*5030*/  UIADD3 UR4, UPT, UPT, UR5, 0x1, URZ ;  /* 0x0000000105047890 */ /* 0x000fe4000fffe0ff */
[----:B------:R-:W-:Y:S02]  /*5040*/  ULEA UR8, UR5, UR18, 0x8 ;  /* 0x0000001205087291 */ /* 0x000fe4000f8e40ff */
[----:B------:R-:W-:Y:S01]  /*5050*/  UISETP.NE.AND UP1, UPT, UR4, 0x21, UPT ;  /* 0x000000210400788c */ /* 0x000fe2000bf25270 */
[----:B------:R-:W-:Y:S01]  /*5060*/  PLOP3.LUT P0, PT, PT, PT, UP0, 0x80, 0x8 ;  /* 0x000000000008781c */ /* 0x000fe20003f0f008 */
[----:B------:R-:W-:Y:S02]  /*5070*/  UIADD3 UR11, UPT, UPT, UR11, 0x1, URZ ;  /* 0x000000010b0b7890 */ /* 0x000fe4000fffe0ff */
[----:B------:R-:W-:Y:S02]  /*5080*/  USEL UR7, URZ, 0x1, UP1 ;  /* 0x00000001ff077887 */ /* 0x000fe40008800000 */
[----:B------:R-:W-:Y:S01]  /*5090*/  USEL UR10, UR4, URZ, UP1 ;  /* 0x000000ff040a7287 */ /* 0x000fe20008800000 */
[----:B------:R-:W-:Y:S01]  /*50a0*/  UMOV UR9, 0xc0004010 ;  /* 0xc000401000097882 */ /* 0x000fe20000000000 */
[----:B------:R-:W-:Y:S02]  /*50b0*/  UIADD3 UR12, UPT, UPT, UR12, -0x1, URZ ;  /* 0xffffffff0c0c7890 */ /* 0x000fe4000fffe0ff */
[----:B------:R-:W-:Y:S01]  /*50c0*/  LOP3.LUT R2, R2, UR7, RZ, 0x3c, !PT ;  /* 0x0000000702027c12 */ /* 0x000fe2000f8e3cff */
[----:B------:R-:W-:Y:S01]  /*50d0*/  @UP0 ULEA UR4, UR10, UR13, 0x3 ;  /* 0x0000000d0a040291 */ /* 0x000fe2000f8e18ff */
[----:B------:R-:W-:Y:S02]  /*50e0*/  UMOV UR7, 0xc0004010 ;  /* 0xc000401000077882 */ /* 0x000fe40000000000 */
[----:B-1----:R-:W-:Y:S01]  /*50f0*/  @P0 SHF.L.U32 R0, R2, 0x1f, RZ ;  /* 0x0000001f02000819 */ /* 0x002fe200000006ff */
[----:B------:R-:W-:Y:S05]  /*5100*/  UISETP.NE.AND UP0, UPT, UR11, UR14, UPT ;  /* 0x0000000e0b00728c */ /* 0x000fea000bf05270 */
[----:B------:R2:W3:Y:S01]  /*5110*/  @P0 SYNCS.PHASECHK.TRANS64.TRYWAIT P2, [UR4], R0 ;  /* 0x00000000ff0005a7 */ /* 0x0004e20008041104 */
[----:B------:R-:W-:Y:S02]  /*5120*/  UIADD3 UR4, UPT, UPT, UR6, 0x108, URZ ;  /* 0x0000010806047890 */ /* 0x000fe4000fffe0ff */
[----:B------:R-:W-:Y:S03]  /*5130*/  ULEA UR6, UR5, UR17, 0x7 ;  /* 0x0000001105067291 */ /* 0x000fe6000f8e38ff */
[----:B------:R-:W-:Y:S06]  /*5140*/  UMOV UR5, UR10 ;  /* 0x0000000a00057c82 */ /* 0x000fec0008000000 */
[----:B------:R2:W-:Y:S01]  /*5150*/  UTCIMMA.2CTA gdesc[UR6], gdesc[UR8], tmem[UR15], tmem[UR22], idesc[UR23], UP2 ;  /* 0x00ff1608060075ea */ /* 0x0005e2000920010f */
[----:B------:R-:W-:Y:S01]  /*5160*/  UPLOP3.LUT UP2, UPT, UPT, UPT, UPT, 0x80, 0x8 ;  /* 0x000000000008789c */ /* 0x000fe20003f4f070 */
[----:B------:R2:W-:Y:S01]  /*5170*/  UTCBAR.2CTA.MULTICAST [UR4], URZ, UR16 ;  /* 0x000000ff040073e9 */ /* 0x0005e20008200810 */
[----:B------:R-:W-:Y:S09]  /*5180*/  BRA.U UP0, `(.L_x_103) ;  /* 0xfffffffd008c7547 */ /* 0x000ff2000b83ffff */
.L_x_100:
[----:B--2---:R-:W-:Y:S01]  /*5190*/  UIADD3 UR4, UPT, UPT, UR19, 0x280, URZ ;  /* 0x0000028013047890 */ /* 0x004fe2000fffe0ff */
[----:B------:R-:W-:-:S08]  /*51a0*/  UMOV UR11, UR14 ;  /* 0x0000000e000b7c82 */ /* 0x000fd00008000000 */
[----:B------:R2:W-:Y:S01]  /*51b0*/  UTCBAR.2CTA.MULTICAST [UR4], URZ, UR24 ;  /* 0x000000ff040073e9 */ /* 0x0005e20008200818 */
[----:B------:R-:W-:Y:S02]  /*51c0*/  NOP ;  /* 0x0000000000007918 */ /* 0x000fe40000000000 */
.L_x_98:
[----:B--2---:R-:W-:Y:S01]  /*51d0*/  UIADD3 UR4, UPT, UPT, UR20, 0x1, URZ ;  /* 0x0000000114047890 */ /* 0x004fe2000fffe0ff */
[----:B------:R-:W-:-:S03]  /*51e0*/  ISETP.NE.AND P0, PT, R8, 0x2, PT ;  /* 0x000000020800780c */ /* 0x000fc60003f05270 */
[----:B------:R-:W-:Y:S01]  /*51f0*/  UISETP.NE.AND UP0, UPT, UR4, 0x4, UPT ;  /* 0x000000040400788c */ /* 0x000fe2000bf05270 */
[----:B-1----:R-:W-:Y:S02]  /*5200*/  SEL R0, RZ, 0x1, P0 ;  /* 0x00000001ff007807 */ /* 0x002fe40000000000 */
[----:B------:R-:W-:Y:S01]  /*5210*/  SEL R8, R8, RZ, P0 ;  /* 0x000000ff08087207 */ /* 0x000fe20000000000 */
[----:B------:R-:W-:Y:S01]  /*5220*/  USEL UR5, URZ, 0x1, UP0 ;  /* 0x00000001ff057887 */ /* 0x000fe20008000000 */
[----:B------:R-:W-:Y:S01]  /*5230*/  LOP3.LUT R3, R3, R0, RZ, 0x3c, !PT ;  /* 0x0000000003037212 */ /* 0x000fe200078e3cff */
[----:B------:R-:W-:-:S04]  /*5240*/  USEL UR20, UR4, URZ, UP0 ;  /* 0x000000ff04147287 */ /* 0x000fc80008000000 */
[----:B------:R-:W-:Y:S01]  /*5250*/  LOP3.LUT R9, R9, UR5, RZ, 0x3c, !PT ;  /* 0x0000000509097c12 */ /* 0x000fe2000f8e3cff */
[----:B------:R-:W-:Y:S07]  /*5260*/  @P1 BRA `(.L_x_104) ;  /* 0xfffffff800c41947 */ /* 0x000fee000383ffff */
[----:B------:R-:W1:Y:S01]  /*5270*/  S2UR UR8, SR_CgaCtaId ;  /* 0x00000000000879c3 */ /* 0x000e620000008800 */
[----:B------:R-:W-:Y:S01]  /*5280*/  ELECT P0, URZ, PT ;  /* 0x0000000000ff782f */ /* 0x000fe20003800000 */
[----:B------:R-:W-:Y:S01]  /*5290*/  HFMA2 R0, -RZ, RZ, 0, 5.9604644775390625e-08 ;  /* 0x00000001ff007431 */ /* 0x000fe200000001ff */
[----:B------:R-:W-:-:S05]  /*52a0*/  UMOV UR4, 0x40 ;  /* 0x0000004000047882 */ /* 0x000fca0000000000 */
[----:B------:R-:W-:Y:S01]  /*52b0*/  UVIRTCOUNT.DEALLOC.SMPOOL 0x80 ;  /* 0x000000800000784c */ /* 0x000fe20000000000 */
[----:B------:R-:W-:Y:S02]  /*52c0*/  UISETP.NE.AND UP1, UPT, UR29, URZ, UPT ;  /* 0x000000ff1d00728c */ /* 0x000fe4000bf25270 */
[----:B-1----:R-:W-:-:S09]  /*52d0*/  ULEA UR8, UR8, UR4, 0x18 ;  /* 0x0000000408087291 */ /* 0x002fd2000f8ec0ff */
[----:B------:R1:W-:Y:S01]  /*52e0*/  @P0 STS.U8 [UR8+0x1c], R0 ;  /* 0x00001c00ff000988 */ /* 0x0003e20008000008 */
[----:B------:R-:W-:Y:S05]  /*52f0*/  BRA.U UP1, `(.L_x_105) ;  /* 0x0000000101a07547 */ /* 0x000fea000b800000 */
[----:B------:R-:W-:Y:S01]  /*5300*/  UIADD3 UR7, UPT, UPT, UR13, 0x2a0, URZ ;  /* 0x000002a00d077890 */ /* 0x000fe2000fffe0ff */
[----:B------:R-:W-:-:S03]  /*5310*/  SHF.L.U32 R2, R9, 0x1f, RZ ;  /* 0x0000001f09027819 */ /* 0x000fc600000006ff */
[----:B------:R-:W-:-:S09]  /*5320*/  ULEA UR4, UR20, UR7, 0x3 ;  /* 0x0000000714047291 */ /* 0x000fd2000f8e18ff */
[----:B------:R-:W2:Y:S02]  /*5330*/  SYNCS.PHASECHK.TRANS64.TRYWAIT P0, [UR4], R2 ;  /* 0x00000002ff0075a7 */ /* 0x000ea40008001104 */
[----:B--2---:R-:W-:Y:S05]  /*5340*/  @!P0 BRA `(.L_x_106) ;  /* 0x0000007000508947 */ /* 0x004fea0003800000 */
.L_x_254:
        /* <DEDUP_REMOVED lines=9> */
.L_x_256:
        /* <DEDUP_REMOVED lines=9> */
.L_x_258:
[----:B------:R-:W-:-:S04]  /*5470*/  UIADD3 UR4, UPT, UPT, UR4, 0x1, URZ ;  /* 0x0000000104047890 */ /* 0x000fc8000fffe0ff */
[----:B------:R-:W-:-:S04]  /*5480*/  UISETP.NE.AND UP0, UPT, UR4, 0x4, UPT ;  /* 0x000000040400788c */ /* 0x000fc8000bf05270 */
[----:B------:R-:W-:Y:S02]  /*5490*/  USEL UR5, URZ, 0x1, UP0 ;  /* 0x00000001ff057887 */ /* 0x000fe40008000000 */
[----:B------:R-:W-:-:S04]  /*54a0*/  USEL UR4, UR4, URZ, UP0 ;  /* 0x000000ff04047287 */ /* 0x000fc80008000000 */
[----:B------:R-:W-:Y:S01]  /*54b0*/  ULEA UR4, UR4, UR7, 0x3 ;  /* 0x0000000704047291 */ /* 0x000fe2000f8e18ff */
[----:B------:R-:W-:-:S04]  /*54c0*/  LOP3.LUT R2, R2, UR5, RZ, 0x3c, !PT ;  /* 0x0000000502027c12 */ /* 0x000fc8000f8e3cff */
[----:B------:R-:W-:Y:S01]  /*54d0*/  SHF.L.U32 R2, R2, 0x1f, RZ ;  /* 0x0000001f02027819 */ /* 0x000fe200000006ff */
[----:B-1----:R-:W-:-:S04]  /*54e0*/  IMAD.U32 R0, RZ, RZ, UR4 ;  /* 0x00000004ff007e24 */ /* 0x002fc8000f8e00ff */
[----:B------:R1:W2:Y:S03]  /*54f0*/  SYNCS.PHASECHK.TRANS64.TRYWAIT P0, [R0+URZ], R2 ;  /* 0x00000002000075a7 */ /* 0x0002a600080011ff */
[----:B--2---:R-:W-:Y:S05]  /*5500*/  @!P0 NANOSLEEP.SYNCS 0x989680 ;  /* 0x009896800000895d */ /* 0x004fea0003900000 */
[----:B------:R-:W2:Y:S02]  /*5510*/  @!P0 SYNCS.PHASECHK.TRANS64 P0, [R0+URZ], R2 ;  /* 0x00000002000085a7 */ /* 0x000ea400080010ff */
[----:B--2---:R-:W-:Y:S05]  /*5520*/  @P0 BRA `(.L_x_109) ;  /* 0x0000000000200947 */ /* 0x004fea0003800000 */
.L_x_110:
[----:B--2---:R2:W4:Y:S02]  /*5530*/  SYNCS.PHASECHK.TRANS64.TRYWAIT P0, [R0+URZ], R2 ;  /* 0x00000002000075a7 */ /* 0x00452400080011ff */
[----:B----4-:R-:W-:Y:S05]  /*5540*/  @!P0 NANOSLEEP.SYNCS 0x989680 ;  /* 0x009896800000895d */ /* 0x010fea0003900000 */
[----:B------:R-:W4:Y:S02]  /*5550*/  @!P0 SYNCS.PHASECHK.TRANS64 P0, [R0+URZ], R2 ;  /* 0x00000002000085a7 */ /* 0x000f2400080010ff */
[----:B----4-:R-:W-:Y:S05]  /*5560*/  @!P0 BRA `(.L_x_110) ;  /* 0xfffffffc00f08947 */ /* 0x010fea000383ffff */
[----:B------:R-:W-:Y:S05]  /*5570*/  BRA `(.L_x_109) ;  /* 0x00000000000c7947 */ /* 0x000fea0003800000 */
.L_x_105:
[----:B------:R-:W-:-:S04]  /*5580*/  UIADD3 UR4, UPT, UPT, UR13, 0x2e0, URZ ;  /* 0x000002e00d047890 */ /* 0x000fc8000fffe0ff */
[----:B------:R-:W-:-:S09]  /*5590*/  UPRMT UR4, UR30, 0x654, UR4 ;  /* 0x000006541e047896 */ /* 0x000fd20008000004 */
[----:B------:R-:W-:Y:S03]  /*55a0*/  SYNCS.ARRIVE.TRANS64.RED.A1T0 RZ, [UR4], RZ ;  /* 0x000000ffffff79a7 */ /* 0x000fe60008100404 */
.L_x_109:
[----:B-12---:R-:W-:Y:S01]  /*55b0*/  SHF.L.U32 R2, RZ, 0x1f, RZ ;  /* 0x0000001fff027819 */ /* 0x006fe200000006ff */
[----:B------:R-:W-:Y:S01]  /*55c0*/  UIADD3 UR4, UPT, UPT, UR13, 0x2e0, URZ ;  /* 0x000002e00d047890 */ /* 0x000fe2000fffe0ff */
[----:B------:R-:W-:Y:S02]  /*55d0*/  PLOP3.LUT P0, PT, PT, PT, UP1, 0x80, 0x8 ;  /* 0x000000000008781c */ /* 0x000fe40003f0f018 */
[----:B------:R-:W1:Y:S02]  /*55e0*/  SYNCS.PHASECHK.TRANS64.TRYWAIT P1, [UR13+0x2e0], R2 ;  /* 0x0002e002ff0075a7 */ /* 0x000e64000802110d */
[----:B-1----:R-:W-:Y:S09]  /*55f0*/  @!P1 BRA `(.L_x_111) ;  /* 0x0000006c00ec9947 */ /* 0x002ff20003800000 */
.L_x_260:
[----:B------:R-:W-:Y:S01]  /*5600*/  @!UP1 UPRMT UR4, UR30, 0x654, UR4 ;  /* 0x000006541e049896 */ /* 0x000fe20008000004 */
[----:B------:R-:W-:Y:S01]  /*5610*/  UMOV UR5, 0xffff ;  /* 0x0000ffff00057882 */ /* 0x000fe20000000000 */
[----:B------:R-:W-:-:S07]  /*5620*/  UMOV UR6, 0x1 ;  /* 0x0000000100067882 */ /* 0x000fce0000000000 */
[----:B------:R-:W-:Y:S01]  /*5630*/  @!P0 SYNCS.ARRIVE.TRANS64.RED.A1T0 RZ, [UR4], RZ ;  /* 0x000000ffffff89a7 */ /* 0x000fe20008100404 */
[----:B------:R-:W-:Y:S01]  /*5640*/  NOP ;  /* 0x0000000000007918 */ /* 0x000fe20000000000 */
[----:B-1----:R-:W1:Y:S01]  /*5650*/  LDS R0, [UR8+0x14] ;  /* 0x00001408ff007984 */ /* 0x002e620008000800 */
[----:B------:R-:W-:-:S04]  /*5660*/  ULOP3.LUT UR4, UR26, 0xffff, URZ, 0xc0, !UPT ;  /* 0x0000ffff1a047892 */ /* 0x000fc8000f8ec0ff */
[----:B------:R-:W-:-:S04]  /*5670*/  USHF.R.U32.HI UR4, URZ, 0x5, UR4 ;  /* 0x00000005ff047899 */ /* 0x000fc80008011604 */
[----:B------:R-:W-:Y:S02]  /*5680*/  USHF.L.U32 UR5, UR5, UR4, URZ ;  /* 0x0000000405057299 */ /* 0x000fe400080006ff */
[----:B------:R-:W-:-:S04]  /*5690*/  USHF.L.U32 UR4, UR6, UR4, URZ ;  /* 0x0000000406047299 */ /* 0x000fc800080006ff */
[----:B-1----:R-:W-:-:S04]  /*56a0*/  LOP3.LUT R0, R0, UR5, RZ, 0xc0, !PT ;  /* 0x0000000500007c12 */ /* 0x002fc8000f8ec0ff */
[----:B------:R-:W-:-:S13]  /*56b0*/  ISETP.NE.AND P0, PT, R0, UR5, PT ;  /* 0x0000000500007c0c */ /* 0x000fda000bf05270 */
[----:B------:R-:W-:Y:S05]  /*56c0*/  @P0 BRA `(.L_x_112) ;  /* 0x0000000000580947 */ /* 0x000fea0003800000 */
[----:B------:R-:W1:Y:S02]  /*56d0*/  LDS R0, [UR8+0x18] ;  /* 0x00001808ff007984 */ /* 0x000e640008000800 */
[----:B-1----:R-:W-:-:S04]  /*56e0*/  LOP3.LUT R0, R0, UR4, RZ, 0xc0, !PT ;  /* 0x0000000400007c12 */ /* 0x002fc8000f8ec0ff */
[----:B------:R-:W-:-:S13]  /*56f0*/  ISETP.NE.AND P0, PT, R0, UR4, PT ;  /* 0x0000000400007c0c */ /* 0x000fda000bf05270 */
[----:B------:R-:W-:Y:S05]  /*5700*/  @P0 BRA `(.L_x_113) ;  /* 0x00000000003c0947 */ /* 0x000fea0003800000 */
[----:B------:R-:W1:Y:S01]  /*5710*/  S2R R2, SR_LANEID ;  /* 0x0000000000027919 */ /* 0x000e620000000000 */
[----:B------:R-:W-:-:S06]  /*5720*/  ULOP3.LUT UR5, URZ, UR5, URZ, 0x33, !UPT ;  /* 0x00000005ff057292 */ /* 0x000fcc000f8e33ff */
[----:B------:R-:W-:-:S04]  /*5730*/  IMAD.U32 R0, RZ, RZ, UR5 ;  /* 0x00000005ff007e24 */ /* 0x000fc8000f8e00ff */
[----:B------:R2:W4:Y:S02]  /*5740*/  REDUX UR7, R0 ;  /* 0x00000000000773c4 */ /* 0x0005240000000000 */
[----:B------:R1:W-:Y:S01]  /*5750*/  UTCATOMSWS.AND URZ, UR5 ;  /* 0x0000000500ff79e3 */ /* 0x0003e20008000000 */
[----:B--2---:R-:W-:Y:S01]  /*5760*/  LOP3.LUT R0, RZ, UR4, RZ, 0x33, !PT ;  /* 0x00000004ff007c12 */ /* 0x004fe2000f8e33ff */
[----:B------:R-:W-:Y:S02]  /*5770*/  VOTEU.ANY UR4, UPT, PT ;  /* 0x0000000000047886 */ /* 0x000fe400038e0100 */
[----:B------:R-:W-:Y:S02]  /*5780*/  UFLO.U32 UR4, UR4 ;  /* 0x00000004000472bd */ /* 0x000fe400080e0000 */
[----:B------:R-:W2:Y:S04]  /*5790*/  REDUX UR6, R0 ;  /* 0x00000000000673c4 */ /* 0x000ea80000000000 */
[----:B-1----:R-:W-:-:S02]  /*57a0*/  ISETP.EQ.U32.AND P0, PT, R2, UR4, PT ;  /* 0x0000000402007c0c */ /* 0x002fc4000bf02070 */
[----:B----4-:R-:W-:-:S11]  /*57b0*/  MOV R2, UR7 ;  /* 0x0000000700027c02 */ /* 0x010fd60008000f00 */
[----:B------:R1:W-:Y:S01]  /*57c0*/  @P0 ATOMS.AND RZ, [UR8+0x14], R2 ;  /* 0x00001402ffff098c */ /* 0x0003e2000a800008 */
[----:B--2---:R-:W-:-:S05]  /*57d0*/  IMAD.U32 R0, RZ, RZ, UR6 ;  /* 0x00000006ff007e24 */ /* 0x004fca000f8e00ff */
[----:B------:R1:W-:Y:S01]  /*57e0*/  @P0 ATOMS.AND RZ, [UR8+0x18], R0 ;  /* 0x00001800ffff098c */ /* 0x0003e2000a800008 */
[----:B------:R-:W-:Y:S05]  /*57f0*/  BRA `(.L_x_114) ;  /* 0x0000000000147947 */ /* 0x000fea0003800000 */
.L_x_113:
[----:B------:R-:W-:Y:S02]  /*5800*/  MOV R2, 0x5820 ;  /* 0x0000582000027802 */ /* 0x000fe40000000f00 */
[----:B---3-5:R-:W-:Y:S05]  /*5810*/  CALL.REL.NOINC `($__internal_0_$__cuda_sm10x_tcgen05_guardrail_trap_col_being_dealloced_not_returned_by_alloc) ;  /* 0x0000007000c87944 */ /* 0x028fea0003c00000 */
[----:B------:R-:W-:Y:S05]  /*5820*/  BRA `(.L_x_114) ;  /* 0x0000000000087947 */ /* 0x000fea0003800000 */
.L_x_112:
[----:B------:R-:W-:Y:S02]  /*5830*/  MOV R2, 0x5850 ;  /* 0x0000585000027802 */ /* 0x000fe40000000f00 */
[----:B---3-5:R-:W-:Y:S05]  /*5840*/  CALL.REL.NOINC `($__internal_2_$__cuda_sm10x_tcgen05_guardrail_trap_unallocated_columns_being_dealloced) ;  /* 0x0000007000d47944 */ /* 0x028fea0003c00000 */
.L_x_114:
[----:B------:R-:W-:Y:S01]  /*5850*/  NOP ;  /* 0x0000000000007918 */ /* 0x000fe20000000000 */
[----:B------:R-:W-:Y:S05]  /*5860*/  EXIT ;  /* 0x000000000000794d */ /* 0x000fea0003800000 */
.L_x_85:
[----:B------:R-:W-:-:S09]  /*5870*/  UISETP.NE.OR UP0, UPT, UR25, 0x3, !UP5 ;  /* 0x000000031900788c */ /* 0x000fd2000ef05670 */
[----:B------:R-:W-:Y:S05]  /*5880*/  BRA.U UP0, `(.L_x_115) ;  /* 0x0000001100b87547 */ /* 0x000fea000b800000 */
[----:B------:R-:W2:Y:S01]  /*5890*/  LDCU UR31, c[0x0][0x370] ;  /* 0x00006e00ff1f77ac */ /* 0x000ea20008000800 */
[----:B------:R-:W3:Y:S01]  /*58a0*/  LDC.64 R16, c[0x0][0x348] ;  /* 0x0000d200ff107b82 */ /* 0x000ee20000000a00 */
[----:B------:R-:W-:Y:S02]  /*58b0*/  HFMA2 R13, -RZ, RZ, 0, 0 ;  /* 0x00000000ff0d7431 */ /* 0x000fe400000001ff */
[----:B------:R-:W-:Y:S01]  /*58c0*/  IMAD.MOV.U32 R15, RZ, RZ, 0x1 ;  /* 0x00000001ff0f7424 */ /* 0x000fe200078e00ff */
[----:B------:R-:W2:Y:S01]  /*58d0*/  LDCU.128 UR48, c[0x0][0xb10] ;  /* 0x00016200ff3077ac */ /* 0x000ea20008000c00 */
[----:B------:R-:W-:Y:S01]  /*58e0*/  IMAD.MOV.U32 R14, RZ, RZ, RZ ;  /* 0x000000ffff0e7224 */ /* 0x000fe200078e00ff */
[----:B------:R-:W-:Y:S01]  /*58f0*/  MOV R7, 0x1000 ;  /* 0x0000100000077802 */ /* 0x000fe20000000f00 */
[----:B------:R-:W4:Y:S01]  /*5900*/  LDCU UR30, c[0x0][0x374] ;  /* 0x00006e80ff1e77ac */ /* 0x000f220008000800 */
[----:B------:R-:W1:Y:S01]  /*5910*/  LDC.64 R2, c[0x0][0x888] ;  /* 0x00022200ff027b82 */ /* 0x000e620000000a00 */
[----:B------:R-:W4:Y:S01]  /*5920*/  LDCU UR15, c[0x0][0xb0c] ;  /* 0x00016180ff0f77ac */ /* 0x000f220008000800 */
[----:B------:R-:W3:Y:S06]  /*5930*/  LDCU UR52, c[0x0][0xb20] ;  /* 0x00016400ff3477ac */ /* 0x000eec0008000800 */
[----:B------:R-:W1:Y:S01]  /*5940*/  LDC.64 R4, c[0x0][0x890] ;  /* 0x00022400ff047b82 */ /* 0x000e620000000a00 */
[----:B------:R-:W3:Y:S01]  /*5950*/  LDCU UR4, c[0x0][0xb30] ;  /* 0x00016600ff0477ac */ /* 0x000ee20008000800 */
[----:B------:R-:W-:Y:S01]  /*5960*/  UMOV UR21, 0x400 ;  /* 0x0000040000157882 */ /* 0x000fe20000000000 */
[----:B--2---:R-:W-:-:S02]  /*5970*/  UIMAD.WIDE.U32 UR6, UR31, UR48, URZ ;  /* 0x000000301f0672a5 */ /* 0x004fc4000f8e00ff */
[----:B----4-:R-:W-:Y:S02]  /*5980*/  UIMAD.WIDE.U32 UR8, UR30, UR51, URZ ;  /* 0x000000331e0872a5 */ /* 0x010fe4000f8e00ff */
[----:B------:R-:W-:Y:S02]  /*5990*/  ULEA UR21, UR46, UR21, 0x18 ;  /* 0x000000152e157291 */ /* 0x000fe4000f8ec0ff */
[----:B------:R-:W-:Y:S02]  /*59a0*/  UPLOP3.LUT UP2, UPT, UPT, UPT, UPT, 0x40, 0x4 ;  /* 0x000000000004789c */ /* 0x000fe40003f4e870 */
[----:B------:R-:W-:Y:S01]  /*59b0*/  UIADD3 UR37, UPT, UPT, UR21, 0x228, URZ ;  /* 0x0000022815257890 */ /* 0x000fe2000fffe0ff */
[----:B------:R-:W-:Y:S01]  /*59c0*/  UMOV UR6, UR7 ;  /* 0x0000000700067c82 */ /* 0x000fe20008000000 */
[----:B------:R-:W-:Y:S01]  /*59d0*/  UMOV UR38, UR9 ;  /* 0x0000000900267c82 */ /* 0x000fe20008000000 */
[----:B------:R-:W-:Y:S02]  /*59e0*/  UISETP.GE.AND UP0, UPT, UR45, 0x1, UPT ;  /* 0x000000012d00788c */ /* 0x000fe4000bf06270 */
[----:B------:R-:W-:Y:S01]  /*59f0*/  UISETP.NE.AND UP4, UPT, UR45, 0x1, UPT ;  /* 0x000000012d00788c */ /* 0x000fe2000bf85270 */
[----:B------:R-:W2:Y:S01]  /*5a00*/  LDCU.64 UR22, c[0x0][0xb28] ;  /* 0x00016500ff1677ac */ /* 0x000ea20008000a00 */
[----:B------:R-:W-:-:S02]  /*5a10*/  UISETP.NE.AND UP6, UPT, UR15, 0x1, UPT ;  /* 0x000000010f00788c */ /* 0x000fc4000bfc5270 */
[----:B------:R-:W-:Y:S02]  /*5a20*/  UISETP.NE.AND UP5, UPT, UR50, 0x1, UPT ;  /* 0x000000013200788c */ /* 0x000fe4000bfa5270 */
[----:B------:R-:W-:Y:S02]  /*5a30*/  UIADD3 UR41, UPT, UPT, UR21, 0x210, URZ ;  /* 0x0000021015297890 */ /* 0x000fe4000fffe0ff */
[----:B------:R-:W-:Y:S02]  /*5a40*/  UIADD3 UR33, UPT, UPT, UR21, 0x218, URZ ;  /* 0x0000021815217890 */ /* 0x000fe4000fffe0ff */
[----:B------:R-:W-:Y:S02]  /*5a50*/  UIADD3 UR25, UPT, UPT, UR21, 0x220, URZ ;  /* 0x0000022015197890 */ /* 0x000fe4000fffe0ff */
[----:B------:R-:W-:Y:S02]  /*5a60*/  UPRMT UR37, UR46, 0x654, UR37 ;  /* 0x000006542e257896 */ /* 0x000fe40008000025 */
[----:B------:R-:W-:-:S02]  /*5a70*/  USHF.R.U32.HI UR39, URZ, UR49, UR6 ;  /* 0x00000031ff277299 */ /* 0x000fc40008011606 */
[----:B---3--:R-:W-:Y:S02]  /*5a80*/  USHF.R.U32.HI UR38, URZ, UR52, UR38 ;  /* 0x00000034ff267299 */ /* 0x008fe40008011626 */
[----:B------:R-:W-:-:S11]  /*5a90*/  UISETP.NE.AND UP3, UPT, UR4, 0x1, UPT ;  /* 0x000000010400788c */ /* 0x000fd6000bf65270 */
.L_x_126:
[C---:B------:R-:W-:Y:S02]  /*5aa0*/  LEA R12, R14.reuse, UR21, 0x3 ;  /* 0x000000150e0c7c11 */ /* 0x040fe4000f8e18ff */
[----:B------:R-:W-:Y:S02]  /*5ab0*/  SHF.L.U32 R0, R13, 0x1f, RZ ;  /* 0x0000001f0d007819 */ /* 0x000fe400000006ff */
[----:B------:R-:W-:Y:S02]  /*5ac0*/  LEA R8, R14, UR21, 0x4 ;  /* 0x000000150e087c11 */ /* 0x000fe4000f8e20ff */
[----:B---3--:R-:W3:Y:S02]  /*5ad0*/  SYNCS.PHASECHK.TRANS64.TRYWAIT P0, [R12+URZ+0x260], R0 ;  /* 0x000260000c0075a7 */ /* 0x008ee400080011ff */
[----:B---3--:R-:W-:Y:S05]  /*5ae0*/  @!P0 BRA `(.L_x_116) ;  /* 0x0000006800c88947 */ /* 0x008fea0003800000 */
.L_x_261:
[----:B------:R-:W4:Y:S01]  /*5af0*/  LDS.128 R8, [R8+0x2f0] ;  /* 0x0002f00008087984 */ /* 0x000f220000000c00 */
[----:B------:R-:W-:Y:S01]  /*5b00*/  UISETP.GE.AND UP0, UPT, UR45, 0x1, UPT ;  /* 0x000000012d00788c */ /* 0x000fe2000bf06270 */
[----:B------:R-:W-:Y:S01]  /*5b10*/  @!PT LDS RZ, [RZ] ;  /* 0x00000000fffff984 */ /* 0x000fe20000000800 */
[----:B------:R-:W-:Y:S01]  /*5b20*/  @!PT LDS RZ, [RZ] ;  /* 0x00000000fffff984 */ /* 0x000fe20000000800 */
[----:B------:R-:W-:Y:S01]  /*5b30*/  @!PT LDS RZ, [RZ] ;  /* 0x00000000fffff984 */ /* 0x000fe20000000800 */
[----:B------:R-:W-:Y:S01]  /*5b40*/  @!PT LDS RZ, [RZ] ;  /* 0x00000000fffff984 */ /* 0x000fe20000000800 */
[----:B------:R1:W-:Y:S06]  /*5b50*/  MEMBAR.ALL.CTA ;  /* 0x0000000000007992 */ /* 0x0003ec0000008000 */
[----:B-1----:R-:W1:Y:S01]  /*5b60*/  FENCE.VIEW.ASYNC.S ;  /* 0x00000000000073c6 */ /* 0x002e620000000000 */
[----:B----4-:R-:W-:Y:S11]  /*5b70*/  LOP3.LUT P0, RZ, R10, 0x1, RZ, 0xc0, !PT ;  /* 0x000000010aff7812 */ /* 0x010ff6000780c0ff */
[----:B------:R-:W-:Y:S02]  /*5b80*/  @!UPT UIADD3 URZ, UPT, UPT, URZ, URZ, URZ ;  /* 0x000000fffffff290 */ /* 0x000fe4000fffe0ff */
[----:B-1----:R-:W-:Y:S01]  /*5b90*/  VOTEU.ANY UP1, P0 ;  /* 0x0000000000ff7886 */ /* 0x002fe20000020100 */
[----:B------:R-:W-:Y:S11]  /*5ba0*/  PLOP3.LUT P0, PT, PT, PT, UP1, 0x80, 0x8 ;  /* 0x000000000008781c */ /* 0x000ff60003f0f018 */
[----:B------:R-:W-:Y:S02]  /*5bb0*/  @!UPT UIADD3 URZ, UPT, UPT, URZ, URZ, URZ ;  /* 0x000000fffffff290 */ /* 0x000fe4000fffe0ff */
[----:B---3--:R-:W-:Y:S02]  /*5bc0*/  @P0 SHF.R.U32.HI R0, RZ, 0x10, R9 ;  /* 0x00000010ff000819 */ /* 0x008fe40000011609 */
[----:B------:R-:W-:Y:S02]  /*5bd0*/  @P0 MOV R6, R8 ;  /* 0x0000000800060202 */ /* 0x000fe40000000f00 */
[----:B------:R-:W-:Y:S01]  /*5be0*/  @P0 R2UR UR4, R0 ;  /* 0x00000000000402ca */ /* 0x000fe200000e0000 */
[----:B------:R-:W-:Y:S01]  /*5bf0*/  VIADD R0, R12, 0x270 ;  /* 0x000002700c007836 */ /* 0x000fe20000000000 */
[----:B------:R-:W-:Y:S02]  /*5c00*/  @P0 LOP3.LUT R8, R9, 0xffff, RZ, 0xc0, !PT ;  /* 0x0000ffff09080812 */ /* 0x000fe400078ec0ff */
[----:B------:R-:W-:Y:S02]  /*5c10*/  @P0 R2UR UR6, R6 ;  /* 0x00000000060602ca */ /* 0x000fe400000e0000 */
[----:B------:R-:W-:Y:S02]  /*5c20*/  PRMT R0, RZ, 0x654, R0 ;  /* 0x00000654ff007816 */ /* 0x000fe40000000000 */
[----:B------:R-:W-:Y:S02]  /*5c30*/  @P0 R2UR UR5, R8 ;  /* 0x00000000080502ca */ /* 0x000fe400000e0000 */
[----:B------:R1:W-:Y:S03]  /*5c40*/  SYNCS.ARRIVE.TRANS64.RED.A1T0 RZ, [R0+URZ], RZ ;  /* 0x000000ff00ff79a7 */ /* 0x0003e600081004ff */
[----:B------:R-:W-:Y:S04]  /*5c50*/  @UP1 UMOV UR29, UR4 ;  /* 0x00000004001d1c82 */ /* 0x000fe80008000000 */
[----:B------:R-:W-:Y:S04]  /*5c60*/  @UP1 UMOV UR14, UR6 ;  /* 0x00000006000e1c82 */ /* 0x000fe80008000000 */
[----:B------:R-:W-:Y:S01]  /*5c70*/  @UP1 UMOV UR13, UR5 ;  /* 0x00000005000d1c82 */ /* 0x000fe20008000000 */
[----:B------:R-:W-:Y:S05]  /*5c80*/  BRA.U !UP0, `(.L_x_117) ;  /* 0x0000000108a47547 */ /* 0x000fea000b800000 */
[----:B------:R-:W-:Y:S02]  /*5c90*/  UIMAD.WIDE.U32 UR16, UR13, UR51, URZ ;  /* 0x000000330d1072a5 */ /* 0x000fe4000f8e00ff */
[----:B------:R-:W-:Y:S02]  /*5ca0*/  UIMAD.WIDE.U32 UR18, UR14, UR48, URZ ;  /* 0x000000300e1272a5 */ /* 0x000fe4000f8e00ff */
[----:B------:R-:W-:Y:S02]  /*5cb0*/  USEL UR4, UR30, UR38, !UP5 ;  /* 0x000000261e047287 */ /* 0x000fe4000e800000 */
[----:B------:R-:W-:Y:S02]  /*5cc0*/  USEL UR7, UR31, UR39, !UP6 ;  /* 0x000000271f077287 */ /* 0x000fe4000f000000 */
[----:B--2---:R-:W-:Y:S02]  /*5cd0*/  UIMAD.WIDE.U32 UR8, UR4, UR22, URZ ;  /* 0x00000016040872a5 */ /* 0x004fe4000f8e00ff */
[----:B------:R-:W-:Y:S01]  /*5ce0*/  UIMAD.WIDE.U32 UR10, UR7, UR22, URZ ;  /* 0x00000016070a72a5 */ /* 0x000fe2000f8e00ff */
[----:B------:R-:W-:Y:S02]  /*5cf0*/  UMOV UR5, UR17 ;  /* 0x0000001100057c82 */ /* 0x000fe40008000000 */
[----:B------:R-:W-:Y:S03]  /*5d00*/  USHF.R.U32.HI UR6, URZ, UR52, UR5 ;  /* 0x00000034ff067299 */ /* 0x000fe60008011605 */
[----:B------:R-:W-:Y:S01]  /*5d10*/  UMOV UR5, UR19 ;  /* 0x0000001300057c82 */ /* 0x000fe20008000000 */
[----:B------:R-:W-:Y:S02]  /*5d20*/  USEL UR6, UR13, UR6, !UP5 ;  /* 0x000000060d067287 */ /* 0x000fe4000e800000 */
[----:B------:R-:W-:Y:S03]  /*5d30*/  USHF.R.U32.HI UR12, URZ, UR49, UR5 ;  /* 0x00000031ff0c7299 */ /* 0x000fe60008011605 */
[----:B------:R-:W-:Y:S02]  /*5d40*/  UMOV UR5, UR9 ;  /* 0x0000000900057c82 */ /* 0x000fe40008000000 */
[----:B------:R-:W-:Y:S03]  /*5d50*/  @UP4 USHF.R.U32.HI UR4, URZ, UR23, UR5 ;  /* 0x00000017ff044299 */ /* 0x000fe60008011605 */
[----:B------:R-:W-:Y:S01]  /*5d60*/  UMOV UR5, UR11 ;  /* 0x0000000b00057c82 */ /* 0x000fe20008000000 */
[----:B------:R-:W-:Y:S02]  /*5d70*/  UIMAD UR4, UR45, UR4, URZ ;  /* 0x000000042d0472a4 */ /* 0x000fe4000f8e02ff */
[----:B------:R-:W-:Y:S02]  /*5d80*/  @UP4 USHF.R.U32.HI UR7, URZ, UR23, UR5 ;  /* 0x00000017ff074299 */ /* 0x000fe40008011605 */
[----:B------:R-:W-:Y:S02]  /*5d90*/  UIMAD.WIDE.U32 UR10, UR6, UR22, URZ ;  /* 0x00000016060a72a5 */ /* 0x000fe4000f8e00ff */
[----:B------:R-:W-:Y:S02]  /*5da0*/  USEL UR5, UR14, UR12, !UP6 ;  /* 0x0000000c0e057287 */ /* 0x000fe4000f000000 */
[----:B------:R-:W-:Y:S02]  /*5db0*/  UIMAD UR8, UR45, UR7, URZ ;  /* 0x000000072d0872a4 */ /* 0x000fe4000f8e02ff */
[----:B------:R-:W-:Y:S03]  /*5dc0*/  UISETP.GE.AND UP0, UPT, UR6, UR4, UPT ;  /* 0x000000040600728c */ /* 0x000fe6000bf06270 */
[----:B------:R-:W-:Y:S01]  /*5dd0*/  UMOV UR4, UR11 ;  /* 0x0000000b00047c82 */ /* 0x000fe20008000000 */
[----:B------:R-:W-:Y:S02]  /*5de0*/  UISETP.GE.OR UP0, UPT, UR5, UR8, UP0 ;  /* 0x000000080500728c */ /* 0x000fe40008706670 */
[----:B------:R-:W-:Y:S02]  /*5df0*/  USHF.R.U32.HI UR4, URZ, UR23, UR4 ;  /* 0x00000017ff047299 */ /* 0x000fe40008011604 */
[----:B------:R-:W-:Y:S02]  /*5e00*/  UIMAD.WIDE.U32 UR8, UR5, UR22, URZ ;  /* 0x00000016050872a5 */ /* 0x000fe4000f8e00ff */
[----:B------:R-:W-:Y:S04]  /*5e10*/  USEL UR10, UR6, UR4, !UP4 ;  /* 0x00000004060a7287 */ /* 0x000fe8000e000000 */
[----:B------:R-:W-:Y:S01]  /*5e20*/  UIADD3 UR11, UPT, UPT, -UR10, URZ, URZ ;  /* 0x000000ff0a0b7290 */ /* 0x000fe2000fffe1ff */
[----:B------:R-:W-:Y:S02]  /*5e30*/  @!UP0 UMOV UR4, UR9 ;  /* 0x0000000900048c82 */ /* 0x000fe40008000000 */
[----:B------:R-:W-:Y:S02]  /*5e40*/  @!UP0 USHF.R.U32.HI UR4, URZ, UR23, UR4 ;  /* 0x00000017ff048299 */ /* 0x000fe40008011604 */
[----:B------:R-:W-:Y:S02]  /*5e50*/  UIMAD UR8, UR45, UR11, UR6 ;  /* 0x0000000b2d0872a4 */ /* 0x000fe4000f8e0206 */
[----:B------:R-:W-:Y:S04]  /*5e60*/  @!UP0 USEL UR4, UR5, UR4, !UP4 ;  /* 0x0000000405048287 */ /* 0x000fe8000e000000 */
[----:B------:R-:W-:Y:S02]  /*5e70*/  @!UP0 UIMAD UR7, UR7, UR8, UR4 ;  /* 0x00000008070782a4 */ /* 0x000fe4000f8e0204 */
[----:B------:R-:W-:Y:S02]  /*5e80*/  @!UP0 UIADD3 UR9, UPT, UPT, UR10, -UR4, URZ ;  /* 0x800000040a098290 */ /* 0x000fe4000fffe0ff */
[----:B------:R-:W-:Y:S02]  /*5e90*/  UIADD3 UR8, UPT, UPT, -UR6, URZ, URZ ;  /* 0x000000ff06087290 */ /* 0x000fe4000fffe1ff */
[----:B------:R-:W-:Y:S02]  /*5ea0*/  UIADD3 UR4, UPT, UPT, -UR5, URZ, URZ ;  /* 0x000000ff05047290 */ /* 0x000fe4000fffe1ff */
[----:B------:R-:W-:Y:S03]  /*5eb0*/  @!UP0 UIMAD UR6, UR9, UR45, UR5 ;  /* 0x0000002d090682a4 */ /* 0x000fe6000f8e0205 */
[----:B------:R-:W-:Y:S01]  /*5ec0*/  @!UP0 UMOV UR5, UR7 ;  /* 0x0000000700058c82 */ /* 0x000fe20008000000 */
[----:B------:R-:W-:Y:S02]  /*5ed0*/  UIMAD UR7, UR15, UR4, UR14 ;  /* 0x000000040f0772a4 */ /* 0x000fe4000f8e020e */
[----:B------:R-:W-:Y:S02]  /*5ee0*/  UIMAD UR4, UR50, UR8, UR13 ;  /* 0x00000008320472a4 */ /* 0x000fe4000f8e020d */
[----:B------:R-:W-:Y:S02]  /*5ef0*/  UIMAD UR14, UR5, UR15, UR7 ;  /* 0x0000000f050e72a4 */ /* 0x000fe4000f8e0207 */
[----:B------:R-:W-:Y:S11]  /*5f00*/  UIMAD UR13, UR6, UR50, UR4 ;  /* 0x00000032060d72a4 */ /* 0x000ff6000f8e0204 */
[----:B------:R-:W-:Y:S01]  /*5f10*/  @!UPT UIADD3 URZ, UPT, UPT, URZ, URZ, URZ ;  /* 0x000000fffffff290 */ /* 0x000fe2000fffe0ff */
.L_x_117:
[----:B------:R-:W3:Y:S01]  /*5f20*/  @!UP3 LDCU.128 UR8, c[0x0][0xb10] ;  /* 0x00016200ff08b7ac */ /* 0x000ee20008000c00 */
[C---:B------:R-:W-:Y:S02]  /*5f30*/  ISETP.NE.U32.AND P1, PT, R4.reuse, RZ, PT ;  /* 0x000000ff0400720c */ /* 0x040fe40003f25070 */
[----:B------:R-:W-:Y:S02]  /*5f40*/  ISETP.NE.U32.AND P0, PT, R4, RZ, PT ;  /* 0x000000ff0400720c */ /* 0x000fe40003f05070 */
[C---:B------:R-:W-:Y:S02]  /*5f50*/  ISETP.NE.AND.EX P1, PT, R5.reuse, RZ, PT, P1 ;  /* 0x000000ff0500720c */ /* 0x040fe40003f25310 */
[----:B------:R-:W-:Y:S01]  /*5f60*/  ISETP.NE.AND.EX P0, PT, R5, RZ, PT, P0 ;  /* 0x000000ff0500720c */ /* 0x000fe20003f05300 */
[----:B------:R-:W4:Y:S01]  /*5f70*/  @!UP3 LDCU UR5, c[0x0][0xb0c] ;  /* 0x00016180ff05b7ac */ /* 0x000f220008000800 */
[----:B------:R-:W-:Y:S01]  /*5f80*/  SHF.L.U32 R9, R15, 0x1f, RZ ;  /* 0x0000001f0f097819 */ /* 0x000fe200000006ff */
[----:B------:R-:W-:Y:S02]  /*5f90*/  USHF.L.U32 UR42, UR32, 0x8, URZ ;  /* 0x00000008202a7899 */ /* 0x000fe400080006ff */
[----:B------:R-:W-:Y:S02]  /*5fa0*/  USHF.L.U32 UR43, UR20, 0x6, URZ ;  /* 0x00000006142b7899 */ /* 0x000fe400080006ff */
[----:B---3--:R-:W-:Y:S07]  /*5fb0*/  UIMAD.WIDE.U32 UR6, UR14, UR8, URZ ;  /* 0x000000080e0672a5 */ /* 0x008fee000f8e00ff */
[----:B------:R-:W-:Y:S01]  /*5fc0*/  @!UP3 UMOV UR4, UR7 ;  /* 0x000000070004bc82 */ /* 0x000fe20008000000 */
[----:B----4-:R-:W-:Y:S02]  /*5fd0*/  @!UP3 UISETP.NE.AND UP0, UPT, UR5, 0x1, UPT ;  /* 0x000000010500b88c */ /* 0x010fe4000bf05270 */
[----:B------:R-:W-:Y:S02]  /*5fe0*/  @!UP3 USHF.R.U32.HI UR4, URZ, UR9, UR4 ;  /* 0x00000009ff04b299 */ /* 0x000fe40008011604 */
[----:B------:R-:W-:Y:S02]  /*5ff0*/  UIMAD.WIDE.U32 UR6, UR13, UR11, URZ ;  /* 0x0000000b0d0672a5 */ /* 0x000fe4000f8e00ff */
[----:B------:R-:W-:Y:S02]  /*6000*/  @!UP3 USEL UR8, UR14, UR4, !UP0 ;  /* 0x000000040e08b287 */ /* 0x000fe4000c000000 */
[----:B------:R-:W-:Y:S03]  /*6010*/  @!UP3 UISETP.NE.AND UP0, UPT, UR10, 0x1, UPT ;  /* 0x000000010a00b88c */ /* 0x000fe6000bf05270 */
[----:B------:R-:W-:Y:S02]  /*6020*/  @!UP3 UMOV UR6, UR7 ;  /* 0x000000070006bc82 */ /* 0x000fe40008000000 */
[----:B------:R-:W3:Y:S02]  /*6030*/  @!UP3 LDCU UR4, c[0x0][0xb20] ;  /* 0x00016400ff04b7ac */ /* 0x000ee40008000800 */
[----:B---3--:R-:W-:Y:S04]  /*6040*/  @!UP3 USHF.R.U32.HI UR6, URZ, UR4, UR6 ;  /* 0x00000004ff06b299 */ /* 0x008fe80008011606 */
[----:B------:R-:W-:Y:S04]  /*6050*/  @!UP3 USEL UR6, UR13, UR6, !UP0 ;  /* 0x000000060d06b287 */ /* 0x000fe8000c000000 */
[----:B------:R-:W-:Y:S02]  /*6060*/  @!UP3 UIADD3 UR4, UPT, UPT, -UR8, UR6, URZ ;  /* 0x000000060804b290 */ /* 0x000fe4000fffe1ff */
[----:B------:R-:W-:Y:S02]  /*6070*/  @!UP3 UIADD3 UR6, UPT, UPT, UR8, -UR6, URZ ;  /* 0x800000060806b290 */ /* 0x000fe4000fffe0ff */
[----:B------:R-:W-:Y:S02]  /*6080*/  @!UP3 UIMAD UR14, UR4, UR5, UR14 ;  /* 0x00000005040eb2a4 */ /* 0x000fe4000f8e020e */
[----:B------:R-:W-:Y:S01]  /*6090*/  @!UP3 UIMAD UR13, UR6, UR10, UR13 ;  /* 0x0000000a060db2a4 */ /* 0x000fe2000f8e020d */
[----:B------:R-:W-:Y:S11]  /*60a0*/  BRA.U UP2, `(.L_x_118) ;  /* 0x0000000102107547 */ /* 0x000ff6000b800000 */
[----:B------:R-:W-:Y:S04]  /*60b0*/  MOV R6, UR47 ;  /* 0x0000002f00067c02 */ /* 0x000fe80008000f00 */
[----:B------:R-:W-:Y:S04]  /*60c0*/  SHF.L.U32 R6, R6, 0x1f, RZ ;  /* 0x0000001f06067819 */ /* 0x000fe800000006ff */
[----:B------:R-:W3:Y:S02]  /*60d0*/  SYNCS.PHASECHK.TRANS64.TRYWAIT P2, [UR21+0x258], R6 ;  /* 0x00025806ff0075a7 */ /* 0x000ee40008041115 */
[----:B---3--:R-:W-:Y:S05]  /*60e0*/  @!P2 BRA `(.L_x_119) ;  /* 0x00000064005ca947 */ /* 0x008fea0003800000 */
.L_x_118:
[----:B------:R-:W-:Y:S05]  /*60f0*/  @!P1 BRA `(.L_x_120) ;  /* 0x0000000000309947 */ /* 0x000fea0003800000 */
[----:B------:R-:W-:Y:S01]  /*6100*/  ISETP.NE.U32.AND P1, PT, R2, RZ, PT ;  /* 0x000000ff0200720c */ /* 0x000fe20003f25070 */
[----:B------:R-:W3:Y:S01]  /*6110*/  LDCU.64 UR4, c[0x0][0x358] ;  /* 0x00006b00ff0477ac */ /* 0x000ee20008000a00 */
[----:B------:R-:W-:Y:S02]  /*6120*/  IMAD.MOV.U32 R80, RZ, RZ, 0x1 ;  /* 0x00000001ff507424 */ /* 0x000fe400078e00ff */
[----:B------:R-:W-:Y:S11]  /*6130*/  ISETP.NE.AND.EX P1, PT, R3, RZ, PT, P1 ;  /* 0x000000ff0300720c */ /* 0x000ff60003f25310 */
[----:B------:R-:W-:Y:S02]  /*6140*/  @!UPT UIADD3 URZ, UPT, UPT, URZ, URZ, URZ ;  /* 0x000000fffffff290 */ /* 0x000fe4000fffe0ff */
[----:B------:R-:W4:Y:S01]  /*6150*/  @P1 LDC.64 R10, c[0x0][0x888] ;  /* 0x00022200ff0a1b82 */ /* 0x000f220000000a00 */
[----:B-1----:R-:W-:Y:S04]  /*6160*/  @P1 IMAD R0, R4, UR36, RZ ;  /* 0x0000002404001c24 */ /* 0x002fe8000f8e02ff */
[----:B----4-:R-:W-:Y:S04]  /*6170*/  @P1 IMAD.WIDE R10, R0, 0x4, R10 ;  /* 0x00000004000a1825 */ /* 0x010fe800078e020a */
[----:B------:R-:W-:Y:S01]  /*6180*/  HFMA2 R0, -RZ, RZ, 0, 5.9604644775390625e-08 ;  /* 0x00000001ff007431 */ /* 0x000fe200000001ff */
[----:B---3-5:R3:W5:Y:S04]  /*6190*/  @P1 LDG.E R40, desc[UR4][R10.64] ;  /* 0x000000040a281981 */ /* 0x028768000c1e1900 */
[----:B------:R-:W-:Y:S01]  /*61a0*/  @!P1 PRMT R80, R0, 0x7610, R80 ;  /* 0x0000761000509816 */ /* 0x000fe20000000050 */
[----:B---3--:R-:W4:Y:S06]  /*61b0*/  @!P1 LDC R40, c[0x0][0x880] ;  /* 0x00022000ff289b82 */ /* 0x008f2c0000000800 */
.L_x_120:
[----:B----45:R-:W-:Y:S01]  /*61c0*/  @!P0 ISETP.EQ.AND P1, PT, R40, RZ, PT ;  /* 0x000000ff2800820c */ /* 0x030fe20003f22270 */
[----:B------:R-:W-:Y:S01]  /*61d0*/  @!UPT UIADD3 URZ, UPT, UPT, URZ, URZ, URZ ;  /* 0x000000fffffff290 */ /* 0x000fe2000fffe0ff */
[----:B------:R-:W-:Y:S11]  /*61e0*/  @!P0 BRA `(.L_x_121) ;  /* 0x0000000000188947 */ /* 0x000ff60003800000 */
[----:B------:R-:W-:Y:S02]  /*61f0*/  LOP3.LUT P0, RZ, R80, 0xff, RZ, 0xc0, !PT ;  /* 0x000000ff50ff7812 */ /* 0x000fe4000780c0ff */
[----:B------:R-:W-:Y:S04]  /*6200*/  ISETP.NE.U32.AND P1, PT, R2, RZ, PT ;  /* 0x000000ff0200720c */ /* 0x000fe80003f25070 */
[----:B------:R-:W-:Y:S04]  /*6210*/  ISETP.NE.AND.EX P1, PT, R3, RZ, PT, P1 ;  /* 0x000000ff0300720c */ /* 0x000fe80003f25310 */
[----:B------:R-:W-:Y:S03]  /*6220*/  PLOP3.LUT P1, PT, P1, PT, PT, 0x8, 0x80 ;  /* 0x000000000080781c */ /* 0x000fe60000f2e170 */
[----:B------:R-:W-:Y:S11]  /*6230*/  @P0 ISETP.EQ.AND P1, PT, R40, RZ, PT ;  /* 0x000000ff2800020c */ /* 0x000ff60003f22270 */
[----:B------:R-:W-:Y:S02]  /*6240*/  @!UPT UIADD3 URZ, UPT, UPT, URZ, URZ, URZ ;  /* 0x000000fffffff290 */ /* 0x000fe4000fffe0ff */
.L_x_121:
[----:B------:R-:W3:Y:S01]  /*6250*/  SYNCS.PHASECHK.TRANS64.TRYWAIT P2, [UR21+0x230], R9 ;  /* 0x00023009ff0075a7 */ /* 0x000ee20008041115 */
[----:B------:R-:W-:Y:S04]  /*6260*/  ELECT P0, URZ, PT ;  /* 0x0000000000ff782f */ /* 0x000fe80003800000 */
[----:B------:R-:W-:Y:S11]  /*6270*/  PLOP3.LUT P1, PT, P1, P0, PT, 0xf2, 0x2f ;  /* 0x00000000002f781c */ /* 0x000ff60000f21e72 */
[----:B------:R-:W-:Y:S02]  /*6280*/  @!UPT UIADD3 URZ, UPT, UPT, URZ, URZ, URZ ;  /* 0x000000fffffff290 */ /* 0x000fe4000fffe0ff */
[----:B------:R-:W-:Y:S05]  /*6290*/  @!P1 IADD3 R8, P0, PT, R16, 0x580, RZ ;  /* 0x0000058010089810 */ /* 0x000fea0007f1e0ff */
[----:B-1----:R-:W-:Y:S01]  /*62a0*/  @!P1 IMAD.X R6, RZ, RZ, R17, P0 ;  /* 0x000000ffff069224 */ /* 0x002fe200000e0611 */
[----:B---3--:R-:W-:Y:S07]  /*62b0*/  @!P2 BRA `(.L_x_122) ;  /* 0x000000640000a947 */ /* 0x008fee0003800000 */
.L_x_264:
[----:B------:R-:W-:Y:S01]  /*62c0*/  @!P1 R2UR UR5, R8 ;  /* 0x00000000080592ca */ /* 0x000fe200000e0000 */
[----:B------:R-:W-:Y:S01]  /*62d0*/  VOTEU.ALL UP0, P1 ;  /* 0x0000000000ff7886 */ /* 0x000fe20000800000 */
[----:B------:R-:W-:Y:S01]  /*62e0*/  @!P1 R2UR UR4, R6 ;  /* 0x00000000060492ca */ /* 0x000fe200000e0000 */
[----:B------:R-:W-:Y:S01]  /*62f0*/  UMOV UR16, 0x0 ;  /* 0x0000000000107882 */ /* 0x000fe20000000000 */
[----:B------:R-:W-:Y:S01]  /*6300*/  UMOV UR17, 0x10000000 ;  /* 0x1000000000117882 */ /* 0x000fe20000000000 */
[----:B------:R-:W-:Y:S01]  /*6310*/  UMOV UR44, UR36 ;  /* 0x00000024002c7c82 */ /* 0x000fe20008000000 */
[----:B------:R-:W-:Y:S01]  /*6320*/  @!UP0 UIADD3 UR40, UPT, UPT, UR21, 0x400, URZ ;  /* 0x0000040015288890 */ /* 0x000fe2000fffe0ff */
[----:B-1----:R-:W-:Y:S01]  /*6330*/  @!P1 IMAD.MOV.U32 R0, RZ, RZ, 0x1000 ;  /* 0x00001000ff009424 */ /* 0x002fe200078e00ff */
[----:B------:R-:W-:Y:S01]  /*6340*/  @!UP0 UIADD3 UR10, UPT, UPT, UR42, 0x80, URZ ;  /* 0x000000802a0a8890 */ /* 0x000fe2000fffe0ff */
[----:B------:R-:W-:Y:S01]  /*6350*/  @!P1 IADD3 R8, P0, PT, R16, 0x580, RZ ;  /* 0x0000058010089810 */ /* 0x000fe20007f1e0ff */
[----:B------:R-:W-:Y:S01]  /*6360*/  @!UP0 UIADD3 UR8, UPT, UPT, UR21, 0xc00, URZ ;  /* 0x00000c0015088890 */ /* 0x000fe2000fffe0ff */
[----:B------:R-:W-:Y:S02]  /*6370*/  VOTEU.ALL UP0, P1 ;  /* 0x0000000000ff7886 */ /* 0x000fe40000800000 */
[----:B------:R-:W-:Y:S01]  /*6380*/  IMAD.U32 R10, RZ, RZ, UR5 ;  /* 0x00000005ff0a7e24 */ /* 0x000fe2000f8e00ff */
[----:B------:R-:W-:Y:S01]  /*6390*/  UMOV UR9, UR41 ;  /* 0x0000002900097c82 */ /* 0x000fe20008000000 */
[----:B------:R-:W-:Y:S01]  /*63a0*/  IMAD.U32 R11, RZ, RZ, UR4 ;  /* 0x00000004ff0b7e24 */ /* 0x000fe2000f8e00ff */
[----:B------:R-:W-:Y:S01]  /*63b0*/  UMOV UR11, UR43 ;  /* 0x0000002b000b7c82 */ /* 0x000fe20008000000 */
[----:B------:R-:W-:Y:S01]  /*63c0*/  UMOV UR12, UR36 ;  /* 0x00000024000c7c82 */ /* 0x000fe20008000000 */
[----:B------:R-:W-:Y:S01]  /*63d0*/  @!P1 R2UR UR4, R10 ;  /* 0x000000000a0492ca */ /* 0x000fe200000e0000 */
[----:B------:R-:W-:Y:S01]  /*63e0*/  UPRMT UR6, UR46, 0x654, UR41 ;  /* 0x000006542e067896 */ /* 0x000fe20008000029 */
[----:B------:R-:W-:Y:S01]  /*63f0*/  @!P1 R2UR UR5, R11 ;  /* 0x000000000b0592ca */ /* 0x000fe200000e0000 */
[----:B------:R-:W-:Y:S11]  /*6400*/  @!P1 IMAD.X R6, RZ, RZ, R17, P0 ;  /* 0x000000ffff069224 */ /* 0x000ff600000e0611 */
[----:B------:R-:W-:Y:S01]  /*6410*/  @!UPT UIADD3 URZ, UPT, UPT, URZ, URZ, URZ ;  /* 0x000000fffffff290 */ /* 0x000fe2000fffe0ff */
[----:B------:R1:W-:Y:S01]  /*6420*/  @!UP0 UTMALDG.3D [UR40], [UR4], desc[UR16] ;  /* 0x00001028040085b4 */ /* 0x0003e20008011000 */
[----:B------:R-:W-:Y:S05]  /*6430*/  VOTEU.ALL UP0, P1 ;  /* 0x0000000000ff7886 */ /* 0x000fea0000800000 */
[----:B------:R1:W-:Y:S01]  /*6440*/  @!UP0 UTMALDG.3D [UR8], [UR4], desc[UR16] ;  /* 0x00001008040085b4 */ /* 0x0003e20008011000 */
[----:B------:R1:W-:Y:S01]  /*6450*/  @!P1 SYNCS.ARRIVE.TRANS64.RED.A0TR RZ, [UR21+0x210], R0 ;  /* 0x00021000ffff99a7 */ /* 0x0003e20008300415 */
[----:B------:R-:W-:Y:S01]  /*6460*/  SYNCS.ARRIVE.TRANS64.RED.A1T0 RZ, [UR6], RZ ;  /* 0x000000ffffff79a7 */ /* 0x000fe20008100406 */
[----:B------:R-:W3:Y:S02]  /*6470*/  SYNCS.PHASECHK.TRANS64.TRYWAIT P2, [UR21+0x238], R9 ;  /* 0x00023809ff0075a7 */ /* 0x000ee40008041115 */
[----:B-1-3--:R-:W-:Y:S05]  /*6480*/  @!P2 BRA `(.L_x_123) ;  /* 0x0000006000a4a947 */ /* 0x00afea0003800000 */
.L_x_266:
        /* <DEDUP_REMOVED lines=10> */
[----:B------:R-:W-:Y:S02]  /*6530*/  @!UP0 UIADD3 UR10, UPT, UPT, UR42, 0xa0, URZ ;  /* 0x000000a02a0a8890 */ /* 0x000fe4000fffe0ff */
[----:B------:R-:W-:Y:S01]  /*6540*/  @!UP0 UIADD3 UR8, UPT, UPT, UR21, 0x1c00, URZ ;  /* 0x00001c0015088890 */ /* 0x000fe2000fffe0ff */
[----:B------:R-:W-:Y:S01]  /*6550*/  IMAD.U32 R10, RZ, RZ, UR5 ;  /* 0x00000005ff0a7e24 */ /* 0x000fe2000f8e00ff */
[----:B------:R-:W-:Y:S01]  /*6560*/  VOTEU.ALL UP0, P1 ;  /* 0x0000000000ff7886 */ /* 0x000fe20000800000 */
[----:B------:R-:W-:Y:S01]  /*6570*/  IMAD.U32 R11, RZ, RZ, UR4 ;  /* 0x00000004ff0b7e24 */ /* 0x000fe2000f8e00ff */
[----:B------:R-:W-:Y:S01]  /*6580*/  UMOV UR9, UR33 ;  /* 0x0000002100097c82 */ /* 0x000fe20008000000 */
[----:B------:R-:W-:Y:S01]  /*6590*/  UMOV UR11, UR43 ;  /* 0x0000002b000b7c82 */ /* 0x000fe20008000000 */
[----:B------:R-:W-:Y:S01]  /*65a0*/  @!P1 R2UR UR4, R10 ;  /* 0x000000000a0492ca */ /* 0x000fe200000e0000 */
[----:B------:R-:W-:Y:S01]  /*65b0*/  UMOV UR12, UR36 ;  /* 0x00000024000c7c82 */ /* 0x000fe20008000000 */
[----:B------:R-:W-:Y:S01]  /*65c0*/  @!P1 R2UR UR5, R11 ;  /* 0x000000000b0592ca */ /* 0x000fe200000e0000 */
[----:B------:R-:W-:Y:S01]  /*65d0*/  UPRMT UR6, UR46, 0x654, UR33 ;  /* 0x000006542e067896 */ /* 0x000fe20008000021 */
[----:B------:R-:W-:Y:S11]  /*65e0*/  @!P1 IMAD.X R6, RZ, RZ, R17, P0 ;  /* 0x000000ffff069224 */ /* 0x000ff600000e0611 */
[----:B------:R1:W-:Y:S01]  /*65f0*/  @!UP0 UTMALDG.3D [UR32], [UR4], desc[UR16] ;  /* 0x00001020040085b4 */ /* 0x0003e20008011000 */
[----:B------:R-:W-:Y:S05]  /*6600*/  VOTEU.ALL UP0, P1 ;  /* 0x0000000000ff7886 */ /* 0x000fea0000800000 */
[----:B------:R1:W-:Y:S01]  /*6610*/  @!UP0 UTMALDG.3D [UR8], [UR4], desc[UR16] ;  /* 0x00001008040085b4 */ /* 0x0003e20008011000 */
[----:B------:R1:W-:Y:S01]  /*6620*/  @!P1 SYNCS.ARRIVE.TRANS64.RED.A0TR RZ, [UR21+0x218], R0 ;  /* 0x00021800ffff99a7 */ /* 0x0003e20008300415 */
[----:B------:R-:W-:Y:S01]  /*6630*/  SYNCS.ARRIVE.TRANS64.RED.A1T0 RZ, [UR6], RZ ;  /* 0x000000ffffff79a7 */ /* 0x000fe20008100406 */
[----:B------:R-:W3:Y:S02]  /*6640*/  SYNCS.PHASECHK.TRANS64.TRYWAIT P2, [UR21+0x240], R9 ;  /* 0x00024009ff0075a7 */ /* 0x000ee40008041115 */
[----:B-1-3--:R-:W-:Y:S05]  /*6650*/  @!P2 BRA `(.L_x_124) ;  /* 0x000000600048a947 */ /* 0x00afea0003800000 */
.L_x_268:
        /* <DEDUP_REMOVED lines=9> */
[----:B------:R-:W-:Y:S01]  /*66f0*/  VIADD R14, R14, 0x1 ;  /* 0x000000010e0e7836 */ /* 0x000fe20000000000 */
        /* <DEDUP_REMOVED lines=10> */
[----:B------:R-:W-:Y:S01]  /*67a0*/  UMOV UR12, UR36 ;  /* 0x00000024000c7c82 */ /* 0x000fe20008000000 */
[----:B------:R-:W-:Y:S11]  /*67b0*/  UPRMT UR6, UR46, 0x654, UR25 ;  /* 0x000006542e067896 */ /* 0x000ff60008000019 */
[----:B------:R1:W-:Y:S01]  /*67c0*/  @!UP0 UTMALDG.3D [UR24], [UR4], desc[UR16] ;  /* 0x00001018040085b4 */ /* 0x0003e20008011000 */
[----:B------:R-:W-:Y:S05]  /*67d0*/  VOTEU.ALL UP0, P1 ;  /* 0x0000000000ff7886 */ /* 0x000fea0000800000 */
[----:B------:R1:W-:Y:S01]  /*67e0*/  @!UP0 UTMALDG.3D [UR8], [UR4], desc[UR16] ;  /* 0x00001008040085b4 */ /* 0x0003e20008011000 */
[----:B------:R1:W-:Y:S01]  /*67f0*/  @!P1 SYNCS.ARRIVE.TRANS64.RED.A0TR RZ, [UR21+0x220], R0 ;  /* 0x00022000ffff99a7 */ /* 0x0003e20008300415 */
[----:B------:R-:W-:Y:S01]  /*6800*/  SYNCS.ARRIVE.TRANS64.RED.A1T0 RZ, [UR6], RZ ;  /* 0x000000ffffff79a7 */ /* 0x000fe20008100406 */
[----:B------:R-:W3:Y:S02]  /*6810*/  SYNCS.PHASECHK.TRANS64.TRYWAIT P0, [UR21+0x248], R9 ;  /* 0x00024809ff0075a7 */ /* 0x000ee40008001115 */
[----:B-1-3--:R-:W-:Y:S05]  /*6820*/  @!P0 BRA `(.L_x_125) ;  /* 0x0000005c00ec8947 */ /* 0x00afea0003800000 */
.L_x_270:
[----:B------:R-:W-:Y:S01]  /*6830*/  UPLOP3.LUT UP2, UPT, UPT, UPT, UPT, 0x80, 0x8 ;  /* 0x000000000008789c */ /* 0x000fe20003f4f070 */
[----:B------:R-:W-:Y:S01]  /*6840*/  @!P1 IADD3 R6, P0, PT, R16, 0x580, RZ ;  /* 0x0000058010069810 */ /* 0x000fe20007f1e0ff */
[----:B------:R-:W-:Y:S01]  /*6850*/  UMOV UR6, 0x0 ;  /* 0x0000000000067882 */ /* 0x000fe20000000000 */
[----:B------:R-:W-:Y:S01]  /*6860*/  UMOV UR7, 0x10000000 ;  /* 0x1000000000077882 */ /* 0x000fe20000000000 */
[----:B------:R-:W-:Y:S01]  /*6870*/  VOTEU.ALL UP0, P1 ;  /* 0x0000000000ff7886 */ /* 0x000fe20000800000 */
[----:B------:R-:W-:Y:S01]  /*6880*/  @!P1 R2UR UR5, R6 ;  /* 0x00000000060592ca */ /* 0x000fe200000e0000 */
[----:B-1----:R-:W-:Y:S01]  /*6890*/  @!P1 IMAD.X R0, RZ, RZ, R17, P0 ;  /* 0x000000ffff009224 */ /* 0x002fe200000e0611 */
[----:B------:R-:W-:Y:S01]  /*68a0*/  UMOV UR19, UR43 ;  /* 0x0000002b00137c82 */ /* 0x000fe20008000000 */
[----:B------:R-:W-:Y:S01]  /*68b0*/  UMOV UR20, UR36 ;  /* 0x0000002400147c82 */ /* 0x000fe20008000000 */
[----:B------:R-:W-:Y:S01]  /*68c0*/  @!UP0 UIADD3 UR18, UPT, UPT, UR42, 0x60, URZ ;  /* 0x000000602a128890 */ /* 0x000fe2000fffe0ff */
[----:B------:R-:W-:Y:S01]  /*68d0*/  R2UR UR24, R82 ;  /* 0x00000000521872ca */ /* 0x000fe200000e0000 */
[----:B------:R-:W-:Y:S01]  /*68e0*/  @!UP0 UIADD3 UR16, UPT, UPT, UR21, 0x3400, URZ ;  /* 0x0000340015108890 */ /* 0x000fe2000fffe0ff */
[----:B------:R-:W-:Y:S01]  /*68f0*/  @!P1 R2UR UR4, R0 ;  /* 0x00000000000492ca */ /* 0x000fe200000e0000 */
[----:B------:R-:W-:Y:S01]  /*6900*/  @!UP0 UIADD3 UR17, UPT, UPT, UR21, 0x228, URZ ;  /* 0x0000022815118890 */ /* 0x000fe2000fffe0ff */
[----:B------:R-:W-:Y:S01]  /*6910*/  ISETP.NE.AND P0, PT, R14, 0x2, PT ;  /* 0x000000020e00780c */ /* 0x000fe20003f05270 */
[----:B------:R-:W-:Y:S01]  /*6920*/  @!UP0 UIADD3 UR10, UPT, UPT, UR42, 0xe0, URZ ;  /* 0x000000e02a0a8890 */ /* 0x000fe2000fffe0ff */
[----:B------:R-:W-:Y:S01]  /*6930*/  LOP3.LUT R15, R15, 0x1, RZ, 0x3c, !PT ;  /* 0x000000010f0f7812 */ /* 0x000fe200078e3cff */
[----:B------:R-:W-:Y:S01]  /*6940*/  @!UP0 UIADD3 UR8, UPT, UPT, UR21, 0x3c00, URZ ;  /* 0x00003c0015088890 */ /* 0x000fe2000fffe0ff */
[----:B------:R-:W-:Y:S01]  /*6950*/  IMAD.U32 R8, RZ, RZ, UR5 ;  /* 0x00000005ff087e24 */ /* 0x000fe2000f8e00ff */
[----:B------:R-:W-:Y:S01]  /*6960*/  VOTEU.ALL UP0, P1 ;  /* 0x0000000000ff7886 */ /* 0x000fe20000800000 */
[----:B------:R-:W-:Y:S01]  /*6970*/  UMOV UR11, UR43 ;  /* 0x0000002b000b7c82 */ /* 0x000fe20008000000 */
[----:B------:R-:W-:Y:S01]  /*6980*/  UMOV UR12, UR36 ;  /* 0x00000024000c7c82 */ /* 0x000fe20008000000 */
[----:B------:R-:W-:Y:S01]  /*6990*/  UMOV UR9, UR17 ;  /* 0x0000001100097c82 */ /* 0x000fe20008000000 */
[----:B------:R-:W-:Y:S01]  /*69a0*/  SEL R0, RZ, 0x1, P0 ;  /* 0x00000001ff007807 */ /* 0x000fe20000000000 */
[----:B------:R-:W-:Y:S01]  /*69b0*/  UIADD3 UR32, UPT, UPT, UR13, UR24, URZ ;  /* 0x000000180d207290 */ /* 0x000fe2000fffe0ff */
[----:B------:R-:W-:Y:S01]  /*69c0*/  IMAD.U32 R9, RZ, RZ, UR4 ;  /* 0x00000004ff097e24 */ /* 0x000fe2000f8e00ff */
[----:B------:R-:W-:Y:S01]  /*69d0*/  @!P1 R2UR UR4, R8 ;  /* 0x00000000080492ca */ /* 0x000fe200000e0000 */
[----:B------:R-:W-:Y:S01]  /*69e0*/  UMOV UR36, UR29 ;  /* 0x0000001d00247c82 */ /* 0x000fe20008000000 */
[----:B------:R-:W-:Y:S02]  /*69f0*/  LOP3.LUT R13, R13, R0, RZ, 0x3c, !PT ;  /* 0x000000000d0d7212 */ /* 0x000fe400078e3cff */
[----:B------:R-:W-:Y:S02]  /*6a00*/  @!P1 R2UR UR5, R9 ;  /* 0x00000000090592ca */ /* 0x000fe400000e0000 */
[----:B------:R-:W-:Y:S11]  /*6a10*/  SEL R14, R14, RZ, P0 ;  /* 0x000000ff0e0e7207 */ /* 0x000ff60000000000 */
[----:B------:R1:W-:Y:S01]  /*6a20*/  @!UP0 UTMALDG.3D [UR16], [UR4], desc[UR6] ;  /* 0x00000610040085b4 */ /* 0x0003e20008011000 */
[----:B------:R-:W-:Y:S05]  /*6a30*/  VOTEU.ALL UP0, P1 ;  /* 0x0000000000ff7886 */ /* 0x000fea0000800000 */
[----:B------:R3:W-:Y:S01]  /*6a40*/  @!UP0 UTMALDG.3D [UR8], [UR4], desc[UR6] ;  /* 0x00000608040085b4 */ /* 0x0007e20008011000 */
[----:B------:R3:W-:Y:S01]  /*6a50*/  @!P1 SYNCS.ARRIVE.TRANS64.RED.A0TR RZ, [UR21+0x228], R7 ;  /* 0x00022807ffff99a7 */ /* 0x0007e20008300415 */
[----:B------:R-:W-:Y:S01]  /*6a60*/  SYNCS.ARRIVE.TRANS64.RED.A1T0 RZ, [UR37], RZ ;  /* 0x000000ffffff79a7 */ /* 0x000fe20008100425 */
[----:B-1----:R-:W-:Y:S01]  /*6a70*/  UIADD3 UR20, UPT, UPT, UR14, UR61, URZ ;  /* 0x0000003d0e147290 */ /* 0x002fe2000fffe0ff */
[----:B------:R-:W-:Y:S11]  /*6a80*/  BRA.U UP1, `(.L_x_126) ;  /* 0xfffffff101047547 */ /* 0x000ff6000b83ffff */
[----:B------:R-:W-:-:S04]  /*6a90*/  SHF.L.U32 R2, R15, 0x1f, RZ ;  /* 0x0000001f0f027819 */ /* 0x000fc800000006ff */
[----:B------:R-:W1:Y:S02]  /*6aa0*/  SYNCS.PHASECHK.TRANS64.TRYWAIT P0, [UR21+0x230], R2 ;  /* 0x00023002ff0075a7 */ /* 0x000e640008001115 */
[----:B-1----:R-:W-:Y:S05]  /*6ab0*/  @!P0 BRA `(.L_x_127) ;  /* 0x0000005c00608947 */ /* 0x002fea0003800000 */
.L_x_272:
[----:B------:R-:W4:Y:S02]  /*6ac0*/  SYNCS.PHASECHK.TRANS64.TRYWAIT P0, [UR21+0x238], R2 ;  /* 0x00023802ff0075a7 */ /* 0x000f240008001115 */
[----:B----4-:R-:W-:Y:S05]  /*6ad0*/  @!P0 BRA `(.L_x_128) ;  /* 0x0000005c00708947 */ /* 0x010fea0003800000 */
.L_x_274:
[----:B------:R-:W4:Y:S02]  /*6ae0*/  SYNCS.PHASECHK.TRANS64.TRYWAIT P0, [UR21+0x240], R2 ;  /* 0x00024002ff0075a7 */ /* 0x000f240008001115 */
[----:B----4-:R-:W-:Y:S05]  /*6af0*/  @!P0 BRA `(.L_x_129) ;  /* 0x0000005c00808947 */ /* 0x010fea0003800000 */
.L_x_276:
[----:B-1----:R-:W-:-:S07]  /*6b00*/  MOV R0, UR21 ;  /* 0x0000001500007c02 */ /* 0x002fce0008000f00 */
.L_x_130:
[----:B-1----:R-:W-:-:S04]  /*6b10*/  SHF.L.U32 R2, R15, 0x1f, RZ ;  /* 0x0000001f0f027819 */ /* 0x002fc800000006ff */
[----:B------:R1:W4:Y:S03]  /*6b20*/  SYNCS.PHASECHK.TRANS64.TRYWAIT P0, [R0+URZ+0x248], R2 ;  /* 0x00024802000075a7 */ /* 0x00032600080011ff */
[----:B----4-:R-:W-:Y:S05]  /*6b30*/  @!P0 NANOSLEEP.SYNCS 0x989680 ;  /* 0x009896800000895d */ /* 0x010fea0003900000 */
[----:B------:R-:W4:Y:S02]  /*6b40*/  @!P0 SYNCS.PHASECHK.TRANS64 P0, [R0+URZ+0x248], R2 ;  /* 0x00024802000085a7 */ /* 0x000f2400080010ff */
[----:B--234-:R-:W-:Y:S05]  /*6b50*/  @P0 EXIT ;  /* 0x000000000000094d */ /* 0x01cfea0003800000 */
[----:B------:R-:W-:Y:S05]  /*6b60*/  BRA `(.L_x_130) ;  /* 0xfffffffc00e87947 */ /* 0x000fea000383ffff */
.L_x_115:
[----:B------:R-:W-:-:S06]  /*6b70*/  UISETP.GE.AND UP0, UPT, UR25, 0x4, UPT ;  /* 0x000000041900788c */ /* 0x000fcc000bf06270 */
[----:B------:R-:W-:-:S13]  /*6b80*/  PLOP3.LUT P0, PT, PT, PT, UP0, 0x80, 0x8 ;  /* 0x000000000008781c */ /* 0x000fda0003f0f008 */
[----:B-1----:R-:W-:Y:S05]  /*6b90*/  @!P0 EXIT ;  /* 0x000000000000894d */ /* 0x002fea0003800000 */
[----:B------:R-:W-:Y:S01]  /*6ba0*/  BAR.SYNC.DEFER_BLOCKING 0x6, 0xa0 ;  /* 0x0182800000007b1d */ /* 0x000fe20000010000 */
[C---:B------:R-:W-:Y:S01]  /*6bb0*/  IMAD.SHL.U32 R79, R90.reuse, 0x20, RZ ;  /* 0x000000205a4f7824 */ /* 0x040fe200078e00ff */
[----:B------:R-:W-:Y:S01]  /*6bc0*/  CS2R R84, SRZ ;  /* 0x0000000000547805 */ /* 0x000fe2000001ff00 */
[----:B------:R-:W-:Y:S01]  /*6bd0*/  IMAD.SHL.U32 R5, R81, 0x400, RZ ;  /* 0x0000040051057824 */ /* 0x000fe200078e00ff */
[----:B------:R-:W-:Y:S01]  /*6be0*/  CS2R R86, SRZ ;  /* 0x0000000000567805 */ /* 0x000fe2000001ff00 */
[C---:B------:R-:W-:Y:S01]  /*6bf0*/  IMAD.U32 R37, R90.reuse, 0x10000, RZ ;  /* 0x000100005a257824 */ /* 0x040fe200078e00ff */
[----:B------:R-:W-:Y:S01]  /*6c00*/  UMOV UR43, 0x400 ;  /* 0x00000400002b7882 */ /* 0x000fe20000000000 */
[----:B------:R-:W-:Y:S01]  /*6c10*/  LOP3.LUT R78, R79, 0xb60, RZ, 0xc0, !PT ;  /* 0x00000b604f4e7812 */ /* 0x000fe200078ec0ff */
[----:B------:R-:W-:Y:S01]  /*6c20*/  ULEA UR43, UR46, UR43, 0x18 ;  /* 0x0000002b2e2b7291 */ /* 0x000fe2000f8ec0ff */
[----:B------:R-:W1:Y:S01]  /*6c30*/  LDC.64 R74, c[0x0][0x888] ;  /* 0x00022200ff4a7b82 */ /* 0x000e620000000a00 */
[----:B------:R-:W-:Y:S01]  /*6c40*/  IMAD.SHL.U32 R4, R90, 0x4, RZ ;  /* 0x000000045a047824 */ /* 0x000fe200078e00ff */
[----:B------:R-:W-:Y:S01]  /*6c50*/  LOP3.LUT R78, R78, 0x400, R5, 0xf8, !PT ;  /* 0x000004004e4e7812 */ /* 0x000fe200078ef805 */
[----:B------:R-:W-:Y:S01]  /*6c60*/  IMAD.SHL.U32 R5, R81, 0x200000, RZ ;  /* 0x0020000051057824 */ /* 0x000fe200078e00ff */
[C---:B------:R-:W-:Y:S01]  /*6c70*/  LOP3.LUT R6, R79.reuse, 0x80, RZ, 0xc0, !PT ;  /* 0x000000804f067812 */ /* 0x040fe200078ec0ff */
[----:B------:R-:W-:Y:S01]  /*6c80*/  UIADD3 UR4, UPT, UPT, UR43, 0x4400, URZ ;  /* 0x000044002b047890 */ /* 0x000fe2000fffe0ff */
[----:B------:R-:W-:Y:S01]  /*6c90*/  LOP3.LUT P0, RZ, R79, 0x80, RZ, 0xc0, !PT ;  /* 0x000000804fff7812 */ /* 0x000fe2000780c0ff */
[----:B------:R-:W-:Y:S01]  /*6ca0*/  IMAD.MOV.U32 R36, RZ, RZ, RZ ;  /* 0x000000ffff247224 */ /* 0x000fe200078e00ff */
[----:B------:R-:W2:Y:S01]  /*6cb0*/  LDC.64 R76, c[0x0][0x890] ;  /* 0x00022400ff4c7b82 */ /* 0x000ea20000000a00 */
[----:B------:R-:W-:Y:S01]  /*6cc0*/  LOP3.LUT R5, R5, 0x200000, RZ, 0xc0, !PT ;  /* 0x0020000005057812 */ /* 0x000fe200078ec0ff */
[----:B------:R-:W-:Y:S01]  /*6cd0*/  IMAD.MOV.U32 R88, RZ, RZ, RZ ;  /* 0x000000ffff587224 */ /* 0x000fe200078e00ff */
[----:B------:R-:W-:Y:S01]  /*6ce0*/  LOP3.LUT R4, R6, 0x10, R4, 0xf8, !PT ;  /* 0x0000001006047812 */ /* 0x000fe200078ef804 */
[----:B------:R-:W-:Y:S01]  /*6cf0*/  IMAD.U32 R89, RZ, RZ, UR4 ;  /* 0x00000004ff597e24 */ /* 0x000fe2000f8e00ff */
[----:B------:R-:W-:Y:S01]  /*6d00*/  LOP3.LUT R37, R5, 0x400000, R37, 0xf8, !PT ;  /* 0x0040000005257812 */ /* 0x000fe200078ef825 */
[----:B------:R-:W3:Y:S01]  /*6d10*/  LDCU UR58, c[0x0][0x370] ;  /* 0x00006e00ff3a77ac */ /* 0x000ee20008000800 */
[----:B------:R-:W4:Y:S01]  /*6d20*/  LDS R0, [UR43+0x310] ;  /* 0x0003102bff007984 */ /* 0x000f220008000800 */
[----:B------:R-:W1:Y:S01]  /*6d30*/  LDC.64 R72, c[0x0][0x8b0] ;  /* 0x00022c00ff487b82 */ /* 0x000e620000000a00 */
[----:B------:R-:W-:Y:S01]  /*6d40*/  LOP3.LUT R78, R78, R4, RZ, 0xfc, !PT ;  /* 0x000000044e4e7212 */ /* 0x000fe200078efcff */
[----:B------:R-:W1:Y:S01]  /*6d50*/  LDCU.64 UR62, c[0x0][0x348] ;  /* 0x00006900ff3e77ac */ /* 0x000e620008000a00 */
[----:B------:R-:W-:Y:S01]  /*6d60*/  LOP3.LUT R90, R90, 0x60, RZ, 0xc0, !PT ;  /* 0x000000605a5a7812 */ /* 0x000fe200078ec0ff */
[----:B------:R-:W1:Y:S04]  /*6d70*/  LDCU UR42, c[0x0][0xb0c] ;  /* 0x00016180ff2a77ac */ /* 0x000e680008000800 */
[----:B------:R-:W1:Y:S01]  /*6d80*/  LDC.64 R70, c[0x0][0x8a8] ;  /* 0x00022a00ff467b82 */ /* 0x000e620000000a00 */
[----:B------:R-:W1:Y:S01]  /*6d90*/  LDCU UR39, c[0x0][0xb30] ;  /* 0x00016600ff2777ac */ /* 0x000e620008000800 */
[----:B------:R-:W1:Y:S01]  /*6da0*/  LDCU.64 UR56, c[0x0][0x888] ;  /* 0x00011100ff3877ac */ /* 0x000e620008000a00 */
[----:B------:R-:W1:Y:S01]  /*6db0*/  LDCU.64 UR40, c[0x0][0xb28] ;  /* 0x00016500ff2877ac */ /* 0x000e620008000a00 */
[----:B------:R-:W1:Y:S01]  /*6dc0*/  LDCU.128 UR52, c[0x0][0xb10] ;  /* 0x00016200ff3477ac */ /* 0x000e620008000c00 */
[----:B------:R-:W1:Y:S01]  /*6dd0*/  LDCU UR47, c[0x0][0x374] ;  /* 0x00006e80ff2f77ac */ /* 0x000e620008000800 */
[----:B------:R-:W-:Y:S01]  /*6de0*/  UIADD3 UR60, UPT, UPT, UR43, 0x400, URZ ;  /* 0x000004002b3c7890 */ /* 0x000fe2000fffe0ff */
[----:B----4-:R-:W-:Y:S01]  /*6df0*/  IMAD.IADD R37, R0, 0x1, R37 ;  /* 0x0000000100257824 */ /* 0x010fe200078e0225 */
[----:B--23--:R-:W-:-:S10]  /*6e00*/  P2R R0, PR, RZ, 0x1 ;  /* 0x00000001ff007803 */ /* 0x00cfd40000000000 */
.L_x_172:
[C---:B------:R-:W-:Y:S02]  /*6e10*/  LEA R3, R84.reuse, UR43, 0x3 ;  /* 0x0000002b54037c11 */ /* 0x040fe4000f8e18ff */
[----:B------:R-:W-:Y:S02]  /*6e20*/  SHF.L.U32 R0, R87, 0x1f, RZ ;  /* 0x0000001f57007819 */ /* 0x000fe400000006ff */
[----:B------:R-:W-:Y:S02]  /*6e30*/  LEA R4, R84, UR43, 0x4 ;  /* 0x0000002b54047c11 */ /* 0x000fe4000f8e20ff */
[----:B------:R-:W2:Y:S02]  /*6e40*/  SYNCS.PHASECHK.TRANS64.TRYWAIT P0, [R3+URZ+0x260], R0 ;  /* 0x00026000030075a7 */ /* 0x000ea400080011ff */
[----:B-12---:R-:W-:Y:S05]  /*6e50*/  @!P0 BRA `(.L_x_131) ;  /* 0x0000005800c08947 */ /* 0x006fea0003800000 */
.L_x_277:
[----:B------:R-:W3:Y:S01]  /*6e60*/  LDS.128 R4, [R4+0x2f0] ;  /* 0x0002f00004047984 */ /* 0x000ee20000000c00 */
[----:B------:R-:W-:Y:S01]  /*6e70*/  UISETP.GE.AND UP0, UPT, UR45, 0x1, UPT ;  /* 0x000000012d00788c */ /* 0x000fe2000bf06270 */
[----:B------:R-:W-:Y:S01]  /*6e80*/  @!PT LDS RZ, [RZ] ;  /* 0x00000000fffff984 */ /* 0x000fe20000000800 */
[----:B------:R-:W-:Y:S01]  /*6e90*/  @!PT LDS RZ, [RZ] ;  /* 0x00000000fffff984 */ /* 0x000fe20000000800 */
[----:B------:R-:W-:Y:S01]  /*6ea0*/  @!PT LDS RZ, [RZ] ;  /* 0x00000000fffff984 */ /* 0x000fe20000000800 */
[----:B------:R-:W-:Y:S01]  /*6eb0*/  @!PT LDS RZ, [RZ] ;  /* 0x00000000fffff984 */ /* 0x000fe20000000800 */
[----:B------:R4:W-:Y:S06]  /*6ec0*/  MEMBAR.ALL.CTA ;  /* 0x0000000000007992 */ /* 0x0009ec0000008000 */
[----:B----4-:R-:W4:Y:S01]  /*6ed0*/  FENCE.VIEW.ASYNC.S ;  /* 0x00000000000073c6 */ /* 0x010f220000000000 */
[----:B---3--:R-:W-:Y:S11]  /*6ee0*/  LOP3.LUT P0, RZ, R6, 0x1, RZ, 0xc0, !PT ;  /* 0x0000000106ff7812 */ /* 0x008ff6000780c0ff */
[----:B------:R-:W-:Y:S02]  /*6ef0*/  @!UPT UIADD3 URZ, UPT, UPT, URZ, URZ, URZ ;  /* 0x000000fffffff290 */ /* 0x000fe4000fffe0ff */
[----:B----4-:R-:W-:Y:S01]  /*6f00*/  VOTEU.ANY UP1, P0 ;  /* 0x0000000000ff7886 */ /* 0x010fe20000020100 */
[----:B------:R-:W-:Y:S01]  /*6f10*/  PLOP3.LUT P0, PT, PT, PT, UP1, 0x80, 0x8 ;  /* 0x000000000008781c */ /* 0x000fe20003f0f018 */
[----:B------:R-:W-:Y:S11]  /*6f20*/  UP2UR UR44, UPR, URZ, 0x2 ;  /* 0x00000002ff2c7883 */ /* 0x000ff60008000000 */
[----:B------:R-:W-:Y:S01]  /*6f30*/  @!UPT UIADD3 URZ, UPT, UPT, URZ, URZ, URZ ;  /* 0x000000fffffff290 */ /* 0x000fe2000fffe0ff */
[----:B--2---:R-:W-:Y:S02]  /*6f40*/  @P0 SHF.R.U32.HI R0, RZ, 0x10, R5 ;  /* 0x00000010ff000819 */ /* 0x004fe40000011605 */
        /* <DEDUP_REMOVED lines=12> */
[----:B------:R-:W3:Y:S01]  /*7010*/  LDCU UR12, c[0x0][0xb20] ;  /* 0x00016400ff0c77ac */ /* 0x000ee20008000800 */
[----:B-1----:R-:W-:Y:S02]  /*7020*/  UIMAD.WIDE.U32 UR4, UR47, UR55, URZ ;  /* 0x000000372f0472a5 */ /* 0x002fe4000f8e00ff */
[----:B------:R-:W-:Y:S02]  /*7030*/  UIMAD.WIDE.U32 UR6, UR58, UR52, URZ ;  /* 0x000000343a0672a5 */ /* 0x000fe4000f8e00ff */
[----:B------:R-:W-:Y:S02]  /*7040*/  UISETP.NE.AND UP0, UPT, UR54, 0x1, UPT ;  /* 0x000000013600788c */ /* 0x000fe4000bf05270 */
[----:B------:R-:W-:Y:S02]  /*7050*/  UIMAD.WIDE.U32 UR8, UR37, UR55, URZ ;  /* 0x00000037250872a5 */ /* 0x000fe4000f8e00ff */
[----:B------:R-:W-:Y:S02]  /*7060*/  UIMAD.WIDE.U32 UR10, UR38, UR52, URZ ;  /* 0x00000034260a72a5 */ /* 0x000fe4000f8e00ff */
[----:B------:R-:W-:Y:S02]  /*7070*/  UISETP.NE.AND UP1, UPT, UR42, 0x1, UPT ;  /* 0x000000012a00788c */ /* 0x000fe4000bf25270 */
[----:B------:R-:W-:Y:S01]  /*7080*/  UISETP.NE.AND UP2, UPT, UR45, 0x1, UPT ;  /* 0x000000012d00788c */ /* 0x000fe2000bf45270 */
[----:B------:R-:W-:Y:S02]  /*7090*/  UMOV UR4, UR5 ;  /* 0x0000000500047c82 */ /* 0x000fe40008000000 */
[----:B---3--:R-:W-:Y:S03]  /*70a0*/  USHF.R.U32.HI UR5, URZ, UR12, UR4 ;  /* 0x0000000cff057299 */ /* 0x008fe60008011604 */
[----:B------:R-:W-:Y:S02]  /*70b0*/  UMOV UR4, UR7 ;  /* 0x0000000700047c82 */ /* 0x000fe40008000000 */
[----:B------:R-:W-:Y:S02]  /*70c0*/  USHF.R.U32.HI UR7, URZ, UR53, UR4 ;  /* 0x00000035ff077299 */ /* 0x000fe40008011604 */
[----:B------:R-:W-:Y:S02]  /*70d0*/  USEL UR4, UR47, UR5, !UP0 ;  /* 0x000000052f047287 */ /* 0x000fe4000c000000 */
[----:B------:R-:W-:Y:S01]  /*70e0*/  USEL UR7, UR58, UR7, !UP1 ;  /* 0x000000073a077287 */ /* 0x000fe2000c800000 */
[----:B------:R-:W-:Y:S01]  /*70f0*/  UMOV UR5, UR9 ;  /* 0x0000000900057c82 */ /* 0x000fe20008000000 */
[----:B------:R-:W-:Y:S02]  /*7100*/  UIMAD.WIDE.U32 UR8, UR4, UR40, URZ ;  /* 0x00000028040872a5 */ /* 0x000fe4000f8e00ff */
[----:B------:R-:W-:Y:S03]  /*7110*/  USHF.R.U32.HI UR6, URZ, UR12, UR5 ;  /* 0x0000000cff067299 */ /* 0x000fe60008011605 */
[----:B------:R-:W-:Y:S01]  /*7120*/  UMOV UR5, UR11 ;  /* 0x0000000b00057c82 */ /* 0x000fe20008000000 */
[----:B------:R-:W-:Y:S02]  /*7130*/  UIMAD.WIDE.U32 UR10, UR7, UR40, URZ ;  /* 0x00000028070a72a5 */ /* 0x000fe4000f8e00ff */
[----:B------:R-:W-:Y:S02]  /*7140*/  USHF.R.U32.HI UR12, URZ, UR53, UR5 ;  /* 0x00000035ff0c7299 */ /* 0x000fe40008011605 */
[----:B------:R-:W-:Y:S01]  /*7150*/  USEL UR6, UR37, UR6, !UP0 ;  /* 0x0000000625067287 */ /* 0x000fe2000c000000 */
[----:B------:R-:W-:Y:S02]  /*7160*/  UMOV UR5, UR9 ;  /* 0x0000000900057c82 */ /* 0x000fe40008000000 */
[----:B------:R-:W-:Y:S01]  /*7170*/  UMOV UR10, UR11 ;  /* 0x0000000b000a7c82 */ /* 0x000fe20008000000 */
[----:B------:R-:W-:Y:S02]  /*7180*/  @UP2 USHF.R.U32.HI UR4, URZ, UR41, UR5 ;  /* 0x00000029ff042299 */ /* 0x000fe40008011605 */
[----:B------:R-:W-:Y:S02]  /*7190*/  @UP2 USHF.R.U32.HI UR7, URZ, UR41, UR10 ;  /* 0x00000029ff072299 */ /* 0x000fe4000801160a */
[----:B------:R-:W-:Y:S02]  /*71a0*/  UIMAD UR4, UR45, UR4, URZ ;  /* 0x000000042d0472a4 */ /* 0x000fe4000f8e02ff */
        /* <DEDUP_REMOVED lines=8> */
[----:B------:R-:W-:Y:S02]  /*7230*/  USEL UR11, UR6, UR4, !UP2 ;  /* 0x00000004060b7287 */ /* 0x000fe4000d000000 */
[----:B------:R-:W-:Y:S02]  /*7240*/  UIADD3 UR8, UPT, UPT, -UR5, URZ, URZ ;  /* 0x000000ff05087290 */ /* 0x000fe4000fffe1ff */
[----:B------:R-:W-:Y:S01]  /*7250*/  UIADD3 UR10, UPT, UPT, -UR11, URZ, URZ ;  /* 0x000000ff0b0a7290 */ /* 0x000fe2000fffe1ff */
[----:B------:R-:W-:Y:S01]  /*7260*/  @!UP0 UMOV UR4, UR9 ;  /* 0x0000000900048c82 */ /* 0x000fe20008000000 */
[----:B------:R-:W-:Y:S02]  /*7270*/  UIADD3 UR9, UPT, UPT, -UR6, URZ, URZ ;  /* 0x000000ff06097290 */ /* 0x000fe4000fffe1ff */
[----:B------:R-:W-:Y:S02]  /*7280*/  @!UP0 USHF.R.U32.HI UR4, URZ, UR41, UR4 ;  /* 0x00000029ff048299 */ /* 0x000fe40008011604 */
[----:B------:R-:W-:Y:S02]  /*7290*/  UIMAD UR10, UR45, UR10, UR6 ;  /* 0x0000000a2d0a72a4 */ /* 0x000fe4000f8e0206 */
[----:B------:R-:W-:Y:S04]  /*72a0*/  @!UP0 USEL UR4, UR5, UR4, !UP2 ;  /* 0x0000000405048287 */ /* 0x000fe8000d000000 */
[----:B------:R-:W-:Y:S02]  /*72b0*/  @!UP0 UIMAD UR10, UR7, UR10, UR4 ;  /* 0x0000000a070a82a4 */ /* 0x000fe4000f8e0204 */
[----:B------:R-:W-:Y:S02]  /*72c0*/  @!UP0 UIADD3 UR11, UPT, UPT, UR11, -UR4, URZ ;  /* 0x800000040b0b8290 */ /* 0x000fe4000fffe0ff */
[----:B------:R-:W-:Y:S02]  /*72d0*/  UIMAD UR7, UR42, UR8, UR38 ;  /* 0x000000082a0772a4 */ /* 0x000fe4000f8e0226 */
[----:B------:R-:W-:Y:S02]  /*72e0*/  @!UP0 UIMAD UR6, UR11, UR45, UR5 ;  /* 0x0000002d0b0682a4 */ /* 0x000fe4000f8e0205 */
[----:B------:R-:W-:Y:S01]  /*72f0*/  UIMAD UR4, UR54, UR9, UR37 ;  /* 0x00000009360472a4 */ /* 0x000fe2000f8e0225 */
[----:B------:R-:W-:Y:S02]  /*7300*/  @!UP0 UMOV UR5, UR10 ;  /* 0x0000000a00058c82 */ /* 0x000fe40008000000 */
[----:B------:R-:W-:Y:S02]  /*7310*/  UIMAD UR38, UR5, UR42, UR7 ;  /* 0x0000002a052672a4 */ /* 0x000fe4000f8e0207 */
[----:B------:R-:W-:Y:S11]  /*7320*/  UIMAD UR37, UR6, UR54, UR4 ;  /* 0x00000036062572a4 */ /* 0x000ff6000f8e0204 */
[----:B------:R-:W-:Y:S01]  /*7330*/  @!UPT UIADD3 URZ, UPT, UPT, URZ, URZ, URZ ;  /* 0x000000fffffff290 */ /* 0x000fe2000fffe0ff */
.L_x_132:
[----:B-1----:R-:W-:Y:S01]  /*7340*/  UISETP.NE.AND UP0, UPT, UR39, 0x1, UPT ;  /* 0x000000012700788c */ /* 0x002fe2000bf05270 */
[----:B------:R-:W-:Y:S01]  /*7350*/  IADD3 R84, PT, PT, R84, 0x1, RZ ;  /* 0x0000000154547810 */ /* 0x000fe20007ffe0ff */
[----:B------:R-:W-:Y:S02]  /*7360*/  USHF.L.U32 UR50, UR20, 0x6, URZ ;  /* 0x0000000614327899 */ /* 0x000fe400080006ff */
[----:B------:R-:W-:Y:S07]  /*7370*/  USHF.L.U32 UR49, UR32, 0x8, URZ ;  /* 0x0000000820317899 */ /* 0x000fee00080006ff */
[----:B------:R-:W1:Y:S01]  /*7380*/  @!UP0 LDCU.128 UR12, c[0x0][0xb10] ;  /* 0x00016200ff0c87ac */ /* 0x000e620008000c00 */
[----:B------:R-:W3:Y:S01]  /*7390*/  @!UP0 LDCU UR5, c[0x0][0xb0c] ;  /* 0x00016180ff0587ac */ /* 0x000ee20008000800 */
[----:B------:R-:W4:Y:S01]  /*73a0*/  @!UP0 LDCU UR10, c[0x0][0xb20] ;  /* 0x00016400ff0a87ac */ /* 0x000f220008000800 */
[----:B-1----:R-:W-:Y:S02]  /*73b0*/  UIMAD.WIDE.U32 UR8, UR38, UR12, URZ ;  /* 0x0000000c260872a5 */ /* 0x002fe4000f8e00ff */
[----:B------:R-:W-:Y:S02]  /*73c0*/  UIMAD.WIDE.U32 UR6, UR37, UR15, URZ ;  /* 0x0000000f250672a5 */ /* 0x000fe4000f8e00ff */
[----:B------:R-:W-:Y:S03]  /*73d0*/  @!UP0 UISETP.NE.AND UP1, UPT, UR14, 0x1, UPT ;  /* 0x000000010e00888c */ /* 0x000fe6000bf25270 */
[----:B------:R-:W-:Y:S01]  /*73e0*/  @!UP0 UMOV UR4, UR9 ;  /* 0x0000000900048c82 */ /* 0x000fe20008000000 */
[----:B---3--:R-:W-:Y:S02]  /*73f0*/  @!UP0 UISETP.NE.AND UP2, UPT, UR5, 0x1, UPT ;  /* 0x000000010500888c */ /* 0x008fe4000bf45270 */
[----:B------:R-:W-:Y:S01]  /*7400*/  @!UP0 USHF.R.U32.HI UR4, URZ, UR13, UR4 ;  /* 0x0000000dff048299 */ /* 0x000fe20008011604 */
[----:B------:R-:W-:Y:S02]  /*7410*/  @!UP0 UMOV UR6, UR7 ;  /* 0x0000000700068c82 */ /* 0x000fe40008000000 */
[----:B----4-:R-:W-:Y:S02]  /*7420*/  @!UP0 USHF.R.U32.HI UR6, URZ, UR10, UR6 ;  /* 0x0000000aff068299 */ /* 0x010fe40008011606 */
[----:B------:R-:W-:Y:S02]  /*7430*/  @!UP0 USEL UR7, UR38, UR4, !UP2 ;  /* 0x0000000426078287 */ /* 0x000fe4000d000000 */
[----:B------:R-:W-:Y:S04]  /*7440*/  @!UP0 USEL UR6, UR37, UR6, !UP1 ;  /* 0x0000000625068287 */ /* 0x000fe8000c800000 */
[----:B------:R-:W-:Y:S02]  /*7450*/  @!UP0 UIADD3 UR4, UPT, UPT, -UR7, UR6, URZ ;  /* 0x0000000607048290 */ /* 0x000fe4000fffe1ff */
[----:B------:R-:W-:Y:S02]  /*7460*/  @!UP0 UIADD3 UR6, UPT, UPT, UR7, -UR6, URZ ;  /* 0x8000000607068290 */ /* 0x000fe4000fffe0ff */
[----:B------:R-:W-:Y:S02]  /*7470*/  @!UP0 UIMAD UR38, UR4, UR5, UR38 ;  /* 0x00000005042682a4 */ /* 0x000fe4000f8e0226 */
[----:B------:R-:W-:Y:S02]  /*7480*/  @!UP0 UIMAD UR37, UR6, UR14, UR37 ;  /* 0x0000000e062582a4 */ /* 0x000fe4000f8e0225 */
[----:B------:R-:W-:Y:S09]  /*7490*/  ULOP3.LUT UP0, URZ, UR60, 0x90, URZ, 0xc0, !UPT ;  /* 0x000000903cff7892 */ /* 0x000ff2000f80c0ff */
[----:B------:R-:W-:Y:S05]  /*74a0*/  BRA.U !UP0, `(.L_x_133) ;  /* 0x0000000108407547 */ /* 0x000fea000b800000 */
[----:B------:R-:W1:Y:S01]  /*74b0*/  LDCU.64 UR8, c[0x4][0x88] ;  /* 0x01001100ff0877ac */ /* 0x000e620008000a00 */
[----:B------:R-:W-:Y:S01]  /*74c0*/  MOV R3, 0x0 ;  /* 0x0000000000037802 */ /* 0x000fe20000000f00 */
[----:B------:R-:W-:Y:S02]  /*74d0*/  HFMA2 R12, -RZ, RZ, 0, 5.9604644775390625e-08 ;  /* 0x00000001ff0c7431 */ /* 0x000fe400000001ff */
[----:B------:R-:W-:Y:S02]  /*74e0*/  IMAD.MOV.U32 R8, RZ, RZ, 0x70 ;  /* 0x00000070ff087424 */ /* 0x000fe400078e00ff */
[----:B------:R-:W-:Y:S01]  /*74f0*/  IMAD.MOV.U32 R13, RZ, RZ, RZ ;  /* 0x000000ffff0d7224 */ /* 0x000fe200078e00ff */
[----:B------:R-:W3:Y:S01]  /*7500*/  LDCU.64 UR6, c[0x4][0x90] ;  /* 0x01001200ff0677ac */ /* 0x000ee20008000a00 */
[----:B------:R-:W4:Y:S01]  /*7510*/  LDC.64 R2, c[0x4][R3] ;  /* 0x0100000003027b82 */ /* 0x000f220000000a00 */
[----:B------:R-:W2:Y:S01]  /*7520*/  LDCU.64 UR4, c[0x4][0x8] ;  /* 0x01000100ff0477ac */ /* 0x000ea20008000a00 */
[----:B-1----:R-:W-:Y:S01]  /*7530*/  MOV R5, UR9 ;  /* 0x0000000900057c02 */ /* 0x002fe20008000f00 */
[----:B------:R-:W-:Y:S01]  /*7540*/  IMAD.U32 R4, RZ, RZ, UR8 ;  /* 0x00000008ff047e24 */ /* 0x000fe2000f8e00ff */
[----:B---3--:R-:W-:Y:S01]  /*7550*/  MOV R7, UR7 ;  /* 0x0000000700077c02 */ /* 0x008fe20008000f00 */
[----:B------:R-:W-:Y:S01]  /*7560*/  IMAD.U32 R6, RZ, RZ, UR6 ;  /* 0x00000006ff067e24 */ /* 0x000fe2000f8e00ff */
[----:B--2---:R-:W-:Y:S01]  /*7570*/  MOV R11, UR5 ;  /* 0x00000005000b7c02 */ /* 0x004fe20008000f00 */
[----:B------:R-:W-:Y:S02]  /*7580*/  IMAD.U32 R10, RZ, RZ, UR4 ;  /* 0x00000004ff0a7e24 */ /* 0x000fe4000f8e00ff */
[----:B------:R-:W-:Y:S07]  /*7590*/  LEPC R20, `(.L_x_133) ;  /* 0x000000001014794e */ /* 0x000fee0000000000 */
[----:B----45:R-:W-:Y:S05]  /*75a0*/  CALL.ABS.NOINC R2 ;  /* 0x0000000002007343 */ /* 0x030fea0003c00000 */
.L_x_133:
[----:B------:R-:W-:Y:S01]  /*75b0*/  LOP3.LUT P0, RZ, R89, 0x90, RZ, 0xc0, !PT ;  /* 0x0000009059ff7812 */ /* 0x000fe2000780c0ff */
[----:B------:R-:W-:Y:S11]  /*75c0*/  BSSY.RECONVERGENT B6, `(.L_x_134) ;  /* 0x0000013000067945 */ /* 0x000ff60003800200 */
[----:B------:R-:W-:Y:S01]  /*75d0*/  @!UPT UIADD3 URZ, UPT, UPT, URZ, URZ, URZ ;  /* 0x000000fffffff290 */ /* 0x000fe2000fffe0ff */
[----:B------:R-:W-:Y:S05]  /*75e0*/  @!P0 BRA `(.L_x_135) ;  /* 0x0000000000408947 */ /* 0x000fea0003800000 */
        /* <DEDUP_REMOVED lines=16> */
.L_x_135:
[----:B------:R-:W-:Y:S05]  /*76f0*/  BSYNC.RECONVERGENT B6 ;  /* 0x0000000000067941 */ /* 0x000fea0003800200 */
.L_x_134:
[----:B------:R-:W-:Y:S02]  /*7700*/  ISETP.NE.U32.AND P0, PT, RZ, UR56, PT ;  /* 0x00000038ff007c0c */ /* 0x000fe4000bf05070 */
[C---:B------:R-:W-:Y:S02]  /*7710*/  ISETP.NE.U32.AND P4, PT, R76.reuse, RZ, PT ;  /* 0x000000ff4c00720c */ /* 0x040fe40003f85070 */
[----:B------:R-:W-:Y:S02]  /*7720*/  ISETP.NE.U32.AND P1, PT, R76, RZ, PT ;  /* 0x000000ff4c00720c */ /* 0x000fe40003f25070 */
[----:B------:R-:W-:Y:S02]  /*7730*/  ISETP.NE.AND.EX P0, PT, RZ, UR57, PT, P0 ;  /* 0x00000039ff007c0c */ /* 0x000fe4000bf05300 */
[C---:B------:R-:W-:Y:S02]  /*7740*/  ISETP.NE.AND.EX P4, PT, R77.reuse, RZ, PT, P4 ;  /* 0x000000ff4d00720c */ /* 0x040fe40003f85340 */
[----:B------:R-:W-:Y:S02]  /*7750*/  ISETP.NE.AND.EX P1, PT, R77, RZ, P0, P1 ;  /* 0x000000ff4d00720c */ /* 0x000fe40000725310 */
[----:B------:R-:W-:Y:S02]  /*7760*/  ISETP.NE.U32.AND P5, PT, R72, RZ, PT ;  /* 0x000000ff4800720c */ /* 0x000fe40003fa5070 */
[----:B------:R-:W-:Y:S02]  /*7770*/  ISETP.NE.U32.AND P2, PT, RZ, UR56, PT ;  /* 0x00000038ff007c0c */ /* 0x000fe4000bf45070 */
[----:B------:R-:W-:Y:S02]  /*7780*/  PLOP3.LUT P0, PT, PT, PT, PT, 0x8, 0x80 ;  /* 0x000000000080781c */ /* 0x000fe40003f0e170 */
[----:B------:R-:W-:Y:S02]  /*7790*/  ISETP.NE.AND.EX P5, PT, R73, RZ, PT, P5 ;  /* 0x000000ff4900720c */ /* 0x000fe40003fa5350 */
[----:B------:R-:W-:Y:S03]  /*77a0*/  ISETP.NE.AND.EX P2, PT, RZ, UR57, PT, P2 ;  /* 0x00000039ff007c0c */ /* 0x000fe6000bf45320 */
[----:B------:R-:W-:Y:S01]  /*77b0*/  @!P1 PLOP3.LUT P0, PT, P4, PT, PT, 0x80, 0x8 ;  /* 0x000000000008981c */ /* 0x000fe2000270f070 */
[----:B------:R-:W-:Y:S01]  /*77c0*/  @!UPT UIADD3 URZ, UPT, UPT, URZ, URZ, URZ ;  /* 0x000000fffffff290 */ /* 0x000fe2000fffe0ff */
[----:B------:R-:W-:Y:S11]  /*77d0*/  @!P4 BRA `(.L_x_136) ;  /* 0x000000000030c947 */ /* 0x000ff60003800000 */
[----:B------:R-:W-:Y:S01]  /*77e0*/  ISETP.NE.U32.AND P3, PT, R74, RZ, PT ;  /* 0x000000ff4a00720c */ /* 0x000fe20003f65070 */
[----:B------:R-:W1:Y:S01]  /*77f0*/  LDCU.64 UR4, c[0x0][0x358] ;  /* 0x00006b00ff0477ac */ /* 0x000e620008000a00 */
[----:B------:R-:W-:Y:S02]  /*7800*/  IMAD.MOV.U32 R80, RZ, RZ, 0x1 ;  /* 0x00000001ff507424 */ /* 0x000fe400078e00ff */
[----:B------:R-:W-:Y:S11]  /*7810*/  ISETP.NE.AND.EX P3, PT, R75, RZ, PT, P3 ;  /* 0x000000ff4b00720c */ /* 0x000ff60003f65330 */
[----:B------:R-:W-:Y:S02]  /*7820*/  @!UPT UIADD3 URZ, UPT, UPT, URZ, URZ, URZ ;  /* 0x000000fffffff290 */ /* 0x000fe4000fffe0ff */
[----:B------:R-:W3:Y:S01]  /*7830*/  @P3 LDC.64 R2, c[0x0][0x888] ;  /* 0x00022200ff023b82 */ /* 0x000ee20000000a00 */
[----:B--2---:R-:W-:Y:S04]  /*7840*/  @P3 IMAD R0, R76, UR36, RZ ;  /* 0x000000244c003c24 */ /* 0x004fe8000f8e02ff */
[----:B---3--:R-:W-:Y:S04]  /*7850*/  @P3 IMAD.WIDE R2, R0, 0x4, R2 ;  /* 0x0000000400023825 */ /* 0x008fe800078e0202 */
[----:B------:R-:W-:Y:S01]  /*7860*/  HFMA2 R0, -RZ, RZ, 0, 5.9604644775390625e-08 ;  /* 0x00000001ff007431 */ /* 0x000fe200000001ff */
[----:B-1---5:R1:W5:Y:S04]  /*7870*/  @P3 LDG.E R40, desc[UR4][R2.64] ;  /* 0x0000000402283981 */ /* 0x022368000c1e1900 */
[----:B------:R-:W-:Y:S01]  /*7880*/  @!P3 PRMT R80, R0, 0x7610, R80 ;  /* 0x000076100050b816 */ /* 0x000fe20000000050 */
[----:B-1----:R-:W3:Y:S06]  /*7890*/  @!P3 LDC R40, c[0x0][0x880] ;  /* 0x00022000ff28bb82 */ /* 0x002eec0000000800 */
.L_x_136:
[----:B------:R-:W-:Y:S05]  /*78a0*/  @!P5 BRA `(.L_x_137) ;  /* 0x000000000024d947 */ /* 0x000fea0003800000 */
[----:B------:R-:W-:Y:S01]  /*78b0*/  ISETP.NE.U32.AND P3, PT, R70, RZ, PT ;  /* 0x000000ff4600720c */ /* 0x000fe20003f65070 */
[----:B------:R-:W1:Y:S03]  /*78c0*/  LDCU.64 UR4, c[0x0][0x358] ;  /* 0x00006b00ff0477ac */ /* 0x000e660008000a00 */
[----:B------:R-:W-:Y:S11]  /*78d0*/  ISETP.NE.AND.EX P3, PT, R71, RZ, PT, P3 ;  /* 0x000000ff4700720c */ /* 0x000ff60003f65330 */
[----:B------:R-:W-:Y:S02]  /*78e0*/  @!UPT UIADD3 URZ, UPT, UPT, URZ, URZ, URZ ;  /* 0x000000fffffff290 */ /* 0x000fe4000fffe0ff */
[----:B------:R-:W4:Y:S01]  /*78f0*/  @P3 LDC.64 R2, c[0x0][0x8a8] ;  /* 0x00022a00ff023b82 */ /* 0x000f220000000a00 */
[----:B--2---:R-:W-:Y:S04]  /*7900*/  @P3 IMAD R0, R72, UR36, RZ ;  /* 0x0000002448003c24 */ /* 0x004fe8000f8e02ff */
[----:B----4-:R-:W-:Y:S05]  /*7910*/  @P3 IMAD.WIDE R2, R0, 0x4, R2 ;  /* 0x0000000400023825 */ /* 0x010fea00078e0202 */
[----:B-1---5:R1:W5:Y:S02]  /*7920*/  @P3 LDG.E R38, desc[UR4][R2.64] ;  /* 0x0000000402263981 */ /* 0x022364000c1e1900 */
[----:B-1----:R-:W4:Y:S02]  /*7930*/  @!P3 LDC R38, c[0x0][0x8a0] ;  /* 0x00022800ff26bb82 */ /* 0x002f240000000800 */
.L_x_137:
[----:B---3-5:R-:W-:Y:S01]  /*7940*/  ISETP.NE.AND P3, PT, R40, RZ, PT ;  /* 0x000000ff2800720c */ /* 0x028fe20003f65270 */
[----:B------:R-:W-:Y:S01]  /*7950*/  BSSY B1, `(.L_x_138) ;  /* 0x000003f000017945 */ /* 0x000fe20003800000 */
[----:B------:R-:W-:Y:S01]  /*7960*/  SEL R2, RZ, 0xffffffff, P2 ;  /* 0xffffffffff027807 */ /* 0x000fe20001000000 */
[----:B------:R-:W-:Y:S01]  /*7970*/  IMAD.MOV.U32 R52, RZ, RZ, 0x1 ;  /* 0x00000001ff347424 */ /* 0x000fe200078e00ff */
[----:B--2---:R-:W-:Y:S01]  /*7980*/  @!P1 SEL R0, RZ, 0xffffffff, P3 ;  /* 0xffffffffff009807 */ /* 0x004fe20001800000 */
[----:B------:R-:W-:Y:S01]  /*7990*/  IMAD R39, R36, 0x80, R37 ;  /* 0x0000008024277824 */ /* 0x000fe200078e0225 */
[----:B------:R-:W-:Y:S02]  /*79a0*/  LOP3.LUT P2, RZ, R80, 0xff, RZ, 0xc0, !PT ;  /* 0x000000ff50ff7812 */ /* 0x000fe4000784c0ff */
[----:B------:R-:W-:Y:S02]  /*79b0*/  CS2R R50, SRZ ;  /* 0x0000000000327805 */ /* 0x000fe4000001ff00 */
[----:B------:R-:W-:Y:S02]  /*79c0*/  LEA R3, R86, UR43, 0x3 ;  /* 0x0000002b56037c11 */ /* 0x000fe4000f8e18ff */
[----:B------:R-:W-:Y:S02]  /*79d0*/  CS2R R48, SRZ ;  /* 0x0000000000307805 */ /* 0x000fe4000001ff00 */
[----:B------:R-:W-:Y:S02]  /*79e0*/  @P0 SEL R0, R2, R0, !P2 ;  /* 0x0000000002000207 */ /* 0x000fe40005000000 */
[----:B------:R-:W-:Y:S02]  /*79f0*/  CS2R R46, SRZ ;  /* 0x00000000002e7805 */ /* 0x000fe4000001ff00 */
[----:B------:R-:W-:Y:S02]  /*7a00*/  LEA R83, R36, UR43, 0x3 ;  /* 0x0000002b24537c11 */ /* 0x000fe4000f8e18ff */
[----:B------:R-:W-:Y:S02]  /*7a10*/  CS2R R44, SRZ ;  /* 0x00000000002c7805 */ /* 0x000fe4000001ff00 */
[----:B------:R-:W-:Y:S02]  /*7a20*/  @!P1 LOP3.LUT R0, R0, 0x1, RZ, 0xc0, !PT ;  /* 0x0000000100009812 */ /* 0x000fe400078ec0ff */
[----:B------:R-:W-:Y:S02]  /*7a30*/  SHF.L.U32 R4, R88, 0x1f, RZ ;  /* 0x0000001f58047819 */ /* 0x000fe400000006ff */
[----:B------:R-:W-:Y:S04]  /*7a40*/  ISETP.NE.U32.OR P6, PT, R0, 0x1, P1 ;  /* 0x000000010000780c */ /* 0x000fe80000fc5470 */
[----:B------:R-:W-:Y:S09]  /*7a50*/  P2R R60, PR, RZ, 0x40 ;  /* 0x00000040ff3c7803 */ /* 0x000ff20000000000 */
[----:B------:R-:W-:Y:S04]  /*7a60*/  @P6 SHF.L.U32 R0, R85, 0x1f, RZ ;  /* 0x0000001f55006819 */ /* 0x000fe800000006ff */
[----:B------:R1:W2:Y:S01]  /*7a70*/  @P6 SYNCS.PHASECHK.TRANS64.TRYWAIT P1, [R3+URZ+0x210], R0 ;  /* 0x00021000030065a7 */ /* 0x0002a200080211ff */
[----:B------:R3:W3:Y:S01]  /*7a80*/  SYNCS.PHASECHK.TRANS64.TRYWAIT P0, [R83+URZ+0x280], R4 ;  /* 0x00028004530075a7 */ /* 0x0006e200080011ff */
[----:B-1----:R-:W-:Y:S04]  /*7a90*/  SEL R0, RZ, 0xffffffff, P3 ;  /* 0xffffffffff007807 */ /* 0x002fe80001800000 */
[----:B------:R-:W-:Y:S04]  /*7aa0*/  @P4 SEL R0, R2, R0, !P2 ;  /* 0x0000000002004207 */ /* 0x000fe80005000000 */
[----:B------:R-:W-:Y:S04]  /*7ab0*/  LOP3.LUT R0, R0, 0x1, RZ, 0xc0, !PT ;  /* 0x0000000100007812 */ /* 0x000fe800078ec0ff */
[----:B------:R-:W-:Y:S04]  /*7ac0*/  ISETP.NE.U32.AND P5, PT, R0, 0x1, PT ;  /* 0x000000010000780c */ /* 0x000fe80003fa5070 */
[----:B------:R-:W-:Y:S02]  /*7ad0*/  P2R R53, PR, RZ, 0x20 ;  /* 0x00000020ff357803 */ /* 0x000fe40000000000 */
[----:B--2---:R-:W-:Y:S01]  /*7ae0*/  @P6 SEL R52, RZ, 0x1, !P1 ;  /* 0x00000001ff346807 */ /* 0x004fe20004800000 */
[----:B---3--:R-:W-:Y:S06]  /*7af0*/  @!P6 BRA `(.L_x_139) ;  /* 0x000000000090e947 */ /* 0x008fec0003800000 */
[----:B------:R-:W-:Y:S01]  /*7b00*/  @P5 IMAD R5, R86, 0x1000, R78 ;  /* 0x0000100056055824 */ /* 0x000fe200078e024e */
[----:B------:R-:W-:Y:S01]  /*7b10*/  LOP3.LUT P6, RZ, R79, 0x80, RZ, 0xc0, !PT ;  /* 0x000000804fff7812 */ /* 0x000fe200078cc0ff */
[----:B------:R-:W-:Y:S01]  /*7b20*/  BSSY B0, `(.L_x_140) ;  /* 0x000000f000007945 */ /* 0x000fe20003800000 */
[----:B------:R-:W-:Y:S01]  /*7b30*/  ISETP.NE.AND P2, PT, R52, RZ, PT ;  /* 0x000000ff3400720c */ /* 0x000fe20003f45270 */
[----:B------:R-:W-:Y:S01]  /*7b40*/  @P5 VIADD R0, R5, UR43 ;  /* 0x0000002b05005c36 */ /* 0x000fe20008000000 */
[----:B------:R-:W-:Y:S02]  /*7b50*/  PLOP3.LUT P1, PT, PT, PT, PT, 0x8, 0x80 ;  /* 0x000000000080781c */ /* 0x000fe40003f2e170 */
[----:B------:R-:W-:Y:S02]  /*7b60*/  CS2R R46, SRZ ;  /* 0x00000000002e7805 */ /* 0x000fe4000001ff00 */
[----:B------:R-:W-:Y:S01]  /*7b70*/  @P5 PLOP3.LUT P1, PT, P6, PT, PT, 0x80, 0x8 ;  /* 0x000000000008581c */ /* 0x000fe2000372f070 */
[C---:B------:R-:W-:Y:S01]  /*7b80*/  @P5 VIADD R2, R0.reuse, 0x10 ;  /* 0x0000001000025836 */ /* 0x040fe20000000000 */
[----:B------:R-:W-:Y:S02]  /*7b90*/  CS2R R44, SRZ ;  /* 0x00000000002c7805 */ /* 0x000fe4000001ff00 */
[----:B------:R-:W-:Y:S02]  /*7ba0*/  CS2R R50, SRZ ;  /* 0x0000000000327805 */ /* 0x000fe4000001ff00 */
[----:B------:R-:W-:Y:S07]  /*7bb0*/  CS2R R48, SRZ ;  /* 0x0000000000307805 */ /* 0x000fee000001ff00 */
[----:B------:R-:W-:Y:S01]  /*7bc0*/  @P1 VIADD R2, R0, 0xfffffff0 ;  /* 0xfffffff000021836 */ /* 0x000fe20000000000 */
[----:B------:R-:W-:Y:S06]  /*7bd0*/  @P2 BRA `(.L_x_141) ;  /* 0x00000000000c2947 */ /* 0x000fec0003800000 */
[----:B------:R-:W-:Y:S04]  /*7be0*/  SHF.L.U32 R0, R85, 0x1f, RZ ;  /* 0x0000001f55007819 */ /* 0x000fe800000006ff */
[----:B------:R-:W1:Y:S02]  /*7bf0*/  SYNCS.PHASECHK.TRANS64.TRYWAIT P1, [R3+URZ+0x210], R0 ;  /* 0x00021000030075a7 */ /* 0x000e6400080211ff */
[----:B-1----:R-:W-:Y:S05]  /*7c00*/  @!P1 BRA `(.L_x_142) ;  /* 0x0000004c00689947 */ /* 0x002fea0003800000 */
.L_x_141:
[----:B------:R-:W-:Y:S05]  /*7c10*/  BSYNC B0 ;  /* 0x0000000000007941 */ /* 0x000fea0003800000 */
.L_x_140:
[----:B------:R-:W-:Y:S01]  /*7c20*/  ISETP.NE.AND P1, PT, R53, RZ, PT ;  /* 0x000000ff3500720c */ /* 0x000fe20003f25270 */
[----:B-1----:R-:W-:Y:S02]  /*7c30*/  VIADD R3, R3, 0x230 ;  /* 0x0000023003037836 */ /* 0x002fe40000000000 */
[----:B------:R-:W-:Y:S02]  /*7c40*/  IMAD.U32 R0, RZ, RZ, UR46 ;  /* 0x0000002eff007e24 */ /* 0x000fe4000f8e00ff */
[----:B------:R-:W-:Y:S03]  /*7c50*/  VIADD R86, R86, 0x1 ;  /* 0x0000000156567836 */ /* 0x000fe60000000000 */
[----:B------:R-:W-:Y:S05]  /*7c60*/  PRMT R0, R0, 0x654, R3 ;  /* 0x0000065400007816 */ /* 0x000fea0000000003 */
[----:B------:R1:W2:Y:S04]  /*7c70*/  @P1 LDS.128 R44, [R5+UR43+0x400] ;  /* 0x0004002b052c1984 */ /* 0x0002a80008000c00 */
[----:B------:R1:W3:Y:S01]  /*7c80*/  @P1 LDS.128 R48, [R2+0x400] ;  /* 0x0004000002301984 */ /* 0x0002e20000000c00 */
[C---:B------:R-:W-:Y:S01]  /*7c90*/  ISETP.NE.AND P1, PT, R86.reuse, 0x4, PT ;  /* 0x000000045600780c */ /* 0x040fe20003f25270 */
[----:B------:R-:W-:Y:S01]  /*7ca0*/  @!PT LDS RZ, [RZ] ;  /* 0x00000000fffff984 */ /* 0x000fe20000000800 */
[----:B------:R-:W-:Y:S01]  /*7cb0*/  @!PT LDS RZ, [RZ] ;  /* 0x00000000fffff984 */ /* 0x000fe20000000800 */
[----:B------:R-:W-:Y:S01]  /*7cc0*/  @!PT LDS RZ, [RZ] ;  /* 0x00000000fffff984 */ /* 0x000fe20000000800 */
[----:B------:R-:W-:Y:S01]  /*7cd0*/  @!PT LDS RZ, [RZ] ;  /* 0x00000000fffff984 */ /* 0x000fe20000000800 */
[----:B------:R5:W-:Y:S06]  /*7ce0*/  MEMBAR.ALL.CTA ;  /* 0x0000000000007992 */ /* 0x000bec0000008000 */
[----:B-----5:R-:W5:Y:S01]  /*7cf0*/  FENCE.VIEW.ASYNC.S ;  /* 0x00000000000073c6 */ /* 0x020f620000000000 */
[----:B------:R-:W-:Y:S01]  /*7d00*/  SEL R86, R86, RZ, P1 ;  /* 0x000000ff56567207 */ /* 0x000fe20000800000 */
[----:B-----5:R5:W-:Y:S02]  /*7d10*/  SYNCS.ARRIVE.TRANS64.RED.A1T0 RZ, [R0+URZ], RZ ;  /* 0x000000ff00ff79a7 */ /* 0x020be400081004ff */
[----:B-----5:R-:W-:Y:S04]  /*7d20*/  SEL R0, RZ, 0x1, P1 ;  /* 0x00000001ff007807 */ /* 0x020fe80000800000 */
[----:B-12---:R-:W-:Y:S02]  /*7d30*/  LOP3.LUT R85, R85, R0, RZ, 0x3c, !PT ;  /* 0x0000000055557212 */ /* 0x006fe400078e3cff */
.L_x_139:
[----:B------:R-:W-:Y:S05]  /*7d40*/  BSYNC B1 ;  /* 0x0000000000017941 */ /* 0x000fea0003800000 */
.L_x_138:
[----:B------:R-:W-:Y:S04]  /*7d50*/  SHF.R.U32.HI R0, RZ, 0x15, R39 ;  /* 0x00000015ff007819 */ /* 0x000fe80000011627 */
[----:B------:R-:W-:Y:S01]  /*7d60*/  LOP3.LUT P1, RZ, R0, 0x3, R81, 0x48, !PT ;  /* 0x0000000300ff7812 */ /* 0x000fe20007824851 */
[----:B------:R-:W-:Y:S01]  /*7d70*/  @!UPT UIADD3 URZ, UPT, UPT, URZ, URZ, URZ ;  /* 0x000000fffffff290 */ /* 0x000fe2000fffe0ff */
[----:B------:R-:W-:Y:S11]  /*7d80*/  @P0 BRA `(.L_x_143) ;  /* 0x0000000000080947 */ /* 0x000ff60003800000 */
[----:B------:R-:W1:Y:S02]  /*7d90*/  SYNCS.PHASECHK.TRANS64.TRYWAIT P0, [R83+URZ+0x280], R4 ;  /* 0x00028004530075a7 */ /* 0x000e6400080011ff */
[----:B-1----:R-:W-:Y:S05]  /*7da0*/  @!P0 BRA `(.L_x_144) ;  /* 0x0000004c00148947 */ /* 0x002fea0003800000 */
.L_x_143:
[----:B------:R-:W-:Y:S05]  /*7db0*/  @!P1 BRA `(.L_x_145) ;  /* 0x0000000000409947 */ /* 0x000fea0003800000 */
[----:B------:R-:W2:Y:S01]  /*7dc0*/  LDCU.64 UR8, c[0x4][0x78] ;  /* 0x01000f00ff0877ac */ /* 0x000ea20008000a00 */
[----:B------:R-:W-:Y:S01]  /*7dd0*/  MOV R3, 0x0 ;  /* 0x0000000000037802 */ /* 0x000fe20000000f00 */
[----:B------:R-:W-:Y:S02]  /*7de0*/  HFMA2 R12, -RZ, RZ, 0, 5.9604644775390625e-08 ;  /* 0x00000001ff0c7431 */ /* 0x000fe400000001ff */
[----:B------:R-:W-:Y:S02]  /*7df0*/  IMAD.MOV.U32 R8, RZ, RZ, 0x192 ;  /* 0x00000192ff087424 */ /* 0x000fe400078e00ff */
[----:B------:R-:W-:Y:S01]  /*7e00*/  IMAD.MOV.U32 R13, RZ, RZ, RZ ;  /* 0x000000ffff0d7224 */ /* 0x000fe200078e00ff */
[----:B------:R-:W5:Y:S01]  /*7e10*/  LDCU.64 UR6, c[0x4][0x80] ;  /* 0x01001000ff0677ac */ /* 0x000f620008000a00 */
[----:B------:R-:W3:Y:S01]  /*7e20*/  LDC.64 R2, c[0x4][R3] ;  /* 0x0100000003027b82 */ /* 0x000ee20000000a00 */
[----:B------:R-:W4:Y:S01]  /*7e30*/  LDCU.64 UR4, c[0x4][0x18] ;  /* 0x01000300ff0477ac */ /* 0x000f220008000a00 */
[----:B--2---:R-:W-:Y:S01]  /*7e40*/  MOV R5, UR9 ;  /* 0x0000000900057c02 */ /* 0x004fe20008000f00 */
[----:B-1----:R-:W-:Y:S01]  /*7e50*/  IMAD.U32 R4, RZ, RZ, UR8 ;  /* 0x00000008ff047e24 */ /* 0x002fe2000f8e00ff */
[----:B-----5:R-:W-:Y:S01]  /*7e60*/  MOV R7, UR7 ;  /* 0x0000000700077c02 */ /* 0x020fe20008000f00 */
[----:B------:R-:W-:Y:S01]  /*7e70*/  IMAD.U32 R6, RZ, RZ, UR6 ;  /* 0x00000006ff067e24 */ /* 0x000fe2000f8e00ff */
[----:B----4-:R-:W-:Y:S01]  /*7e80*/  MOV R11, UR5 ;  /* 0x00000005000b7c02 */ /* 0x010fe20008000f00 */
[----:B------:R-:W-:Y:S02]  /*7e90*/  IMAD.U32 R10, RZ, RZ, UR4 ;  /* 0x00000004ff0a7e24 */ /* 0x000fe4000f8e00ff */
[----:B------:R-:W-:Y:S07]  /*7ea0*/  LEPC R20, `(.L_x_145) ;  /* 0x000000001014794e */ /* 0x000fee0000000000 */
[----:B---3--:R-:W-:Y:S05]  /*7eb0*/  CALL.ABS.NOINC R2 ;  /* 0x0000000002007343 */ /* 0x008fea0003c00000 */
.L_x_145:
[----:B------:R-:W-:Y:S01]  /*7ec0*/  IMAD.U32 R42, R45, 0x10000, RZ ;  /* 0x000100002d2a7824 */ /* 0x000fe200078e00ff */
[C---:B------:R-:W-:Y:S01]  /*7ed0*/  SHF.L.U32 R2, R44.reuse, 0x10, RZ ;  /* 0x000000102c027819 */ /* 0x040fe200000006ff */
[----:B------:R-:W-:Y:S05]  /*7ee0*/  WARPSYNC.ALL ;  /* 0x0000000000007948 */ /* 0x000fea0003800000 */
[----:B------:R-:W-:Y:S01]  /*7ef0*/  R2UR UR4, R39 ;  /* 0x00000000270472ca */ /* 0x000fe200000e0000 */
[----:B------:R-:W-:Y:S01]  /*7f00*/  HFMA2 R54, -RZ, RZ, 0, 9.5367431640625e-07 ;  /* 0x00000010ff367431 */ /* 0x000fe200000001ff */
[C---:B------:R-:W-:Y:S01]  /*7f10*/  PRMT R3, R44.reuse, 0x8880, RZ ;  /* 0x000088802c037816 */ /* 0x040fe200000000ff */
[----:B------:R-:W-:Y:S01]  /*7f20*/  BSSY.RECONVERGENT B0, `(.L_x_146) ;  /* 0x00000a1000007945 */ /* 0x000fe20003800200 */
[----:B------:R-:W-:Y:S02]  /*7f30*/  SHF.L.U32 R41, R44, 0x8, RZ ;  /* 0x000000082c297819 */ /* 0x000fe400000006ff */
[----:B------:R-:W-:Y:S02]  /*7f40*/  IADD3 R55, PT, PT, R78, UR43, RZ ;  /* 0x0000002b4e377c10 */ /* 0x000fe4000fffe0ff */
[----:B------:R-:W-:Y:S02]  /*7f50*/  LOP3.LUT P5, RZ, R79, 0x80, RZ, 0xc0, !PT ;  /* 0x000000804fff7812 */ /* 0x000fe400078ac0ff */
[----:B------:R-:W-:Y:S02]  /*7f60*/  ISETP.NE.AND P0, PT, R90, RZ, PT ;  /* 0x000000ff5a00720c */ /* 0x000fe40003f05270 */
[----:B------:R-:W-:Y:S01]  /*7f70*/  SEL R54, R54, 0xfffffff0, !P5 ;  /* 0xfffffff036367807 */ /* 0x000fe20006800000 */
[----:B-1----:R-:W4:Y:S01]  /*7f80*/  LDTM.x32 R4, tmem[UR4] ;  /* 0x00000004000479ee */ /* 0x002f2200082c0000 */
[----:B------:R-:W-:Y:S02]  /*7f90*/  ISETP.NE.AND P6, PT, R60, RZ, PT ;  /* 0x000000ff3c00720c */ /* 0x000fe40003fc5270 */
[----:B------:R-:W-:Y:S01]  /*7fa0*/  IADD3 R91, PT, PT, R55, R54, RZ ;  /* 0x00000036375b7210 */ /* 0x000fe20007ffe0ff */
[C---:B----4-:R-:W-:Y:S01]  /*7fb0*/  IMAD R0, R38.reuse, R4, RZ ;  /* 0x0000000426007224 */ /* 0x050fe200078e02ff */
[----:B------:R-:W-:Y:S01]  /*7fc0*/  SHF.R.S32.HI R4, RZ, 0x18, R2 ;  /* 0x00000018ff047819 */ /* 0x000fe20000011402 */
[C---:B------:R-:W-:Y:S01]  /*7fd0*/  IMAD R2, R38.reuse, R5, RZ ;  /* 0x0000000526027224 */ /* 0x040fe200078e02ff */
[----:B------:R-:W-:Y:S01]  /*7fe0*/  SHF.R.S32.HI R5, RZ, 0x18, R41 ;  /* 0x00000018ff057819 */ /* 0x000fe20000011429 */
[----:B------:R-:W-:Y:S01]  /*7ff0*/  IMAD R0, R3, R40, R0 ;  /* 0x0000002803007224 */ /* 0x000fe200078e0200 */
[----:B------:R-:W-:Y:S01]  /*8000*/  PRMT R41, R45, 0x8880, RZ ;  /* 0x000088802d297816 */ /* 0x000fe200000000ff */
[----:B------:R-:W-:Y:S02]  /*8010*/  IMAD R3, R38, R6, RZ ;  /* 0x0000000626037224 */ /* 0x000fe400078e02ff */
[-C--:B------:R-:W-:Y:S01]  /*8020*/  IMAD R2, R4, R40.reuse, R2 ;  /* 0x0000002804027224 */ /* 0x080fe200078e0202 */
[----:B------:R-:W-:Y:S01]  /*8030*/  SHF.R.S32.HI R4, RZ, 0x18, R44 ;  /* 0x00000018ff047819 */ /* 0x000fe2000001142c */
[C---:B------:R-:W-:Y:S02]  /*8040*/  IMAD R7, R38.reuse, R7, RZ ;  /* 0x0000000726077224 */ /* 0x040fe400078e02ff */
[-C--:B------:R-:W-:Y:S02]  /*8050*/  IMAD R3, R5, R40.reuse, R3 ;  /* 0x0000002805037224 */ /* 0x080fe400078e0203 */
[----:B------:R-:W-:Y:S02]  /*8060*/  IMAD R5, R38, R9, RZ ;  /* 0x0000000926057224 */ /* 0x000fe400078e02ff */
[----:B------:R-:W-:Y:S02]  /*8070*/  IMAD R7, R4, R40, R7 ;  /* 0x0000002804077224 */ /* 0x000fe400078e0207 */
[C---:B------:R-:W-:Y:S02]  /*8080*/  IMAD R9, R38.reuse, R13, RZ ;  /* 0x0000000d26097224 */ /* 0x040fe400078e02ff */
[C---:B------:R-:W-:Y:S01]  /*8090*/  IMAD R4, R38.reuse, R8, RZ ;  /* 0x0000000826047224 */ /* 0x040fe200078e02ff */
[----:B------:R-:W-:Y:S01]  /*80a0*/  I2IP.S8.S32.SAT R56, R7, R3, RZ ;  /* 0x0000000307387239 */ /* 0x000fe200000014ff */
[C---:B------:R-:W-:Y:S01]  /*80b0*/  IMAD R13, R38.reuse, R17, RZ ;  /* 0x00000011260d7224 */ /* 0x040fe200078e02ff */
[----:B------:R-:W-:Y:S01]  /*80c0*/  SHF.R.S32.HI R7, RZ, 0x18, R45 ;  /* 0x00000018ff077819 */ /* 0x000fe2000001142d */
[----:B------:R-:W-:Y:S01]  /*80d0*/  IMAD R8, R38, R12, RZ ;  /* 0x0000000c26087224 */ /* 0x000fe200078e02ff */
[----:B------:R-:W-:Y:S01]  /*80e0*/  I2IP.S8.S32.SAT R56, R2, R0, R56 ;  /* 0x0000000002387239 */ /* 0x000fe20000001438 */
[C---:B------:R-:W-:Y:S01]  /*80f0*/  IMAD R17, R38.reuse, R21, RZ ;  /* 0x0000001526117224 */ /* 0x040fe200078e02ff */
[----:B------:R-:W-:Y:S01]  /*8100*/  SHF.R.S32.HI R2, RZ, 0x18, R46 ;  /* 0x00000018ff027819 */ /* 0x000fe2000001142e */
[----:B------:R-:W-:Y:S01]  /*8110*/  IMAD R12, R38, R16, RZ ;  /* 0x00000010260c7224 */ /* 0x000fe200078e02ff */
[----:B------:R-:W-:Y:S01]  /*8120*/  SHF.L.U32 R0, R46, 0x8, RZ ;  /* 0x000000082e007819 */ /* 0x000fe200000006ff */
[C---:B------:R-:W-:Y:S02]  /*8130*/  IMAD R21, R38.reuse, R25, RZ ;  /* 0x0000001926157224 */ /* 0x040fe400078e02ff */
[C---:B------:R-:W-:Y:S01]  /*8140*/  IMAD R16, R38.reuse, R20, RZ ;  /* 0x0000001426107224 */ /* 0x040fe200078e02ff */
[----:B------:R-:W-:Y:S01]  /*8150*/  SHF.R.S32.HI R0, RZ, 0x18, R0 ;  /* 0x00000018ff007819 */ /* 0x000fe20000011400 */
[C---:B------:R-:W-:Y:S02]  /*8160*/  IMAD R25, R38.reuse, R29, RZ ;  /* 0x0000001d26197224 */ /* 0x040fe400078e02ff */
[C---:B------:R-:W-:Y:S02]  /*8170*/  IMAD R20, R38.reuse, R24, RZ ;  /* 0x0000001826147224 */ /* 0x040fe400078e02ff */
[C---:B------:R-:W-:Y:S01]  /*8180*/  IMAD R29, R38.reuse, R33, RZ ;  /* 0x00000021261d7224 */ /* 0x040fe200078e02ff */
[----:B------:R-:W-:Y:S01]  /*8190*/  SHF.L.U32 R33, R45, 0x8, RZ ;  /* 0x000000082d217819 */ /* 0x000fe200000006ff */
[C---:B------:R-:W-:Y:S02]  /*81a0*/  IMAD R24, R38.reuse, R28, RZ ;  /* 0x0000001c26187224 */ /* 0x040fe400078e02ff */
[C---:B------:R-:W-:Y:S01]  /*81b0*/  IMAD R28, R38.reuse, R32, RZ ;  /* 0x00000020261c7224 */ /* 0x040fe200078e02ff */
[----:B------:R-:W-:Y:S01]  /*81c0*/  SHF.R.S32.HI R32, RZ, 0x18, R42 ;  /* 0x00000018ff207819 */ /* 0x000fe2000001142a */
[----:B------:R-:W-:Y:S01]  /*81d0*/  IMAD R4, R41, R40, R4 ;  /* 0x0000002829047224 */ /* 0x000fe200078e0204 */
[----:B------:R-:W-:Y:S01]  /*81e0*/  SHF.R.S32.HI R3, RZ, 0x18, R33 ;  /* 0x00000018ff037819 */ /* 0x000fe20000011421 */
[----:B------:R-:W-:Y:S01]  /*81f0*/  IMAD R6, R38, R10, RZ ;  /* 0x0000000a26067224 */ /* 0x000fe200078e02ff */
[----:B------:R-:W-:Y:S01]  /*8200*/  PRMT R33, R46, 0x8880, RZ ;  /* 0x000088802e217816 */ /* 0x000fe200000000ff */
[-C--:B------:R-:W-:Y:S01]  /*8210*/  IMAD R5, R32, R40.reuse, R5 ;  /* 0x0000002820057224 */ /* 0x080fe200078e0205 */
[----:B------:R-:W-:Y:S01]  /*8220*/  SHF.L.U32 R32, R46, 0x10, RZ ;  /* 0x000000102e207819 */ /* 0x000fe200000006ff */
[C---:B------:R-:W-:Y:S02]  /*8230*/  IMAD R11, R38.reuse, R11, RZ ;  /* 0x0000000b260b7224 */ /* 0x040fe400078e02ff */
[-C--:B------:R-:W-:Y:S02]  /*8240*/  IMAD R6, R3, R40.reuse, R6 ;  /* 0x0000002803067224 */ /* 0x080fe400078e0206 */
[----:B------:R-:W-:Y:S01]  /*8250*/  IMAD R11, R7, R40, R11 ;  /* 0x00000028070b7224 */ /* 0x000fe200078e020b */
[----:B------:R-:W-:Y:S01]  /*8260*/  SHF.R.S32.HI R7, RZ, 0x18, R32 ;  /* 0x00000018ff077819 */ /* 0x000fe20000011420 */
[----:B------:R-:W-:Y:S02]  /*8270*/  IMAD.MOV.U32 R3, RZ, RZ, R33 ;  /* 0x000000ffff037224 */ /* 0x000fe400078e0021 */
[----:B------:R-:W-:Y:S01]  /*8280*/  IMAD R10, R38, R14, RZ ;  /* 0x0000000e260a7224 */ /* 0x000fe200078e02ff */
[----:B------:R-:W-:Y:S01]  /*8290*/  I2IP.S8.S32.SAT R11, R11, R6, RZ ;  /* 0x000000060b0b7239 */ /* 0x000fe200000014ff */
[-C--:B------:R-:W-:Y:S01]  /*82a0*/  IMAD R8, R3, R40.reuse, R8 ;  /* 0x0000002803087224 */ /* 0x080fe200078e0208 */
[----:B------:R-:W-:Y:S01]  /*82b0*/  SHF.L.U32 R3, R47, 0x10, RZ ;  /* 0x000000102f037819 */ /* 0x000fe200000006ff */
[-C--:B------:R-:W-:Y:S01]  /*82c0*/  IMAD R9, R7, R40.reuse, R9 ;  /* 0x0000002807097224 */ /* 0x080fe200078e0209 */
[C---:B------:R-:W-:Y:S01]  /*82d0*/  PRMT R7, R47.reuse, 0x8880, RZ ;  /* 0x000088802f077816 */ /* 0x040fe200000000ff */
[----:B------:R-:W-:Y:S01]  /*82e0*/  IMAD R10, R0, R40, R10 ;  /* 0x00000028000a7224 */ /* 0x000fe200078e020a */
[----:B------:R-:W-:Y:S01]  /*82f0*/  SHF.R.S32.HI R3, RZ, 0x18, R3 ;  /* 0x00000018ff037819 */ /* 0x000fe20000011403 */
[----:B------:R-:W-:Y:S01]  /*8300*/  IMAD R15, R38, R15, RZ ;  /* 0x0000000f260f7224 */ /* 0x000fe200078e02ff */
[----:B------:R-:W-:Y:S01]  /*8310*/  MOV R0, R7 ;  /* 0x0000000700007202 */ /* 0x000fe20000000f00 */
[----:B------:R-:W-:Y:S01]  /*8320*/  IMAD.SHL.U32 R6, R47, 0x100, RZ ;  /* 0x000001002f067824 */ /* 0x000fe200078e00ff */
[----:B------:R-:W-:Y:S01]  /*8330*/  I2IP.S8.S32.SAT R57, R5, R4, R11 ;  /* 0x0000000405397239 */ /* 0x000fe2000000140b */
[-C--:B------:R-:W-:Y:S01]  /*8340*/  IMAD R15, R2, R40.reuse, R15 ;  /* 0x00000028020f7224 */ /* 0x080fe200078e020f */
[----:B------:R-:W-:Y:S01]  /*8350*/  SHF.R.S32.HI R2, RZ, 0x18, R47 ;  /* 0x00000018ff027819 */ /* 0x000fe2000001142f */
[----:B------:R-:W-:Y:S01]  /*8360*/  IMAD R12, R0, R40, R12 ;  /* 0x00000028000c7224 */ /* 0x000fe200078e020c */
[----:B------:R-:W-:Y:S01]  /*8370*/  SHF.R.S32.HI R6, RZ, 0x18, R6 ;  /* 0x00000018ff067819 */ /* 0x000fe20000011406 */
[----:B------:R-:W-:Y:S01]  /*8380*/  IMAD R14, R38, R18, RZ ;  /* 0x00000012260e7224 */ /* 0x000fe200078e02ff */
[----:B---3--:R-:W-:Y:S01]  /*8390*/  PRMT R0, R48, 0x8880, RZ ;  /* 0x0000888030007816 */ /* 0x008fe200000000ff */
[-C--:B------:R-:W-:Y:S01]  /*83a0*/  IMAD R13, R3, R40.reuse, R13 ;  /* 0x00000028030d7224 */ /* 0x080fe200078e020d */
[C---:B------:R-:W-:Y:S01]  /*83b0*/  SHF.L.U32 R4, R49.reuse, 0x10, RZ ;  /* 0x0000001031047819 */ /* 0x040fe200000006ff */
[----:B------:R-:W-:Y:S01]  /*83c0*/  IMAD R19, R38, R19, RZ ;  /* 0x0000001326137224 */ /* 0x000fe200078e02ff */
[C---:B------:R-:W-:Y:S01]  /*83d0*/  PRMT R3, R49.reuse, 0x8880, RZ ;  /* 0x0000888031037816 */ /* 0x040fe200000000ff */
[-C--:B------:R-:W-:Y:S01]  /*83e0*/  IMAD R14, R6, R40.reuse, R14 ;  /* 0x00000028060e7224 */ /* 0x080fe200078e020e */
[----:B------:R-:W-:Y:S01]  /*83f0*/  SHF.L.U32 R5, R49, 0x8, RZ ;  /* 0x0000000831057819 */ /* 0x000fe200000006ff */
[-C--:B------:R-:W-:Y:S01]  /*8400*/  IMAD R19, R2, R40.reuse, R19 ;  /* 0x0000002802137224 */ /* 0x080fe200078e0213 */
[----:B------:R-:W-:Y:S01]  /*8410*/  SHF.L.U32 R2, R48, 0x10, RZ ;  /* 0x0000001030027819 */ /* 0x000fe200000006ff */
[----:B------:R-:W-:Y:S01]  /*8420*/  IMAD R16, R0, R40, R16 ;  /* 0x0000002800107224 */ /* 0x000fe200078e0210 */
[----:B------:R-:W-:Y:S01]  /*8430*/  SHF.R.S32.HI R4, RZ, 0x18, R4 ;  /* 0x00000018ff047819 */ /* 0x000fe20000011404 */
[----:B------:R-:W-:Y:S01]  /*8440*/  IMAD.SHL.U32 R0, R48, 0x100, RZ ;  /* 0x0000010030007824 */ /* 0x000fe200078e00ff */
[----:B------:R-:W-:Y:S01]  /*8450*/  SHF.R.S32.HI R2, RZ, 0x18, R2 ;  /* 0x00000018ff027819 */ /* 0x000fe20000011402 */
[C---:B------:R-:W-:Y:S01]  /*8460*/  IMAD R18, R38.reuse, R22, RZ ;  /* 0x0000001626127224 */ /* 0x040fe200078e02ff */
[----:B------:R-:W-:Y:S01]  /*8470*/  I2IP.S8.S32.SAT R10, R15, R10, RZ ;  /* 0x0000000a0f0a7239 */ /* 0x000fe200000014ff */
[----:B------:R-:W-:Y:S01]  /*8480*/  IMAD R23, R38, R23, RZ ;  /* 0x0000001726177224 */ /* 0x000fe200078e02ff */
[----:B------:R-:W-:Y:S01]  /*8490*/  SHF.R.S32.HI R0, RZ, 0x18, R0 ;  /* 0x00000018ff007819 */ /* 0x000fe20000011400 */
[----:B------:R-:W-:Y:S01]  /*84a0*/  IMAD R17, R2, R40, R17 ;  /* 0x0000002802117224 */ /* 0x000fe200078e0211 */
[----:B------:R-:W-:Y:S01]  /*84b0*/  SHF.R.S32.HI R2, RZ, 0x18, R48 ;  /* 0x00000018ff027819 */ /* 0x000fe20000011430 */
[----:B------:R-:W-:Y:S01]  /*84c0*/  IMAD R22, R38, R26, RZ ;  /* 0x0000001a26167224 */ /* 0x000fe200078e02ff */
[----:B------:R-:W-:Y:S01]  /*84d0*/  I2IP.S8.S32.SAT R14, R19, R14, RZ ;  /* 0x0000000e130e7239 */ /* 0x000fe200000014ff */
[-C--:B------:R-:W-:Y:S01]  /*84e0*/  IMAD R18, R0, R40.reuse, R18 ;  /* 0x0000002800127224 */ /* 0x080fe200078e0212 */
[----:B------:R-:W-:Y:S01]  /*84f0*/  SHF.R.S32.HI R0, RZ, 0x18, R5 ;  /* 0x00000018ff007819 */ /* 0x000fe20000011405 */
[-C--:B------:R-:W-:Y:S01]  /*8500*/  IMAD R23, R2, R40.reuse, R23 ;  /* 0x0000002802177224 */ /* 0x080fe200078e0217 */
[----:B------:R-:W-:Y:S01]  /*8510*/  SHF.R.S32.HI R2, RZ, 0x18, R49 ;  /* 0x00000018ff027819 */ /* 0x000fe20000011431 */
[-C--:B------:R-:W-:Y:S01]  /*8520*/  IMAD R20, R3, R40.reuse, R20 ;  /* 0x0000002803147224 */ /* 0x080fe200078e0214 */
[----:B------:R-:W-:Y:S01]  /*8530*/  SHF.L.U32 R3, R50, 0x8, RZ ;  /* 0x0000000832037819 */ /* 0x000fe200000006ff */
[----:B------:R-:W-:Y:S01]  /*8540*/  IMAD R21, R4, R40, R21 ;  /* 0x0000002804157224 */ /* 0x000fe200078e0215 */
[----:B------:R-:W-:Y:S01]  /*8550*/  SHF.R.S32.HI R5, RZ, 0x18, R51 ;  /* 0x00000018ff057819 */ /* 0x000fe20000011433 */
[----:B------:R-:W-:Y:S01]  /*8560*/  IMAD R27, R38, R27, RZ ;  /* 0x0000001b261b7224 */ /* 0x000fe200078e02ff */
[----:B------:R-:W-:Y:S01]  /*8570*/  SHF.R.S32.HI R3, RZ, 0x18, R3 ;  /* 0x00000018ff037819 */ /* 0x000fe20000011403 */
[----:B------:R-:W-:Y:S01]  /*8580*/  IMAD.U32 R4, R50, 0x10000, RZ ;  /* 0x0001000032047824 */ /* 0x000fe200078e00ff */
[----:B------:R-:W-:Y:S01]  /*8590*/  I2IP.S8.S32.SAT R18, R23, R18, RZ ;  /* 0x0000001217127239 */ /* 0x000fe200000014ff */
[-C--:B------:R-:W-:Y:S01]  /*85a0*/  IMAD R22, R0, R40.reuse, R22 ;  /* 0x0000002800167224 */ /* 0x080fe200078e0216 */
[----:B------:R-:W-:Y:S01]  /*85b0*/  PRMT R0, R50, 0x8880, RZ ;  /* 0x0000888032007816 */ /* 0x000fe200000000ff */
[----:B------:R-:W-:Y:S01]  /*85c0*/  IMAD R27, R2, R40, R27 ;  /* 0x00000028021b7224 */ /* 0x000fe200078e021b */
[----:B------:R-:W-:Y:S01]  /*85d0*/  SHF.R.S32.HI R2, RZ, 0x18, R4 ;  /* 0x00000018ff027819 */ /* 0x000fe20000011404 */
[----:B------:R-:W-:Y:S01]  /*85e0*/  IMAD R26, R38, R30, RZ ;  /* 0x0000001e261a7224 */ /* 0x000fe200078e02ff */
[----:B------:R-:W-:Y:S01]  /*85f0*/  I2IP.S8.S32.SAT R58, R9, R8, R10 ;  /* 0x00000008093a7239 */ /* 0x000fe2000000140a */
[-C--:B------:R-:W-:Y:S01]  /*8600*/  IMAD R24, R0, R40.reuse, R24 ;  /* 0x0000002800187224 */ /* 0x080fe200078e0218 */
[----:B------:R-:W-:Y:S01]  /*8610*/  SHF.R.S32.HI R0, RZ, 0x18, R50 ;  /* 0x00000018ff007819 */ /* 0x000fe20000011432 */
[-C--:B------:R-:W-:Y:S01]  /*8620*/  IMAD R25, R2, R40.reuse, R25 ;  /* 0x0000002802197224 */ /* 0x080fe200078e0219 */
[----:B------:R-:W-:Y:S01]  /*8630*/  PRMT R2, R51, 0x8880, RZ ;  /* 0x0000888033027816 */ /* 0x000fe200000000ff */
[----:B------:R-:W-:Y:S01]  /*8640*/  IMAD R26, R3, R40, R26 ;  /* 0x00000028031a7224 */ /* 0x000fe200078e021a */
[----:B------:R-:W-:Y:S01]  /*8650*/  SHF.L.U32 R3, R51, 0x10, RZ ;  /* 0x0000001033037819 */ /* 0x000fe200000006ff */
[----:B------:R-:W-:Y:S01]  /*8660*/  IMAD R31, R38, R31, RZ ;  /* 0x0000001f261f7224 */ /* 0x000fe200078e02ff */
[----:B------:R-:W-:Y:S01]  /*8670*/  I2IP.S8.S32.SAT R59, R13, R12, R14 ;  /* 0x0000000c0d3b7239 */ /* 0x000fe2000000140e */
[----:B------:R-:W-:Y:S01]  /*8680*/  IMAD.SHL.U32 R4, R51, 0x100, RZ ;  /* 0x0000010033047824 */ /* 0x000fe200078e00ff */
[----:B------:R-:W-:Y:S01]  /*8690*/  SHF.R.S32.HI R3, RZ, 0x18, R3 ;  /* 0x00000018ff037819 */ /* 0x000fe20000011403 */
[----:B------:R-:W-:Y:S01]  /*86a0*/  IMAD R31, R0, R40, R31 ;  /* 0x00000028001f7224 */ /* 0x000fe200078e021f */
[----:B------:R-:W-:Y:S01]  /*86b0*/  I2IP.S8.S32.SAT R16, R17, R16, R18 ;  /* 0x0000001011107239 */ /* 0x000fe20000001412 */
[----:B------:R1:W-:Y:S01]  /*86c0*/  STS.128 [R78+UR43+0x4400], R56 ;  /* 0x004400384e007988 */ /* 0x0003e20008000c2b */
[----:B------:R-:W-:Y:S01]  /*86d0*/  SHF.R.S32.HI R4, RZ, 0x18, R4 ;  /* 0x00000018ff047819 */ /* 0x000fe20000011404 */
[----:B------:R-:W-:Y:S01]  /*86e0*/  IMAD R28, R2, R40, R28 ;  /* 0x00000028021c7224 */ /* 0x000fe200078e021c */
[----:B------:R-:W-:Y:S01]  /*86f0*/  I2IP.S8.S32.SAT R22, R27, R22, RZ ;  /* 0x000000161b167239 */ /* 0x000fe200000014ff */
[C---:B------:R-:W-:Y:S01]  /*8700*/  IMAD R30, R38.reuse, R34, RZ ;  /* 0x00000022261e7224 */ /* 0x040fe200078e02ff */
[----:B------:R-:W-:Y:S01]  /*8710*/  I2IP.S8.S32.SAT R18, R31, R26, RZ ;  /* 0x0000001a1f127239 */ /* 0x000fe200000014ff */
[----:B------:R-:W-:Y:S01]  /*8720*/  IMAD R29, R3, R40, R29 ;  /* 0x00000028031d7224 */ /* 0x000fe200078e021d */
[----:B------:R-:W-:Y:S01]  /*8730*/  I2IP.S8.S32.SAT R17, R21, R20, R22 ;  /* 0x0000001415117239 */ /* 0x000fe20000001416 */
[----:B------:R-:W-:Y:S01]  /*8740*/  IMAD R35, R38, R35, RZ ;  /* 0x0000002326237224 */ /* 0x000fe200078e02ff */
[----:B------:R-:W-:Y:S01]  /*8750*/  I2IP.S8.S32.SAT R18, R25, R24, R18 ;  /* 0x0000001819127239 */ /* 0x000fe20000001412 */
[-C--:B------:R-:W-:Y:S01]  /*8760*/  IMAD R30, R4, R40.reuse, R30 ;  /* 0x00000028041e7224 */ /* 0x080fe200078e021e */
[----:B------:R-:W-:Y:S01]  /*8770*/  LEA R0, R86, UR43, 0x3 ;  /* 0x0000002b56007c11 */ /* 0x000fe2000f8e18ff */
[----:B------:R-:W-:Y:S01]  /*8780*/  IMAD R35, R5, R40, R35 ;  /* 0x0000002805237224 */ /* 0x000fe200078e0223 */
[----:B------:R-:W-:Y:S04]  /*8790*/  @P6 SHF.L.U32 R2, R85, 0x1f, RZ ;  /* 0x0000001f55026819 */ /* 0x000fe800000006ff */
[----:B------:R-:W-:Y:S04]  /*87a0*/  I2IP.S8.S32.SAT R19, R35, R30, RZ ;  /* 0x0000001e23137239 */ /* 0x000fe800000014ff */
[----:B------:R-:W-:Y:S05]  /*87b0*/  I2IP.S8.S32.SAT R19, R29, R28, R19 ;  /* 0x0000001c1d137239 */ /* 0x000fea0000001413 */
[----:B------:R1:W-:Y:S01]  /*87c0*/  STS.128 [R91+0x4400], R16 ;  /* 0x004400105b007388 */ /* 0x0003e20000000c00 */
[----:B------:R-:W-:Y:S01]  /*87d0*/  @!PT LDS RZ, [RZ] ;  /* 0x00000000fffff984 */ /* 0x000fe20000000800 */
[----:B------:R-:W-:Y:S01]  /*87e0*/  @!PT LDS RZ, [RZ] ;  /* 0x00000000fffff984 */ /* 0x000fe20000000800 */
[----:B------:R-:W-:Y:S01]  /*87f0*/  @!PT LDS RZ, [RZ] ;  /* 0x00000000fffff984 */ /* 0x000fe20000000800 */
[----:B------:R-:W-:Y:S01]  /*8800*/  @!PT LDS RZ, [RZ] ;  /* 0x00000000fffff984 */ /* 0x000fe20000000800 */
[----:B------:R2:W-:Y:S07]  /*8810*/  MEMBAR.ALL.CTA ;  /* 0x0000000000007992 */ /* 0x0005ee0000008000 */
[----:B--2---:R-:W2:Y:S02]  /*8820*/  FENCE.VIEW.ASYNC.S ;  /* 0x00000000000073c6 */ /* 0x004ea40000000000 */
[----:B--2---:R-:W-:Y:S06]  /*8830*/  BAR.SYNC.DEFER_BLOCKING 0x1, 0x80 ;  /* 0x0042000000007b1d */ /* 0x004fec0000010000 */
[----:B------:R-:W-:Y:S05]  /*8840*/  @P0 BRA `(.L_x_147) ;  /* 0x0000000000380947 */ /* 0x000fea0003800000 */
[----:B------:R-:W-:Y:S01]  /*8850*/  UIADD3 UR4, UPT, UPT, UR43, 0x4400, URZ ;  /* 0x000044002b047890 */ /* 0x000fe2000fffe0ff */
[----:B------:R-:W-:Y:S01]  /*8860*/  UMOV UR51, UR36 ;  /* 0x0000002400337c82 */ /* 0x000fe20008000000 */
[----:B------:R-:W-:Y:S02]  /*8870*/  UIADD3 UR9, UPT, UPT, UR49, 0x80, URZ ;  /* 0x0000008031097890 */ /* 0x000fe4000fffe0ff */
[----:B------:R-:W-:Y:S02]  /*8880*/  UIADD3 UR8, UPT, UPT, UR43, 0x4c00, URZ ;  /* 0x00004c002b087890 */ /* 0x000fe4000fffe0ff */
[----:B------:R-:W-:Y:S01]  /*8890*/  MOV R89, UR4 ;  /* 0x0000000400597c02 */ /* 0x000fe20008000f00 */
[----:B------:R-:W-:Y:S01]  /*88a0*/  UIADD3 UR4, UP0, UPT, UR62, 0x680, URZ ;  /* 0x000006803e047890 */ /* 0x000fe2000ff1e0ff */
[----:B------:R-:W-:Y:S02]  /*88b0*/  UMOV UR10, UR50 ;  /* 0x00000032000a7c82 */ /* 0x000fe40008000000 */
[----:B------:R-:W-:Y:S01]  /*88c0*/  R2UR UR48, R89 ;  /* 0x00000000593072ca */ /* 0x000fe200000e0000 */
[----:B------:R-:W-:Y:S01]  /*88d0*/  UIADD3.X UR5, UPT, UPT, URZ, UR63, URZ, UP0, !UPT ;  /* 0x0000003fff057290 */ /* 0x000fe200087fe4ff */
[----:B------:R-:W-:Y:S11]  /*88e0*/  UMOV UR11, UR36 ;  /* 0x00000024000b7c82 */ /* 0x000ff60008000000 */
[----:B------:R2:W-:Y:S01]  /*88f0*/  UTMASTG.3D [UR48], [UR4] ;  /* 0x00000030040073b5 */ /* 0x0005e20008010000 */
[----:B------:R2:W-:Y:S01]  /*8900*/  UTMASTG.3D [UR8], [UR4] ;  /* 0x00000008040073b5 */ /* 0x0005e20008010000 */
[----:B------:R0:W-:Y:S01]  /*8910*/  UTMACMDFLUSH ;  /* 0x00000000000079b7 */ /* 0x0001e20000000000 */
[----:B--2---:R-:W-:Y:S04]  /*8920*/  DEPBAR.LE SB0, 0x1 ;  /* 0x000080400000791a */ /* 0x004fe80000000000 */
.L_x_147:
[----:B------:R-:W-:Y:S05]  /*8930*/  BSYNC.RECONVERGENT B0 ;  /* 0x0000000000007941 */ /* 0x000fea0003800200 */
.L_x_146:
[----:B------:R-:W-:Y:S06]  /*8940*/  BAR.SYNC.DEFER_BLOCKING 0x1, 0x80 ;  /* 0x0042000000007b1d */ /* 0x000fec0000010000 */
[----:B------:R-:W2:Y:S01]  /*8950*/  @P6 SYNCS.PHASECHK.TRANS64.TRYWAIT P0, [R0+URZ+0x210], R2 ;  /* 0x00021002000065a7 */ /* 0x000ea200080011ff */
[----:B------:R-:W-:Y:S01]  /*8960*/  BSSY B1, `(.L_x_148) ;  /* 0x000001f000017945 */ /* 0x000fe20003800000 */
[----:B--2---:R-:W-:Y:S03]  /*8970*/  @P6 SEL R52, RZ, 0x1, !P0 ;  /* 0x00000001ff346807 */ /* 0x004fe60004000000 */
[----:B------:R-:W-:Y:S05]  /*8980*/  @!P6 BRA `(.L_x_149) ;  /* 0x000000000070e947 */ /* 0x000fea0003800000 */
[----:B------:R-:W-:Y:S01]  /*8990*/  ISETP.NE.AND P1, PT, R53, RZ, PT ;  /* 0x000000ff3500720c */ /* 0x000fe20003f25270 */
[----:B------:R-:W-:Y:S01]  /*89a0*/  BSSY B0, `(.L_x_150) ;  /* 0x0000008000007945 */ /* 0x000fe20003800000 */
[----:B------:R-:W-:Y:S11]  /*89b0*/  ISETP.NE.AND P0, PT, R52, RZ, PT ;  /* 0x000000ff3400720c */ /* 0x000ff60003f05270 */
[----:B------:R-:W-:Y:S04]  /*89c0*/  @P1 IMAD R4, R86, 0x1000, R55 ;  /* 0x0000100056041824 */ /* 0x000fe800078e0237 */
[----:B------:R-:W-:Y:S01]  /*89d0*/  @P1 IMAD.IADD R3, R54, 0x1, R4 ;  /* 0x0000000136031824 */ /* 0x000fe200078e0204 */
[----:B------:R-:W-:Y:S06]  /*89e0*/  @P0 BRA `(.L_x_151) ;  /* 0x00000000000c0947 */ /* 0x000fec0003800000 */
[----:B------:R-:W-:Y:S04]  /*89f0*/  SHF.L.U32 R2, R85, 0x1f, RZ ;  /* 0x0000001f55027819 */ /* 0x000fe800000006ff */
[----:B------:R-:W2:Y:S02]  /*8a00*/  SYNCS.PHASECHK.TRANS64.TRYWAIT P0, [R0+URZ+0x210], R2 ;  /* 0x00021002000075a7 */ /* 0x000ea400080011ff */
[----:B--2---:R-:W-:Y:S05]  /*8a10*/  @!P0 BRA `(.L_x_152) ;  /* 0x00000040000c8947 */ /* 0x004fea0003800000 */
.L_x_151:
[----:B------:R-:W-:Y:S05]  /*8a20*/  BSYNC B0 ;  /* 0x0000000000007941 */ /* 0x000fea0003800000 */
.L_x_150:
[----:B------:R-:W-:Y:S01]  /*8a30*/  ISETP.NE.AND P0, PT, R53, RZ, PT ;  /* 0x000000ff3500720c */ /* 0x000fe20003f05270 */
[----:B--2---:R-:W-:Y:S02]  /*8a40*/  VIADD R2, R0, 0x230 ;  /* 0x0000023000027836 */ /* 0x004fe40000000000 */
[----:B------:R-:W-:Y:S02]  /*8a50*/  IMAD.U32 R0, RZ, RZ, UR46 ;  /* 0x0000002eff007e24 */ /* 0x000fe4000f8e00ff */
[----:B------:R-:W-:Y:S03]  /*8a60*/  VIADD R86, R86, 0x1 ;  /* 0x0000000156567836 */ /* 0x000fe60000000000 */
[----:B------:R-:W-:Y:S05]  /*8a70*/  PRMT R0, R0, 0x654, R2 ;  /* 0x0000065400007816 */ /* 0x000fea0000000002 */
[----:B------:R2:W3:Y:S04]  /*8a80*/  @P0 LDS.128 R44, [R4+0x400] ;  /* 0x00040000042c0984 */ /* 0x0004e80000000c00 */
[----:B------:R2:W4:Y:S01]  /*8a90*/  @P0 LDS.128 R48, [R3+0x400] ;  /* 0x0004000003300984 */ /* 0x0005220000000c00 */
        /* <DEDUP_REMOVED lines=10> */
[----:B--23--:R-:W-:Y:S02]  /*8b40*/  LOP3.LUT R85, R85, R0, RZ, 0x3c, !PT ;  /* 0x0000000055557212 */ /* 0x00cfe400078e3cff */
.L_x_149:
[----:B------:R-:W-:Y:S05]  /*8b50*/  BSYNC B1 ;  /* 0x0000000000017941 */ /* 0x000fea0003800000 */
.L_x_148:
[----:B------:R-:W-:Y:S05]  /*8b60*/  VIADD R0, R39, 0x20 ;  /* 0x0000002027007836 */ /* 0x000fea0000000000 */
[----:B------:R-:W-:Y:S04]  /*8b70*/  SHF.R.U32.HI R0, RZ, 0x15, R0 ;  /* 0x00000015ff007819 */ /* 0x000fe80000011600 */
[----:B------:R-:W-:Y:S11]  /*8b80*/  LOP3.LUT P0, RZ, R0, 0x3, R81, 0x48, !PT ;  /* 0x0000000300ff7812 */ /* 0x000ff60007804851 */
[----:B------:R-:W-:Y:S02]  /*8b90*/  @!UPT UIADD3 URZ, UPT, UPT, URZ, URZ, URZ ;  /* 0x000000fffffff290 */ /* 0x000fe4000fffe0ff */
[----:B------:R-:W-:Y:S05]  /*8ba0*/  @!P0 BRA `(.L_x_153) ;  /* 0x0000000000408947 */ /* 0x000fea0003800000 */
[----:B------:R-:W2:Y:S01]  /*8bb0*/  LDCU.64 UR8, c[0x4][0x78] ;  /* 0x01000f00ff0877ac */ /* 0x000ea20008000a00 */
[----:B------:R-:W-:Y:S01]  /*8bc0*/  MOV R3, 0x0 ;  /* 0x0000000000037802 */ /* 0x000fe20000000f00 */
[----:B------:R-:W-:Y:S02]  /*8bd0*/  HFMA2 R12, -RZ, RZ, 0, 5.9604644775390625e-08 ;  /* 0x00000001ff0c7431 */ /* 0x000fe400000001ff */
[----:B------:R-:W-:Y:S02]  /*8be0*/  IMAD.MOV.U32 R8, RZ, RZ, 0x192 ;  /* 0x00000192ff087424 */ /* 0x000fe400078e00ff */
[----:B------:R-:W-:Y:S01]  /*8bf0*/  IMAD.MOV.U32 R13, RZ, RZ, RZ ;  /* 0x000000ffff0d7224 */ /* 0x000fe200078e00ff */
[----:B------:R-:W3:Y:S01]  /*8c00*/  LDCU.64 UR6, c[0x4][0x80] ;  /* 0x01001000ff0677ac */ /* 0x000ee20008000a00 */
[----:B------:R-:W1:Y:S01]  /*8c10*/  LDC.64 R2, c[0x4][R3] ;  /* 0x0100000003027b82 */ /* 0x000e620000000a00 */
[----:B------:R-:W5:Y:S01]  /*8c20*/  LDCU.64 UR4, c[0x4][0x18] ;  /* 0x01000300ff0477ac */ /* 0x000f620008000a00 */
[----:B--2---:R-:W-:Y:S01]  /*8c30*/  MOV R5, UR9 ;  /* 0x0000000900057c02 */ /* 0x004fe20008000f00 */
[----:B------:R-:W-:Y:S01]  /*8c40*/  IMAD.U32 R4, RZ, RZ, UR8 ;  /* 0x00000008ff047e24 */ /* 0x000fe2000f8e00ff */
[----:B---3--:R-:W-:Y:S01]  /*8c50*/  MOV R7, UR7 ;  /* 0x0000000700077c02 */ /* 0x008fe20008000f00 */
[----:B------:R-:W-:Y:S01]  /*8c60*/  IMAD.U32 R6, RZ, RZ, UR6 ;  /* 0x00000006ff067e24 */ /* 0x000fe2000f8e00ff */
[----:B-----5:R-:W-:Y:S01]  /*8c70*/  MOV R11, UR5 ;  /* 0x00000005000b7c02 */ /* 0x020fe20008000f00 */
[----:B------:R-:W-:Y:S02]  /*8c80*/  IMAD.U32 R10, RZ, RZ, UR4 ;  /* 0x00000004ff0a7e24 */ /* 0x000fe4000f8e00ff */
[----:B------:R-:W-:Y:S07]  /*8c90*/  LEPC R20, `(.L_x_153) ;  /* 0x000000001014794e */ /* 0x000fee0000000000 */
[----:B-1--4-:R-:W-:Y:S05]  /*8ca0*/  CALL.ABS.NOINC R2 ;  /* 0x0000000002007343 */ /* 0x012fea0003c00000 */
.L_x_153:
[C---:B------:R-:W-:Y:S01]  /*8cb0*/  SHF.L.U32 R2, R44.reuse, 0x10, RZ ;  /* 0x000000102c027819 */ /* 0x040fe200000006ff */
[----:B------:R-:W-:Y:S05]  /*8cc0*/  WARPSYNC.ALL ;  /* 0x0000000000007948 */ /* 0x000fea0003800000 */
[----:B------:R-:W-:Y:S01]  /*8cd0*/  R2UR UR4, R39 ;  /* 0x00000000270472ca */ /* 0x000fe200000e0000 */
[----:B------:R-:W-:Y:S01]  /*8ce0*/  BSSY.RECONVERGENT B0, `(.L_x_154) ;  /* 0x000009d000007945 */ /* 0x000fe20003800200 */
[C---:B------:R-:W-:Y:S02]  /*8cf0*/  PRMT R3, R44.reuse, 0x8880, RZ ;  /* 0x000088802c037816 */ /* 0x040fe400000000ff */
[----:B------:R-:W-:Y:S02]  /*8d00*/  SHF.L.U32 R41, R44, 0x8, RZ ;  /* 0x000000082c297819 */ /* 0x000fe400000006ff */
[C---:B------:R-:W-:Y:S02]  /*8d10*/  SHF.L.U32 R42, R45.reuse, 0x10, RZ ;  /* 0x000000102d2a7819 */ /* 0x040fe400000006ff */
[----:B------:R-:W-:Y:S02]  /*8d20*/  SHF.L.U32 R43, R45, 0x8, RZ ;  /* 0x000000082d2b7819 */ /* 0x000fe400000006ff */
[----:B------:R-:W-:Y:S02]  /*8d30*/  SHF.R.S32.HI R42, RZ, 0x18, R42 ;  /* 0x00000018ff2a7819 */ /* 0x000fe4000001142a */
[----:B------:R-:W-:Y:S01]  /*8d40*/  SHF.R.S32.HI R43, RZ, 0x18, R43 ;  /* 0x00000018ff2b7819 */ /* 0x000fe2000001142b */
[----:B-1----:R-:W1:Y:S01]  /*8d50*/  LDTM.x32 R4, tmem[UR4+0x20] ;  /* 0x00002004000479ee */ /* 0x002e6200082c0000 */
[----:B------:R-:W-:Y:S02]  /*8d60*/  ISETP.NE.AND P0, PT, R90, RZ, PT ;  /* 0x000000ff5a00720c */ /* 0x000fe40003f05270 */
[----:B------:R-:W-:Y:S01]  /*8d70*/  ISETP.NE.AND P6, PT, R60, RZ, PT ;  /* 0x000000ff3c00720c */ /* 0x000fe20003fc5270 */
[C---:B-1----:R-:W-:Y:S01]  /*8d80*/  IMAD R0, R38.reuse, R4, RZ ;  /* 0x0000000426007224 */ /* 0x042fe200078e02ff */
        /* <DEDUP_REMOVED lines=8> */
[----:B------:R-:W-:Y:S02]  /*8e10*/  IMAD R7, R38, R7, RZ ;  /* 0x0000000726077224 */ /* 0x000fe400078e02ff */
[-C--:B------:R-:W-:Y:S02]  /*8e20*/  IMAD R3, R5, R40.reuse, R3 ;  /* 0x0000002805037224 */ /* 0x080fe400078e0203 */
[----:B------:R-:W-:Y:S02]  /*8e30*/  IMAD R7, R4, R40, R7 ;  /* 0x0000002804077224 */ /* 0x000fe400078e0207 */
[C---:B------:R-:W-:Y:S02]  /*8e40*/  IMAD R4, R38.reuse, R8, RZ ;  /* 0x0000000826047224 */ /* 0x040fe400078e02ff */
[C---:B------:R-:W-:Y:S01]  /*8e50*/  IMAD R8, R38.reuse, R12, RZ ;  /* 0x0000000c26087224 */ /* 0x040fe200078e02ff */
[----:B------:R-:W-:Y:S01]  /*8e60*/  I2IP.S8.S32.SAT R56, R7, R3, RZ ;  /* 0x0000000307387239 */ /* 0x000fe200000014ff */
[----:B------:R-:W-:Y:S01]  /*8e70*/  IMAD R5, R38, R9, RZ ;  /* 0x0000000926057224 */ /* 0x000fe200078e02ff */
[----:B------:R-:W-:Y:S01]  /*8e80*/  PRMT R7, R46, 0x8880, RZ ;  /* 0x000088802e077816 */ /* 0x000fe200000000ff */
[----:B------:R-:W-:Y:S01]  /*8e90*/  IMAD R12, R38, R16, RZ ;  /* 0x00000010260c7224 */ /* 0x000fe200078e02ff */
[----:B------:R-:W-:Y:S01]  /*8ea0*/  I2IP.S8.S32.SAT R56, R2, R0, R56 ;  /* 0x0000000002387239 */ /* 0x000fe20000001438 */
[C---:B------:R-:W-:Y:S01]  /*8eb0*/  IMAD R9, R38.reuse, R13, RZ ;  /* 0x0000000d26097224 */ /* 0x040fe200078e02ff */
[----:B------:R-:W-:Y:S01]  /*8ec0*/  SHF.R.S32.HI R3, RZ, 0x18, R45 ;  /* 0x00000018ff037819 */ /* 0x000fe2000001142d */
[----:B------:R-:W-:Y:S01]  /*8ed0*/  IMAD R16, R38, R20, RZ ;  /* 0x0000001426107224 */ /* 0x000fe200078e02ff */
[----:B----4-:R-:W-:Y:S01]  /*8ee0*/  SHF.L.U32 R0, R48, 0x10, RZ ;  /* 0x0000001030007819 */ /* 0x010fe200000006ff */
[----:B------:R-:W-:Y:S01]  /*8ef0*/  IMAD R13, R38, R17, RZ ;  /* 0x00000011260d7224 */ /* 0x000fe200078e02ff */
[----:B------:R-:W-:Y:S01]  /*8f00*/  SHF.L.U32 R2, R48, 0x8, RZ ;  /* 0x0000000830027819 */ /* 0x000fe200000006ff */
[C---:B------:R-:W-:Y:S01]  /*8f10*/  IMAD R20, R38.reuse, R24, RZ ;  /* 0x0000001826147224 */ /* 0x040fe200078e02ff */
[----:B------:R-:W-:Y:S01]  /*8f20*/  SHF.R.S32.HI R0, RZ, 0x18, R0 ;  /* 0x00000018ff007819 */ /* 0x000fe20000011400 */
[C---:B------:R-:W-:Y:S01]  /*8f30*/  IMAD R17, R38.reuse, R21, RZ ;  /* 0x0000001526117224 */ /* 0x040fe200078e02ff */
[----:B------:R-:W-:Y:S01]  /*8f40*/  SHF.R.S32.HI R2, RZ, 0x18, R2 ;  /* 0x00000018ff027819 */ /* 0x000fe20000011402 */
[C---:B------:R-:W-:Y:S02]  /*8f50*/  IMAD R24, R38.reuse, R28, RZ ;  /* 0x0000001c26187224 */ /* 0x040fe400078e02ff */
[C---:B------:R-:W-:Y:S02]  /*8f60*/  IMAD R6, R38.reuse, R10, RZ ;  /* 0x0000000a26067224 */ /* 0x040fe400078e02ff */
[C---:B------:R-:W-:Y:S02]  /*8f70*/  IMAD R21, R38.reuse, R25, RZ ;  /* 0x0000001926157224 */ /* 0x040fe400078e02ff */
[----:B------:R-:W-:Y:S01]  /*8f80*/  IMAD R28, R38, R32, RZ ;  /* 0x00000020261c7224 */ /* 0x000fe200078e02ff */
[----:B------:R-:W-:Y:S01]  /*8f90*/  SHF.L.U32 R32, R46, 0x10, RZ ;  /* 0x000000102e207819 */ /* 0x000fe200000006ff */
[-C--:B------:R-:W-:Y:S02]  /*8fa0*/  IMAD R4, R41, R40.reuse, R4 ;  /* 0x0000002829047224 */ /* 0x080fe400078e0204 */
[----:B------:R-:W-:Y:S01]  /*8fb0*/  IMAD R25, R38, R29, RZ ;  /* 0x0000001d26197224 */ /* 0x000fe200078e02ff */
[----:B------:R-:W-:Y:S01]  /*8fc0*/  SHF.R.S32.HI R32, RZ, 0x18, R32 ;  /* 0x00000018ff207819 */ /* 0x000fe20000011420 */
[----:B------:R-:W-:Y:S02]  /*8fd0*/  IMAD R5, R42, R40, R5 ;  /* 0x000000282a057224 */ /* 0x000fe400078e0205 */
[----:B------:R-:W-:Y:S01]  /*8fe0*/  IMAD R29, R38, R33, RZ ;  /* 0x00000021261d7224 */ /* 0x000fe200078e02ff */
[----:B------:R-:W-:Y:S01]  /*8ff0*/  SHF.L.U32 R33, R46, 0x8, RZ ;  /* 0x000000082e217819 */ /* 0x000fe200000006ff */
[C---:B------:R-:W-:Y:S02]  /*9000*/  IMAD R11, R38.reuse, R11, RZ ;  /* 0x0000000b260b7224 */ /* 0x040fe400078e02ff */
[C---:B------:R-:W-:Y:S01]  /*9010*/  IMAD R10, R38.reuse, R14, RZ ;  /* 0x0000000e260a7224 */ /* 0x040fe200078e02ff */
[----:B------:R-:W-:Y:S01]  /*9020*/  SHF.R.S32.HI R33, RZ, 0x18, R33 ;  /* 0x00000018ff217819 */ /* 0x000fe20000011421 */
[----:B------:R-:W-:Y:S02]  /*9030*/  IMAD R6, R43, R40, R6 ;  /* 0x000000282b067224 */ /* 0x000fe400078e0206 */
[C---:B------:R-:W-:Y:S02]  /*9040*/  IMAD R14, R38.reuse, R18, RZ ;  /* 0x00000012260e7224 */ /* 0x040fe400078e02ff */
[C---:B------:R-:W-:Y:S02]  /*9050*/  IMAD R18, R38.reuse, R22, RZ ;  /* 0x0000001626127224 */ /* 0x040fe400078e02ff */
[----:B------:R-:W-:Y:S01]  /*9060*/  IMAD R11, R3, R40, R11 ;  /* 0x00000028030b7224 */ /* 0x000fe200078e020b */
[----:B------:R-:W-:Y:S01]  /*9070*/  PRMT R3, R47, 0x8880, RZ ;  /* 0x000088802f037816 */ /* 0x000fe200000000ff */
[C---:B------:R-:W-:Y:S02]  /*9080*/  IMAD R22, R38.reuse, R26, RZ ;  /* 0x0000001a26167224 */ /* 0x040fe400078e02ff */
[C---:B------:R-:W-:Y:S01]  /*9090*/  IMAD R26, R38.reuse, R30, RZ ;  /* 0x0000001e261a7224 */ /* 0x040fe200078e02ff */
[----:B------:R-:W-:Y:S01]  /*90a0*/  I2IP.S8.S32.SAT R11, R11, R6, RZ ;  /* 0x000000060b0b7239 */ /* 0x000fe200000014ff */
[----:B------:R-:W-:Y:S01]  /*90b0*/  IMAD R8, R7, R40, R8 ;  /* 0x0000002807087224 */ /* 0x000fe200078e0208 */
[----:B------:R-:W-:Y:S01]  /*90c0*/  SHF.L.U32 R6, R47, 0x10, RZ ;  /* 0x000000102f067819 */ /* 0x000fe200000006ff */
[----:B------:R-:W-:Y:S01]  /*90d0*/  IMAD R30, R38, R34, RZ ;  /* 0x00000022261e7224 */ /* 0x000fe200078e02ff */
[----:B------:R-:W-:Y:S01]  /*90e0*/  SHF.R.S32.HI R34, RZ, 0x18, R46 ;  /* 0x00000018ff227819 */ /* 0x000fe2000001142e */
[----:B------:R-:W-:Y:S01]  /*90f0*/  IMAD R9, R32, R40, R9 ;  /* 0x0000002820097224 */ /* 0x000fe200078e0209 */
[----:B------:R-:W-:Y:S01]  /*9100*/  SHF.R.S32.HI R6, RZ, 0x18, R6 ;  /* 0x00000018ff067819 */ /* 0x000fe20000011406 */
[----:B------:R-:W-:Y:S01]  /*9110*/  IMAD R15, R38, R15, RZ ;  /* 0x0000000f260f7224 */ /* 0x000fe200078e02ff */
[----:B------:R-:W-:Y:S01]  /*9120*/  I2IP.S8.S32.SAT R57, R5, R4, R11 ;  /* 0x0000000405397239 */ /* 0x000fe2000000140b */
[-C--:B------:R-:W-:Y:S01]  /*9130*/  IMAD R10, R33, R40.reuse, R10 ;  /* 0x00000028210a7224 */ /* 0x080fe200078e020a */
[----:B------:R-:W-:Y:S01]  /*9140*/  SHF.L.U32 R5, R49, 0x10, RZ ;  /* 0x0000001031057819 */ /* 0x000fe200000006ff */
[----:B------:R-:W-:Y:S01]  /*9150*/  IMAD.SHL.U32 R7, R47, 0x100, RZ ;  /* 0x000001002f077824 */ /* 0x000fe200078e00ff */
[----:B------:R-:W-:Y:S01]  /*9160*/  PRMT R4, R49, 0x8880, RZ ;  /* 0x0000888031047816 */ /* 0x000fe200000000ff */
[-C--:B------:R-:W-:Y:S01]  /*9170*/  IMAD R15, R34, R40.reuse, R15 ;  /* 0x00000028220f7224 */ /* 0x080fe200078e020f */
[----:B------:R-:W-:Y:S01]  /*9180*/  SHF.R.S32.HI R5, RZ, 0x18, R5 ;  /* 0x00000018ff057819 */ /* 0x000fe20000011405 */
[-C--:B------:R-:W-:Y:S01]  /*9190*/  IMAD R12, R3, R40.reuse, R12 ;  /* 0x00000028030c7224 */ /* 0x080fe200078e020c */
[----:B------:R-:W-:Y:S01]  /*91a0*/  SHF.R.S32.HI R7, RZ, 0x18, R7 ;  /* 0x00000018ff077819 */ /* 0x000fe20000011407 */
[----:B------:R-:W-:Y:S01]  /*91b0*/  IMAD R13, R6, R40, R13 ;  /* 0x00000028060d7224 */ /* 0x000fe200078e020d */
[----:B------:R-:W-:Y:S01]  /*91c0*/  I2IP.S8.S32.SAT R15, R15, R10, RZ ;  /* 0x0000000a0f0f7239 */ /* 0x000fe200000014ff */
[----:B------:R-:W-:Y:S01]  /*91d0*/  IMAD R19, R38, R19, RZ ;  /* 0x0000001326137224 */ /* 0x000fe200078e02ff */
[----:B------:R-:W-:Y:S01]  /*91e0*/  SHF.R.S32.HI R10, RZ, 0x18, R47 ;  /* 0x00000018ff0a7819 */ /* 0x000fe2000001142f */
[----:B------:R-:W-:Y:S01]  /*91f0*/  IMAD R14, R7, R40, R14 ;  /* 0x00000028070e7224 */ /* 0x000fe200078e020e */
[----:B------:R-:W-:Y:S01]  /*9200*/  PRMT R3, R48, 0x8880, RZ ;  /* 0x0000888030037816 */ /* 0x000fe200000000ff */
[----:B------:R-:W-:Y:S01]  /*9210*/  IMAD R23, R38, R23, RZ ;  /* 0x0000001726177224 */ /* 0x000fe200078e02ff */
[----:B------:R-:W-:Y:S01]  /*9220*/  I2IP.S8.S32.SAT R58, R9, R8, R15 ;  /* 0x00000008093a7239 */ /* 0x000fe2000000140f */
[-C--:B------:R-:W-:Y:S02]  /*9230*/  IMAD R19, R10, R40.reuse, R19 ;  /* 0x000000280a137224 */ /* 0x080fe400078e0213 */
[-C--:B------:R-:W-:Y:S01]  /*9240*/  IMAD R16, R3, R40.reuse, R16 ;  /* 0x0000002803107224 */ /* 0x080fe200078e0210 */
[----:B------:R-:W-:Y:S01]  /*9250*/  SHF.R.S32.HI R3, RZ, 0x18, R48 ;  /* 0x00000018ff037819 */ /* 0x000fe20000011430 */
[----:B------:R-:W-:Y:S01]  /*9260*/  IMAD R17, R0, R40, R17 ;  /* 0x0000002800117224 */ /* 0x000fe200078e0211 */
[----:B------:R-:W-:Y:S01]  /*9270*/  I2IP.S8.S32.SAT R14, R19, R14, RZ ;  /* 0x0000000e130e7239 */ /* 0x000fe200000014ff */
[----:B------:R-:W-:Y:S02]  /*9280*/  IMAD.SHL.U32 R0, R49, 0x100, RZ ;  /* 0x0000010031007824 */ /* 0x000fe400078e00ff */
[-C--:B------:R-:W-:Y:S01]  /*9290*/  IMAD R18, R2, R40.reuse, R18 ;  /* 0x0000002802127224 */ /* 0x080fe200078e0212 */
[----:B------:R-:W-:Y:S01]  /*92a0*/  SHF.R.S32.HI R2, RZ, 0x18, R49 ;  /* 0x00000018ff027819 */ /* 0x000fe20000011431 */
[-C--:B------:R-:W-:Y:S01]  /*92b0*/  IMAD R23, R3, R40.reuse, R23 ;  /* 0x0000002803177224 */ /* 0x080fe200078e0217 */
[----:B------:R-:W-:Y:S01]  /*92c0*/  SHF.R.S32.HI R0, RZ, 0x18, R0 ;  /* 0x00000018ff007819 */ /* 0x000fe20000011400 */
[-C--:B------:R-:W-:Y:S01]  /*92d0*/  IMAD R20, R4, R40.reuse, R20 ;  /* 0x0000002804147224 */ /* 0x080fe200078e0214 */
[C---:B------:R-:W-:Y:S01]  /*92e0*/  SHF.L.U32 R4, R50.reuse, 0x10, RZ ;  /* 0x0000001032047819 */ /* 0x040fe200000006ff */
[-C--:B------:R-:W-:Y:S01]  /*92f0*/  IMAD R21, R5, R40.reuse, R21 ;  /* 0x0000002805157224 */ /* 0x080fe200078e0215 */
[----:B------:R-:W-:Y:S01]  /*9300*/  PRMT R3, R50, 0x8880, RZ ;  /* 0x0000888032037816 */ /* 0x000fe200000000ff */
[----:B------:R-:W-:Y:S01]  /*9310*/  IMAD R27, R38, R27, RZ ;  /* 0x0000001b261b7224 */ /* 0x000fe200078e02ff */
[----:B------:R-:W-:Y:S01]  /*9320*/  SHF.L.U32 R5, R50, 0x8, RZ ;  /* 0x0000000832057819 */ /* 0x000fe200000006ff */
[-C--:B------:R-:W-:Y:S01]  /*9330*/  IMAD R22, R0, R40.reuse, R22 ;  /* 0x0000002800167224 */ /* 0x080fe200078e0216 */
[----:B------:R-:W-:Y:S01]  /*9340*/  SHF.R.S32.HI R4, RZ, 0x18, R4 ;  /* 0x00000018ff047819 */ /* 0x000fe20000011404 */
[-C--:B------:R-:W-:Y:S01]  /*9350*/  IMAD R27, R2, R40.reuse, R27 ;  /* 0x00000028021b7224 */ /* 0x080fe200078e021b */
[----:B------:R-:W-:Y:S01]  /*9360*/  SHF.R.S32.HI R5, RZ, 0x18, R5 ;  /* 0x00000018ff057819 */ /* 0x000fe20000011405 */
[-C--:B------:R-:W-:Y:S01]  /*9370*/  IMAD R24, R3, R40.reuse, R24 ;  /* 0x0000002803187224 */ /* 0x080fe200078e0218 */
[C---:B------:R-:W-:Y:S01]  /*9380*/  SHF.L.U32 R3, R51.reuse, 0x10, RZ ;  /* 0x0000001033037819 */ /* 0x040fe200000006ff */
[-C--:B------:R-:W-:Y:S01]  /*9390*/  IMAD R25, R4, R40.reuse, R25 ;  /* 0x0000002804197224 */ /* 0x080fe200078e0219 */
[----:B------:R-:W-:Y:S01]  /*93a0*/  SHF.R.S32.HI R0, RZ, 0x18, R50 ;  /* 0x00000018ff007819 */ /* 0x000fe20000011432 */
[----:B------:R-:W-:Y:S01]  /*93b0*/  IMAD R31, R38, R31, RZ ;  /* 0x0000001f261f7224 */ /* 0x000fe200078e02ff */
[----:B------:R-:W-:Y:S01]  /*93c0*/  PRMT R2, R51, 0x8880, RZ ;  /* 0x0000888033027816 */ /* 0x000fe200000000ff */
[-C--:B------:R-:W-:Y:S01]  /*93d0*/  IMAD R26, R5, R40.reuse, R26 ;  /* 0x00000028051a7224 */ /* 0x080fe200078e021a */
[----:B------:R-:W-:Y:S01]  /*93e0*/  SHF.L.U32 R4, R51, 0x8, RZ ;  /* 0x0000000833047819 */ /* 0x000fe200000006ff */
[-C--:B------:R-:W-:Y:S01]  /*93f0*/  IMAD R31, R0, R40.reuse, R31 ;  /* 0x00000028001f7224 */ /* 0x080fe200078e021f */
[----:B------:R-:W-:Y:S01]  /*9400*/  SHF.R.S32.HI R3, RZ, 0x18, R3 ;  /* 0x00000018ff037819 */ /* 0x000fe20000011403 */
[-C--:B------:R-:W-:Y:S01]  /*9410*/  IMAD R28, R2, R40.reuse, R28 ;  /* 0x00000028021c7224 */ /* 0x080fe200078e021c */
[----:B------:R-:W-:Y:S01]  /*9420*/  SHF.R.S32.HI R4, RZ, 0x18, R4 ;  /* 0x00000018ff047819 */ /* 0x000fe20000011404 */
[----:B------:R-:W-:Y:S01]  /*9430*/  IMAD R35, R38, R35, RZ ;  /* 0x0000002326237224 */ /* 0x000fe200078e02ff */
[----:B------:R-:W-:Y:S01]  /*9440*/  SHF.R.S32.HI R5, RZ, 0x18, R51 ;  /* 0x00000018ff057819 */ /* 0x000fe20000011433 */
[----:B------:R-:W-:Y:S01]  /*9450*/  IMAD R29, R3, R40, R29 ;  /* 0x00000028031d7224 */ /* 0x000fe200078e021d */
[----:B------:R-:W-:Y:S01]  /*9460*/  I2IP.S8.S32.SAT R59, R13, R12, R14 ;  /* 0x0000000c0d3b7239 */ /* 0x000fe2000000140e */
[----:B------:R-:W-:Y:S01]  /*9470*/  IMAD R30, R4, R40, R30 ;  /* 0x00000028041e7224 */ /* 0x000fe200078e021e */
[----:B------:R-:W-:Y:S01]  /*9480*/  I2IP.S8.S32.SAT R18, R23, R18, RZ ;  /* 0x0000001217127239 */ /* 0x000fe200000014ff */
[----:B------:R-:W-:Y:S01]  /*9490*/  IMAD R35, R5, R40, R35 ;  /* 0x0000002805237224 */ /* 0x000fe200078e0223 */
[----:B------:R-:W-:Y:S01]  /*94a0*/  I2IP.S8.S32.SAT R22, R27, R22, RZ ;  /* 0x000000161b167239 */ /* 0x000fe200000014ff */
[----:B------:R1:W-:Y:S01]  /*94b0*/  STS.128 [R78+UR43+0x5400], R56 ;  /* 0x005400384e007988 */ /* 0x0003e20008000c2b */
[----:B------:R-:W-:Y:S02]  /*94c0*/  I2IP.S8.S32.SAT R26, R31, R26, RZ ;  /* 0x0000001a1f1a7239 */ /* 0x000fe400000014ff */
[----:B------:R-:W-:Y:S02]  /*94d0*/  I2IP.S8.S32.SAT R19, R35, R30, RZ ;  /* 0x0000001e23137239 */ /* 0x000fe400000014ff */
[----:B------:R-:W-:Y:S02]  /*94e0*/  I2IP.S8.S32.SAT R16, R17, R16, R18 ;  /* 0x0000001011107239 */ /* 0x000fe40000001412 */
[----:B------:R-:W-:Y:S02]  /*94f0*/  I2IP.S8.S32.SAT R17, R21, R20, R22 ;  /* 0x0000001415117239 */ /* 0x000fe40000001416 */
[----:B------:R-:W-:Y:S02]  /*9500*/  I2IP.S8.S32.SAT R18, R25, R24, R26 ;  /* 0x0000001819127239 */ /* 0x000fe4000000141a */
[----:B------:R-:W-:Y:S02]  /*9510*/  I2IP.S8.S32.SAT R19, R29, R28, R19 ;  /* 0x0000001c1d137239 */ /* 0x000fe40000001413 */
[----:B------:R-:W-:Y:S02]  /*9520*/  LEA R0, R86, UR43, 0x3 ;  /* 0x0000002b56007c11 */ /* 0x000fe4000f8e18ff */
[----:B------:R-:W-:Y:S01]  /*9530*/  @P6 SHF.L.U32 R2, R85, 0x1f, RZ ;  /* 0x0000001f55026819 */ /* 0x000fe200000006ff */
        /* <DEDUP_REMOVED lines=9> */
[----:B------:R-:W-:Y:S02]  /*95d0*/  UIADD3 UR4, UP0, UPT, UR62, 0x680, URZ ;  /* 0x000006803e047890 */ /* 0x000fe4000ff1e0ff */
[----:B------:R-:W-:Y:S02]  /*95e0*/  UIADD3 UR13, UPT, UPT, UR49, 0x20, URZ ;  /* 0x00000020310d7890 */ /* 0x000fe4000fffe0ff */
[----:B------:R-:W-:Y:S02]  /*95f0*/  UIADD3 UR12, UPT, UPT, UR43, 0x5400, URZ ;  /* 0x000054002b0c7890 */ /* 0x000fe4000fffe0ff */
[----:B------:R-:W-:Y:S01]  /*9600*/  UIADD3.X UR5, UPT, UPT, URZ, UR63, URZ, UP0, !UPT ;  /* 0x0000003fff057290 */ /* 0x000fe200087fe4ff */
[----:B------:R-:W-:Y:S01]  /*9610*/  UMOV UR14, UR50 ;  /* 0x00000032000e7c82 */ /* 0x000fe20008000000 */
[----:B------:R-:W-:Y:S01]  /*9620*/  UMOV UR15, UR36 ;  /* 0x00000024000f7c82 */ /* 0x000fe20008000000 */
[----:B------:R-:W-:Y:S02]  /*9630*/  UIADD3 UR9, UPT, UPT, UR49, 0xa0, URZ ;  /* 0x000000a031097890 */ /* 0x000fe4000fffe0ff */
[----:B------:R-:W-:Y:S01]  /*9640*/  UIADD3 UR8, UPT, UPT, UR43, 0x5c00, URZ ;  /* 0x00005c002b087890 */ /* 0x000fe2000fffe0ff */
[----:B------:R-:W-:Y:S03]  /*9650*/  UMOV UR10, UR50 ;  /* 0x00000032000a7c82 */ /* 0x000fe60008000000 */
[----:B------:R2:W-:Y:S01]  /*9660*/  UTMASTG.3D [UR12], [UR4] ;  /* 0x0000000c040073b5 */ /* 0x0005e20008010000 */
[----:B------:R-:W-:Y:S04]  /*9670*/  UMOV UR11, UR36 ;  /* 0x00000024000b7c82 */ /* 0x000fe80008000000 */
[----:B------:R2:W-:Y:S01]  /*9680*/  UTMASTG.3D [UR8], [UR4] ;  /* 0x00000008040073b5 */ /* 0x0005e20008010000 */
[----:B------:R0:W-:Y:S01]  /*9690*/  UTMACMDFLUSH ;  /* 0x00000000000079b7 */ /* 0x0001e20000000000 */
[----:B--2---:R-:W-:Y:S04]  /*96a0*/  DEPBAR.LE SB0, 0x1 ;  /* 0x000080400000791a */ /* 0x004fe80000000000 */
.L_x_155:
[----:B------:R-:W-:Y:S05]  /*96b0*/  BSYNC.RECONVERGENT B0 ;  /* 0x0000000000007941 */ /* 0x000fea0003800200 */
.L_x_154:
        /* <DEDUP_REMOVED lines=14> */
.L_x_159:
[----:B------:R-:W-:Y:S05]  /*97a0*/  BSYNC B0 ;  /* 0x0000000000007941 */ /* 0x000fea0003800000 */
.L_x_158:
[----:B------:R-:W-:Y:S01]  /*97b0*/  ISETP.NE.AND P0, PT, R53, RZ, PT ;  /* 0x000000ff3500720c */ /* 0x000fe20003f05270 */
[----:B------:R-:W-:Y:S11]  /*97c0*/  VIADD R86, R86, 0x1 ;  /* 0x0000000156567836 */ /* 0x000ff60000000000 */
[----:B------:R-:W-:Y:S01]  /*97d0*/  @!UPT UIADD3 URZ, UPT, UPT, URZ, URZ, URZ ;  /* 0x000000fffffff290 */ /* 0x000fe2000fffe0ff */
[----:B------:R3:W4:Y:S04]  /*97e0*/  @P0 LDS.128 R48, [R2+0x400] ;  /* 0x0004000002300984 */ /* 0x0007280000000c00 */
[----:B------:R1:W1:Y:S01]  /*97f0*/  @P0 LDS.128 R44, [R3+0x400] ;  /* 0x00040000032c0984 */ /* 0x0002620000000c00 */
        /* <DEDUP_REMOVED lines=8> */
[----:B---3--:R-:W-:Y:S02]  /*9880*/  VIADD R2, R0, 0x230 ;  /* 0x0000023000027836 */ /* 0x008fe40000000000 */
[----:B--2---:R-:W-:Y:S05]  /*9890*/  IMAD.U32 R0, RZ, RZ, UR46 ;  /* 0x0000002eff007e24 */ /* 0x004fea000f8e00ff */
[----:B------:R-:W-:Y:S04]  /*98a0*/  PRMT R0, R0, 0x654, R2 ;  /* 0x0000065400007816 */ /* 0x000fe80000000002 */
[----:B-----5:R2:W-:Y:S02]  /*98b0*/  SYNCS.ARRIVE.TRANS64.RED.A1T0 RZ, [R0+URZ], RZ ;  /* 0x000000ff00ff79a7 */ /* 0x0205e400081004ff */
[----:B--2---:R-:W-:Y:S04]  /*98c0*/  SEL R0, RZ, 0x1, P0 ;  /* 0x00000001ff007807 */ /* 0x004fe80000000000 */
[----:B-1--4-:R-:W-:Y:S02]  /*98d0*/  LOP3.LUT R85, R85, R0, RZ, 0x3c, !PT ;  /* 0x0000000055557212 */ /* 0x012fe400078e3cff */
.L_x_157:
[----:B------:R-:W-:Y:S05]  /*98e0*/  BSYNC B1 ;  /* 0x0000000000017941 */ /* 0x000fea0003800000 */
.L_x_156:
        /* <DEDUP_REMOVED lines=11> */
[----:B------:R-:W4:Y:S01]  /*99a0*/  LDC.64 R2, c[0x4][R3] ;  /* 0x0100000003027b82 */ /* 0x000f220000000a00 */
        /* <DEDUP_REMOVED lines=9> */
.L_x_161:
        /* <DEDUP_REMOVED lines=35> */
[----:B------:R-:W-:Y:S01]  /*9c70*/  SHF.L.U32 R0, R48, 0x10, RZ ;  /* 0x0000001030007819 */ /* 0x000fe200000006ff */
        /* <DEDUP_REMOVED lines=110> */
[----:B------:R-:W-:Y:S02]  /*a360*/  UIADD3 UR4, UPT, UPT, UR43, 0x4400, URZ ;  /* 0x000044002b047890 */ /* 0x000fe4000fffe0ff */
[----:B------:R-:W-:Y:S01]  /*a370*/  UIADD3 UR9, UPT, UPT, UR49, 0x40, URZ ;  /* 0x0000004031097890 */ /* 0x000fe2000fffe0ff */
[----:B------:R-:W-:Y:S01]  /*a380*/  UMOV UR10, UR50 ;  /* 0x00000032000a7c82 */ /* 0x000fe20008000000 */
[----:B------:R-:W-:Y:S02]  /*a390*/  UMOV UR11, UR36 ;  /* 0x00000024000b7c82 */ /* 0x000fe40008000000 */
[----:B------:R-:W-:Y:S01]  /*a3a0*/  MOV R89, UR4 ;  /* 0x0000000400597c02 */ /* 0x000fe20008000f00 */
[----:B------:R-:W-:Y:S02]  /*a3b0*/  UIADD3 UR4, UP0, UPT, UR62, 0x680, URZ ;  /* 0x000006803e047890 */ /* 0x000fe4000ff1e0ff */
[----:B------:R-:W-:Y:S01]  /*a3c0*/  UIADD3 UR13, UPT, UPT, UR49, 0xc0, URZ ;  /* 0x000000c0310d7890 */ /* 0x000fe2000fffe0ff */
[----:B------:R-:W-:Y:S01]  /*a3d0*/  R2UR UR8, R89 ;  /* 0x00000000590872ca */ /* 0x000fe200000e0000 */
[----:B------:R-:W-:Y:S02]  /*a3e0*/  UIADD3.X UR5, UPT, UPT, URZ, UR63, URZ, UP0, !UPT ;  /* 0x0000003fff057290 */ /* 0x000fe400087fe4ff */
[----:B------:R-:W-:Y:S01]  /*a3f0*/  UIADD3 UR12, UPT, UPT, UR43, 0x4c00, URZ ;  /* 0x00004c002b0c7890 */ /* 0x000fe2000fffe0ff */
[----:B------:R-:W-:Y:S01]  /*a400*/  UMOV UR14, UR50 ;  /* 0x00000032000e7c82 */ /* 0x000fe20008000000 */
[----:B------:R-:W-:Y:S08]  /*a410*/  UMOV UR15, UR36 ;  /* 0x00000024000f7c82 */ /* 0x000ff00008000000 */
[----:B------:R2:W-:Y:S01]  /*a420*/  UTMASTG.3D [UR8], [UR4] ;  /* 0x00000008040073b5 */ /* 0x0005e20008010000 */
[----:B------:R2:W-:Y:S01]  /*a430*/  UTMASTG.3D [UR12], [UR4] ;  /* 0x0000000c040073b5 */ /* 0x0005e20008010000 */
[----:B------:R0:W-:Y:S01]  /*a440*/  UTMACMDFLUSH ;  /* 0x00000000000079b7 */ /* 0x0001e20000000000 */
[----:B--2---:R-:W-:Y:S04]  /*a450*/  DEPBAR.LE SB0, 0x1 ;  /* 0x000080400000791a */ /* 0x004fe80000000000 */
.L_x_163:
[----:B------:R-:W-:Y:S05]  /*a460*/  BSYNC.RECONVERGENT B0 ;  /* 0x0000000000007941 */ /* 0x000fea0003800200 */
.L_x_162:
        /* <DEDUP_REMOVED lines=14> */
.L_x_167:
[----:B------:R-:W-:Y:S05]  /*a550*/  BSYNC B0 ;  /* 0x0000000000007941 */ /* 0x000fea0003800000 */
.L_x_166:
        /* <DEDUP_REMOVED lines=18> */
.L_x_165:
[----:B------:R-:W-:Y:S05]  /*a680*/  BSYNC B1 ;  /* 0x0000000000017941 */ /* 0x000fea0003800000 */
.L_x_164:
        /* <DEDUP_REMOVED lines=21> */
.L_x_169:
[----:B------:R-:W-:Y:S01]  /*a7e0*/  ISETP.NE.AND P0, PT, R90, RZ, PT ;  /* 0x000000ff5a00720c */ /* 0x000fe20003f05270 */
[----:B------:R-:W-:Y:S05]  /*a7f0*/  WARPSYNC.ALL ;  /* 0x0000000000007948 */ /* 0x000fea0003800000 */
[----:B------:R-:W-:Y:S01]  /*a800*/  R2UR UR4, R39 ;  /* 0x00000000270472ca */ /* 0x000fe200000e0000 */
[----:B------:R-:W-:Y:S01]  /*a810*/  IMAD.U32 R64, R46, 0x10000, RZ ;  /* 0x000100002e407824 */ /* 0x000fe200078e00ff */
[----:B------:R-:W-:Y:S01]  /*a820*/  SHF.L.U32 R41, R44, 0x10, RZ ;  /* 0x000000102c297819 */ /* 0x000fe200000006ff */
[----:B----4-:R-:W-:Y:S01]  /*a830*/  IMAD.U32 R63, R48, 0x10000, RZ ;  /* 0x00010000303f7824 */ /* 0x010fe200078e00ff */
[----:B------:R-:W-:Y:S01]  /*a840*/  PRMT R39, R44, 0x8880, RZ ;  /* 0x000088802c277816 */ /* 0x000fe200000000ff */
[----:B------:R-:W-:Y:S01]  /*a850*/  IMAD.U32 R53, R50, 0x10000, RZ ;  /* 0x0001000032357824 */ /* 0x000fe200078e00ff */
[----:B------:R-:W-:Y:S01]  /*a860*/  SHF.L.U32 R42, R44, 0x8, RZ ;  /* 0x000000082c2a7819 */ /* 0x000fe200000006ff */
[----:B------:R-:W-:Y:S01]  /*a870*/  BSSY.RECONVERGENT B0, `(.L_x_170) ;  /* 0x00000a0000007945 */ /* 0x000fe20003800200 */
[----:B------:R-:W-:Y:S02]  /*a880*/  SHF.R.S32.HI R41, RZ, 0x18, R41 ;  /* 0x00000018ff297819 */ /* 0x000fe40000011429 */
[----:B------:R-:W-:Y:S02]  /*a890*/  SHF.R.S32.HI R42, RZ, 0x18, R42 ;  /* 0x00000018ff2a7819 */ /* 0x000fe4000001142a */
[----:B------:R-:W-:Y:S01]  /*a8a0*/  SHF.R.S32.HI R43, RZ, 0x18, R44 ;  /* 0x00000018ff2b7819 */ /* 0x000fe2000001142c */
[----:B-1----:R-:W1:Y:S01]  /*a8b0*/  LDTM.x32 R4, tmem[UR4+0x60] ;  /* 0x00006004000479ee */ /* 0x002e6200082c0000 */
[----:B------:R-:W-:Y:S01]  /*a8c0*/  NOP ;  /* 0x0000000000007918 */ /* 0x000fe20000000000 */
[----:B------:R-:W-:Y:S02]  /*a8d0*/  IADD3 R83, PT, PT, R83, 0x2a0, RZ ;  /* 0x000002a053537810 */ /* 0x000fe40007ffe0ff */
[----:B------:R-:W-:Y:S02]  /*a8e0*/  PRMT R69, R45, 0x8880, RZ ;  /* 0x000088802d457816 */ /* 0x000fe400000000ff */
[----:B------:R-:W-:Y:S02]  /*a8f0*/  LOP3.LUT R83, R83, 0xfefffff8, RZ, 0xc0, !PT ;  /* 0xfefffff853537812 */ /* 0x000fe400078ec0ff */
[----:B------:R-:W-:Y:S02]  /*a900*/  SHF.L.U32 R68, R45, 0x10, RZ ;  /* 0x000000102d447819 */ /* 0x000fe400000006ff */
[----:B-1----:R1:W-:Y:S01]  /*a910*/  SYNCS.ARRIVE.TRANS64.RED.A1T0 RZ, [R83+URZ], RZ ;  /* 0x000000ff53ff79a7 */ /* 0x0023e200081004ff */
[----:B------:R-:W-:Y:S02]  /*a920*/  SHF.R.S32.HI R44, RZ, 0x18, R45 ;  /* 0x00000018ff2c7819 */ /* 0x000fe4000001142d */
[----:B------:R-:W-:Y:S02]  /*a930*/  PRMT R66, R46, 0x8880, RZ ;  /* 0x000088802e427816 */ /* 0x000fe400000000ff */
[C---:B------:R-:W-:Y:S02]  /*a940*/  PRMT R60, R47.reuse, 0x8880, RZ ;  /* 0x000088802f3c7816 */ /* 0x040fe400000000ff */
[C---:B------:R-:W-:Y:S02]  /*a950*/  SHF.L.U32 R59, R47.reuse, 0x10, RZ ;  /* 0x000000102f3b7819 */ /* 0x040fe400000006ff */
[----:B------:R-:W-:Y:S02]  /*a960*/  SHF.L.U32 R58, R47, 0x8, RZ ;  /* 0x000000082f3a7819 */ /* 0x000fe400000006ff */
[C---:B------:R-:W-:Y:S02]  /*a970*/  PRMT R65, R48.reuse, 0x8880, RZ ;  /* 0x0000888030417816 */ /* 0x040fe400000000ff */
[----:B------:R-:W-:Y:S01]  /*a980*/  SHF.L.U32 R62, R48, 0x8, RZ ;  /* 0x00000008303e7819 */ /* 0x000fe200000006ff */
[C---:B------:R-:W-:Y:S01]  /*a990*/  IMAD R0, R38.reuse, R4, RZ ;  /* 0x0000000426007224 */ /* 0x040fe200078e02ff */
[----:B------:R-:W-:Y:S01]  /*a9a0*/  SHF.R.S32.HI R4, RZ, 0x18, R68 ;  /* 0x00000018ff047819 */ /* 0x000fe20000011444 */
[C---:B------:R-:W-:Y:S01]  /*a9b0*/  IMAD R2, R38.reuse, R5, RZ ;  /* 0x0000000526027224 */ /* 0x040fe200078e02ff */
[C---:B------:R-:W-:Y:S01]  /*a9c0*/  PRMT R57, R49.reuse, 0x8880, RZ ;  /* 0x0000888031397816 */ /* 0x040fe200000000ff */
[C---:B------:R-:W-:Y:S01]  /*a9d0*/  IMAD R3, R38.reuse, R6, RZ ;  /* 0x0000000626037224 */ /* 0x040fe200078e02ff */
[----:B------:R-:W-:Y:S01]  /*a9e0*/  SHF.L.U32 R56, R49, 0x10, RZ ;  /* 0x0000001031387819 */ /* 0x000fe200000006ff */
[----:B------:R-:W-:Y:S01]  /*a9f0*/  IMAD R0, R39, R40, R0 ;  /* 0x0000002827007224 */ /* 0x000fe200078e0200 */
[----:B------:R-:W-:Y:S01]  /*aa00*/  MOV R39, R66 ;  /* 0x0000004200277202 */ /* 0x000fe20000000f00 */
[----:B------:R-:W-:Y:S01]  /*aa10*/  IMAD R7, R38, R7, RZ ;  /* 0x0000000726077224 */ /* 0x000fe200078e02ff */
[----:B------:R-:W-:Y:S01]  /*aa20*/  SHF.L.U32 R55, R49, 0x8, RZ ;  /* 0x0000000831377819 */ /* 0x000fe200000006ff */
[-C--:B------:R-:W-:Y:S01]  /*aa30*/  IMAD R2, R41, R40.reuse, R2 ;  /* 0x0000002829027224 */ /* 0x080fe200078e0202 */
[----:B------:R-:W-:Y:S01]  /*aa40*/  SHF.R.S32.HI R41, RZ, 0x18, R48 ;  /* 0x00000018ff297819 */ /* 0x000fe20000011430 */
[-C--:B------:R-:W-:Y:S01]  /*aa50*/  IMAD R3, R42, R40.reuse, R3 ;  /* 0x000000282a037224 */ /* 0x080fe200078e0203 */
[----:B------:R-:W-:Y:S01]  /*aa60*/  SHF.L.U32 R48, R51, 0x8, RZ ;  /* 0x0000000833307819 */ /* 0x000fe200000006ff */
[----:B------:R-:W-:Y:S01]  /*aa70*/  IMAD R7, R43, R40, R7 ;  /* 0x000000282b077224 */ /* 0x000fe200078e0207 */
[----:B------:R-:W-:Y:S01]  /*aa80*/  SHF.L.U32 R67, R45, 0x8, RZ ;  /* 0x000000082d437819 */ /* 0x000fe200000006ff */
[C---:B------:R-:W-:Y:S01]  /*aa90*/  IMAD R8, R38.reuse, R8, RZ ;  /* 0x0000000826087224 */ /* 0x040fe200078e02ff */
[----:B------:R-:W-:Y:S01]  /*aaa0*/  SHF.R.S32.HI R45, RZ, 0x18, R46 ;  /* 0x00000018ff2d7819 */ /* 0x000fe2000001142e */
[----:B------:R-:W-:Y:S01]  /*aab0*/  IMAD R9, R38, R9, RZ ;  /* 0x0000000926097224 */ /* 0x000fe200078e02ff */
[----:B------:R-:W-:Y:S01]  /*aac0*/  SHF.L.U32 R61, R46, 0x8, RZ ;  /* 0x000000082e3d7819 */ /* 0x000fe200000006ff */
[C---:B------:R-:W-:Y:S01]  /*aad0*/  IMAD R10, R38.reuse, R10, RZ ;  /* 0x0000000a260a7224 */ /* 0x040fe200078e02ff */
[----:B------:R-:W-:Y:S01]  /*aae0*/  SHF.R.S32.HI R46, RZ, 0x18, R47 ;  /* 0x00000018ff2e7819 */ /* 0x000fe2000001142f */
[C---:B------:R-:W-:Y:S01]  /*aaf0*/  IMAD R11, R38.reuse, R11, RZ ;  /* 0x0000000b260b7224 */ /* 0x040fe200078e02ff */
[----:B------:R-:W-:Y:S01]  /*ab00*/  SHF.R.S32.HI R42, RZ, 0x18, R49 ;  /* 0x00000018ff2a7819 */ /* 0x000fe20000011431 */
[----:B------:R-:W-:Y:S01]  /*ab10*/  IMAD R6, R38, R15, RZ ;  /* 0x0000000f26067224 */ /* 0x000fe200078e02ff */
[----:B------:R-:W-:Y:S01]  /*ab20*/  PRMT R54, R50, 0x8880, RZ ;  /* 0x0000888032367816 */ /* 0x000fe200000000ff */
[----:B------:R-:W-:Y:S01]  /*ab30*/  IMAD R15, R38, R20, RZ ;  /* 0x00000014260f7224 */ /* 0x000fe200078e02ff */
[----:B------:R-:W-:Y:S01]  /*ab40*/  SHF.L.U32 R52, R50, 0x8, RZ ;  /* 0x0000000832347819 */ /* 0x000fe200000006ff */
[C---:B------:R-:W-:Y:S01]  /*ab50*/  IMAD R20, R38.reuse, R25, RZ ;  /* 0x0000001926147224 */ /* 0x040fe200078e02ff */
[----:B------:R-:W-:Y:S01]  /*ab60*/  SHF.R.S32.HI R43, RZ, 0x18, R50 ;  /* 0x00000018ff2b7819 */ /* 0x000fe20000011432 */
[C---:B------:R-:W-:Y:S01]  /*ab70*/  IMAD R25, R38.reuse, R30, RZ ;  /* 0x0000001e26197224 */ /* 0x040fe200078e02ff */
[C---:B------:R-:W-:Y:S01]  /*ab80*/  PRMT R50, R51.reuse, 0x8880, RZ ;  /* 0x0000888033327816 */ /* 0x040fe200000000ff */
[C---:B------:R-:W-:Y:S01]  /*ab90*/  IMAD R30, R38.reuse, R35, RZ ;  /* 0x00000023261e7224 */ /* 0x040fe200078e02ff */
[----:B------:R-:W-:Y:S02]  /*aba0*/  SHF.L.U32 R49, R51, 0x10, RZ ;  /* 0x0000001033317819 */ /* 0x000fe400000006ff */
[----:B------:R-:W-:Y:S02]  /*abb0*/  SHF.R.S32.HI R47, RZ, 0x18, R51 ;  /* 0x00000018ff2f7819 */ /* 0x000fe40000011433 */
[----:B------:R-:W-:Y:S01]  /*abc0*/  I2IP.S8.S32.SAT R51, R7, R3, RZ ;  /* 0x0000000307337239 */ /* 0x000fe200000014ff */
[----:B------:R-:W-:Y:S01]  /*abd0*/  IMAD.MOV.U32 R3, RZ, RZ, R69 ;  /* 0x000000ffff037224 */ /* 0x000fe200078e0045 */
[----:B------:R-:W-:Y:S01]  /*abe0*/  SHF.R.S32.HI R5, RZ, 0x18, R67 ;  /* 0x00000018ff057819 */ /* 0x000fe20000011443 */
[----:B------:R-:W-:Y:S01]  /*abf0*/  IMAD R7, R38, R16, RZ ;  /* 0x0000001026077224 */ /* 0x000fe200078e02ff */
[----:B------:R-:W-:Y:S01]  /*ac00*/  IADD3 R36, PT, PT, R36, 0x1, RZ ;  /* 0x0000000124247810 */ /* 0x000fe20007ffe0ff */
[-C--:B------:R-:W-:Y:S02]  /*ac10*/  IMAD R8, R3, R40.reuse, R8 ;  /* 0x0000002803087224 */ /* 0x080fe400078e0208 */
[-C--:B------:R-:W-:Y:S02]  /*ac20*/  IMAD R9, R4, R40.reuse, R9 ;  /* 0x0000002804097224 */ /* 0x080fe400078e0209 */
[-C--:B------:R-:W-:Y:S02]  /*ac30*/  IMAD R10, R5, R40.reuse, R10 ;  /* 0x00000028050a7224 */ /* 0x080fe400078e020a */
[----:B------:R-:W-:Y:S02]  /*ac40*/  IMAD R11, R44, R40, R11 ;  /* 0x000000282c0b7224 */ /* 0x000fe400078e020b */
[C---:B------:R-:W-:Y:S02]  /*ac50*/  IMAD R3, R38.reuse, R12, RZ ;  /* 0x0000000c26037224 */ /* 0x040fe400078e02ff */
[C---:B------:R-:W-:Y:S01]  /*ac60*/  IMAD R12, R38.reuse, R17, RZ ;  /* 0x00000011260c7224 */ /* 0x040fe200078e02ff */
[----:B------:R-:W-:Y:S01]  /*ac70*/  I2IP.S8.S32.SAT R11, R11, R10, RZ ;  /* 0x0000000a0b0b7239 */ /* 0x000fe200000014ff */
[C---:B------:R-:W-:Y:S01]  /*ac80*/  IMAD R17, R38.reuse, R22, RZ ;  /* 0x0000001626117224 */ /* 0x040fe200078e02ff */
[----:B------:R-:W-:Y:S01]  /*ac90*/  SHF.R.S32.HI R10, RZ, 0x18, R64 ;  /* 0x00000018ff0a7819 */ /* 0x000fe20000011440 */
[C---:B------:R-:W-:Y:S02]  /*aca0*/  IMAD R22, R38.reuse, R27, RZ ;  /* 0x0000001b26167224 */ /* 0x040fe400078e02ff */
[----:B------:R-:W-:Y:S01]  /*acb0*/  IMAD R27, R38, R32, RZ ;  /* 0x00000020261b7224 */ /* 0x000fe200078e02ff */
[----:B------:R-:W-:Y:S01]  /*acc0*/  I2IP.S8.S32.SAT R32, R2, R0, R51 ;  /* 0x0000000002207239 */ /* 0x000fe20000001433 */
[C---:B------:R-:W-:Y:S01]  /*acd0*/  IMAD R4, R38.reuse, R13, RZ ;  /* 0x0000000d26047224 */ /* 0x040fe200078e02ff */
[----:B------:R-:W-:Y:S01]  /*ace0*/  SHF.R.S32.HI R0, RZ, 0x18, R61 ;  /* 0x00000018ff007819 */ /* 0x000fe2000001143d */
[C---:B------:R-:W-:Y:S01]  /*acf0*/  IMAD R5, R38.reuse, R14, RZ ;  /* 0x0000000e26057224 */ /* 0x040fe200078e02ff */
[----:B------:R-:W-:Y:S01]  /*ad00*/  MOV R2, R60 ;  /* 0x0000003c00027202 */ /* 0x000fe20000000f00 */
[C---:B------:R-:W-:Y:S02]  /*ad10*/  IMAD R13, R38.reuse, R18, RZ ;  /* 0x00000012260d7224 */ /* 0x040fe400078e02ff */
[----:B------:R-:W-:Y:S02]  /*ad20*/  IMAD R3, R39, R40, R3 ;  /* 0x0000002827037224 */ /* 0x000fe400078e0203 */
[C---:B------:R-:W-:Y:S02]  /*ad30*/  IMAD R18, R38.reuse, R23, RZ ;  /* 0x0000001726127224 */ /* 0x040fe400078e02ff */
[----:B------:R-:W-:Y:S02]  /*ad40*/  IMAD R23, R38, R28, RZ ;  /* 0x0000001c26177224 */ /* 0x000fe400078e02ff */
[----:B------:R-:W-:Y:S02]  /*ad50*/  IMAD R4, R10, R40, R4 ;  /* 0x000000280a047224 */ /* 0x000fe400078e0204 */
[----:B------:R-:W-:Y:S01]  /*ad60*/  IMAD R28, R38, R33, RZ ;  /* 0x00000021261c7224 */ /* 0x000fe200078e02ff */
[----:B------:R-:W-:Y:S01]  /*ad70*/  I2IP.S8.S32.SAT R33, R9, R8, R11 ;  /* 0x0000000809217239 */ /* 0x000fe2000000140b */
[-C--:B------:R-:W-:Y:S01]  /*ad80*/  IMAD R5, R0, R40.reuse, R5 ;  /* 0x0000002800057224 */ /* 0x080fe200078e0205 */
[----:B------:R-:W-:Y:S01]  /*ad90*/  SHF.R.S32.HI R8, RZ, 0x18, R59 ;  /* 0x00000018ff087819 */ /* 0x000fe2000001143b */
[-C--:B------:R-:W-:Y:S01]  /*ada0*/  IMAD R6, R45, R40.reuse, R6 ;  /* 0x000000282d067224 */ /* 0x080fe200078e0206 */
[----:B------:R-:W-:Y:S01]  /*adb0*/  SHF.R.S32.HI R9, RZ, 0x18, R58 ;  /* 0x00000018ff097819 */ /* 0x000fe2000001143a */
[-C--:B------:R-:W-:Y:S01]  /*adc0*/  IMAD R7, R2, R40.reuse, R7 ;  /* 0x0000002802077224 */ /* 0x080fe200078e0207 */
[----:B------:R-:W-:Y:S01]  /*add0*/  MOV R0, R65 ;  /* 0x0000004100007202 */ /* 0x000fe20000000f00 */
[----:B------:R-:W-:Y:S01]  /*ade0*/  IMAD R14, R38, R19, RZ ;  /* 0x00000013260e7224 */ /* 0x000fe200078e02ff */
[----:B------:R-:W-:Y:S01]  /*adf0*/  I2IP.S8.S32.SAT R5, R6, R5, RZ ;  /* 0x0000000506057239 */ /* 0x000fe200000014ff */
[-C--:B------:R-:W-:Y:S01]  /*ae00*/  IMAD R12, R8, R40.reuse, R12 ;  /* 0x00000028080c7224 */ /* 0x080fe200078e020c */
[----:B------:R-:W-:Y:S01]  /*ae10*/  SHF.R.S32.HI R2, RZ, 0x18, R63 ;  /* 0x00000018ff027819 */ /* 0x000fe2000001143f */
[-C--:B------:R-:W-:Y:S01]  /*ae20*/  IMAD R13, R9, R40.reuse, R13 ;  /* 0x00000028090d7224 */ /* 0x080fe200078e020d */
[----:B------:R-:W-:Y:S01]  /*ae30*/  SHF.R.S32.HI R8, RZ, 0x18, R62 ;  /* 0x00000018ff087819 */ /* 0x000fe2000001143e */
[----:B------:R-:W-:Y:S02]  /*ae40*/  IMAD R16, R38, R21, RZ ;  /* 0x0000001526107224 */ /* 0x000fe400078e02ff */
[-C--:B------:R-:W-:Y:S02]  /*ae50*/  IMAD R14, R46, R40.reuse, R14 ;  /* 0x000000282e0e7224 */ /* 0x080fe400078e020e */
[-C--:B------:R-:W-:Y:S02]  /*ae60*/  IMAD R15, R0, R40.reuse, R15 ;  /* 0x00000028000f7224 */ /* 0x080fe400078e020f */
[----:B------:R-:W-:Y:S01]  /*ae70*/  IMAD R16, R2, R40, R16 ;  /* 0x0000002802107224 */ /* 0x000fe200078e0210 */
[----:B------:R-:W-:Y:S01]  /*ae80*/  I2IP.S8.S32.SAT R13, R14, R13, RZ ;  /* 0x0000000d0e0d7239 */ /* 0x000fe200000014ff */
[C---:B------:R-:W-:Y:S01]  /*ae90*/  IMAD R19, R38.reuse, R24, RZ ;  /* 0x0000001826137224 */ /* 0x040fe200078e02ff */
[----:B------:R-:W-:Y:S01]  /*aea0*/  SHF.R.S32.HI R2, RZ, 0x18, R56 ;  /* 0x00000018ff027819 */ /* 0x000fe20000011438 */
[----:B------:R-:W-:Y:S01]  /*aeb0*/  IMAD R24, R38, R29, RZ ;  /* 0x0000001d26187224 */ /* 0x000fe200078e02ff */
[----:B------:R-:W-:Y:S01]  /*aec0*/  I2IP.S8.S32.SAT R35, R12, R7, R13 ;  /* 0x000000070c237239 */ /* 0x000fe2000000140d */
[----:B------:R-:W-:Y:S02]  /*aed0*/  IMAD R17, R8, R40, R17 ;  /* 0x0000002808117224 */ /* 0x000fe400078e0211 */
[----:B------:R-:W-:Y:S02]  /*aee0*/  IMAD.MOV.U32 R0, RZ, RZ, R57 ;  /* 0x000000ffff007224 */ /* 0x000fe400078e0039 */
[----:B------:R-:W-:Y:S01]  /*aef0*/  IMAD R29, R38, R34, RZ ;  /* 0x00000022261d7224 */ /* 0x000fe200078e02ff */
[----:B------:R-:W-:Y:S01]  /*af00*/  I2IP.S8.S32.SAT R34, R4, R3, R5 ;  /* 0x0000000304227239 */ /* 0x000fe20000001405 */
[-C--:B------:R-:W-:Y:S01]  /*af10*/  IMAD R18, R41, R40.reuse, R18 ;  /* 0x0000002829127224 */ /* 0x080fe200078e0212 */
[----:B------:R-:W-:Y:S01]  /*af20*/  SHF.R.S32.HI R3, RZ, 0x18, R55 ;  /* 0x00000018ff037819 */ /* 0x000fe20000011437 */
[----:B------:R-:W-:Y:S01]  /*af30*/  IMAD R19, R0, R40, R19 ;  /* 0x0000002800137224 */ /* 0x000fe200078e0213 */
[----:B------:R-:W-:Y:S01]  /*af40*/  MOV R0, R54 ;  /* 0x0000003600007202 */ /* 0x000fe20000000f00 */
[----:B------:R1:W-:Y:S01]  /*af50*/  STS.128 [R78+UR43+0x5400], R32 ;  /* 0x005400204e007988 */ /* 0x0003e20008000c2b */
        /* <DEDUP_REMOVED lines=8> */
[----:B------:R-:W-:Y:S01]  /*afe0*/  I2IP.S8.S32.SAT R16, R16, R15, R17 ;  /* 0x0000000f10107239 */ /* 0x000fe20000001411 */
[-C--:B------:R-:W-:Y:S01]  /*aff0*/  IMAD R23, R0, R40.reuse, R23 ;  /* 0x0000002800177224 */ /* 0x080fe200078e0217 */
[----:B------:R-:W-:Y:S01]  /*b000*/  SHF.R.S32.HI R0, RZ, 0x18, R52 ;  /* 0x00000018ff007819 */ /* 0x000fe20000011434 */
[----:B------:R-:W-:Y:S01]  /*b010*/  IMAD R24, R2, R40, R24 ;  /* 0x0000002802187224 */ /* 0x000fe200078e0218 */
[----:B------:R-:W-:Y:S01]  /*b020*/  MOV R2, R50 ;  /* 0x0000003200027202 */ /* 0x000fe20000000f00 */
[----:B------:R-:W-:Y:S01]  /*b030*/  IMAD R26, R38, R31, RZ ;  /* 0x0000001f261a7224 */ /* 0x000fe200078e02ff */
[----:B------:R-:W-:Y:S01]  /*b040*/  I2IP.S8.S32.SAT R17, R22, R21, RZ ;  /* 0x0000001516117239 */ /* 0x000fe200000014ff */
[-C--:B------:R-:W-:Y:S02]  /*b050*/  IMAD R25, R0, R40.reuse, R25 ;  /* 0x0000002800197224 */ /* 0x080fe400078e0219 */
[-C--:B------:R-:W-:Y:S01]  /*b060*/  IMAD R26, R43, R40.reuse, R26 ;  /* 0x000000282b1a7224 */ /* 0x080fe200078e021a */
[----:B------:R-:W-:Y:S01]  /*b070*/  I2IP.S8.S32.SAT R17, R20, R19, R17 ;  /* 0x0000001314117239 */ /* 0x000fe20000001411 */
[-C--:B------:R-:W-:Y:S02]  /*b080*/  IMAD R27, R2, R40.reuse, R27 ;  /* 0x00000028021b7224 */ /* 0x080fe400078e021b */
[-C--:B------:R-:W-:Y:S01]  /*b090*/  IMAD R28, R3, R40.reuse, R28 ;  /* 0x00000028031c7224 */ /* 0x080fe200078e021c */
[----:B------:R-:W-:Y:S01]  /*b0a0*/  I2IP.S8.S32.SAT R18, R26, R25, RZ ;  /* 0x000000191a127239 */ /* 0x000fe200000014ff */
[-C--:B------:R-:W-:Y:S02]  /*b0b0*/  IMAD R29, R4, R40.reuse, R29 ;  /* 0x00000028041d7224 */ /* 0x080fe400078e021d */
[----:B------:R-:W-:Y:S01]  /*b0c0*/  IMAD R30, R47, R40, R30 ;  /* 0x000000282f1e7224 */ /* 0x000fe200078e021e */
[----:B------:R-:W-:Y:S04]  /*b0d0*/  I2IP.S8.S32.SAT R18, R24, R23, R18 ;  /* 0x0000001718127239 */ /* 0x000fe80000001412 */
        /* <DEDUP_REMOVED lines=25> */
.L_x_171:
[----:B------:R-:W-:Y:S05]  /*b270*/  BSYNC.RECONVERGENT B0 ;  /* 0x0000000000007941 */ /* 0x000fea0003800200 */
.L_x_170:
[----:B------:R-:W-:Y:S01]  /*b280*/  R2UR UR4, R82 ;  /* 0x00000000520472ca */ /* 0x000fe200000e0000 */
[----:B------:R-:W-:Y:S01]  /*b290*/  BAR.SYNC.DEFER_BLOCKING 0x1, 0x80 ;  /* 0x0042000000007b1d */ /* 0x000fe20000010000 */
[----:B------:R-:W-:Y:S01]  /*b2a0*/  ISETP.NE.AND P0, PT, R84, 0x2, PT ;  /* 0x000000025400780c */ /* 0x000fe20003f05270 */
[----:B------:R-:W-:Y:S01]  /*b2b0*/  UISETP.NE.AND UP0, UPT, UR44, URZ, UPT ;  /* 0x000000ff2c00728c */ /* 0x000fe2000bf05270 */
[----:B------:R-:W-:Y:S01]  /*b2c0*/  ISETP.NE.AND P1, PT, R36, 0x4, PT ;  /* 0x000000042400780c */ /* 0x000fe20003f25270 */
[----:B------:R-:W-:Y:S01]  /*b2d0*/  UIADD3 UR20, UPT, UPT, UR38, UR61, URZ ;  /* 0x0000003d26147290 */ /* 0x000fe2000fffe0ff */
[----:B------:R-:W-:Y:S02]  /*b2e0*/  SEL R2, RZ, 0x1, P0 ;  /* 0x00000001ff027807 */ /* 0x000fe40000000000 */
[----:B------:R-:W-:Y:S02]  /*b2f0*/  SEL R0, RZ, 0x1, P1 ;  /* 0x00000001ff007807 */ /* 0x000fe40000800000 */
[----:B------:R-:W-:Y:S02]  /*b300*/  LOP3.LUT R87, R87, R2, RZ, 0x3c, !PT ;  /* 0x0000000257577212 */ /* 0x000fe400078e3cff */
[----:B------:R-:W-:Y:S01]  /*b310*/  LOP3.LUT R88, R88, R0, RZ, 0x3c, !PT ;  /* 0x0000000058587212 */ /* 0x000fe200078e3cff */
[----:B------:R-:W-:Y:S01]  /*b320*/  UIADD3 UR32, UPT, UPT, UR37, UR4, URZ ;  /* 0x0000000425207290 */ /* 0x000fe2000fffe0ff */
[----:B------:R-:W-:Y:S02]  /*b330*/  SEL R84, R84, RZ, P0 ;  /* 0x000000ff54547207 */ /* 0x000fe40000000000 */
[----:B------:R-:W-:Y:S01]  /*b340*/  SEL R36, R36, RZ, P1 ;  /* 0x000000ff24247207 */ /* 0x000fe20000800000 */
[----:B------:R-:W-:Y:S01]  /*b350*/  UMOV UR36, UR59 ;  /* 0x0000003b00247c82 */ /* 0x000fe20008000000 */
[----:B------:R-:W-:Y:S07]  /*b360*/  BRA.U UP0, `(.L_x_172) ;  /* 0xffffffb900a87547 */ /* 0x000fee000b83ffff */
[----:B------:R-:W-:Y:S05]  /*b370*/  EXIT ;  /* 0x000000000000794d */ /* 0x000fea0003800000 */
.L_x_25:
[----:B---3--:R3:W1:Y:S02]  /*b380*/  SYNCS.PHASECHK.TRANS64.TRYWAIT P0, [R0+URZ+0x2d0], R2 ;  /* 0x0002d002000075a7 */ /* 0x00866400080011ff */
[----:B-1----:R-:W-:Y:S05]  /*b390*/  @!P0 NANOSLEEP.SYNCS 0x989680 ;  /* 0x009896800000895d */ /* 0x002fea0003900000 */
[----:B------:R-:W1:Y:S02]  /*b3a0*/  @!P0 SYNCS.PHASECHK.TRANS64 P0, [R0+URZ+0x2d0], R2 ;  /* 0x0002d002000085a7 */ /* 0x000e6400080010ff */
[----:B-1----:R-:W-:Y:S05]  /*b3b0*/  @!P0 BRA `(.L_x_25) ;  /* 0xfffffffc00f08947 */ /* 0x002fea000383ffff */
[----:B------:R-:W-:Y:S05]  /*b3c0*/  BRA `(.L_x_173) ;  /* 0xffffff6800f07947 */ /* 0x000fea000383ffff */
.L_x_28:
[----:B--2---:R-:W-:-:S07]  /*b3d0*/  MOV R0, UR33 ;  /* 0x0000002100007c02 */ /* 0x004fce0008000f00 */
.L_x_174:
[----:B--2---:R2:W3:Y:S02]  /*b3e0*/  SYNCS.PHASECHK.TRANS64.TRYWAIT P0, [R0+URZ+0x108], R3 ;  /* 0x00010803000075a7 */ /* 0x0044e400080011ff */
[----:B---3--:R-:W-:Y:S05]  /*b3f0*/  @!P0 NANOSLEEP.SYNCS 0x989680 ;  /* 0x009896800000895d */ /* 0x008fea0003900000 */
[----:B------:R-:W3:Y:S02]  /*b400*/  @!P0 SYNCS.PHASECHK.TRANS64 P0, [R0+URZ+0x108], R3 ;  /* 0x00010803000085a7 */ /* 0x000ee400080010ff */
[----:B---3--:R-:W-:Y:S05]  /*b410*/  @!P0 BRA `(.L_x_174) ;  /* 0xfffffffc00f08947 */ /* 0x008fea000383ffff */
[----:B------:R-:W-:Y:S05]  /*b420*/  BRA `(.L_x_27) ;  /* 0xffffff6c00487947 */ /* 0x000fea000383ffff */
.L_x_35:
[----:B-1----:R-:W-:-:S07]  /*b430*/  MOV R0, UR17 ;  /* 0x0000001100007c02 */ /* 0x002fce0008000f00 */
.L_x_175:
[----:B-1----:R1:W2:Y:S02]  /*b440*/  SYNCS.PHASECHK.TRANS64.TRYWAIT P0, [R0+URZ+0x108], R3 ;  /* 0x00010803000075a7 */ /* 0x0022a400080011ff */
[----:B--2---:R-:W-:Y:S05]  /*b450*/  @!P0 NANOSLEEP.SYNCS 0x989680 ;  /* 0x009896800000895d */ /* 0x004fea0003900000 */
[----:B------:R-:W2:Y:S02]  /*b460*/  @!P0 SYNCS.PHASECHK.TRANS64 P0, [R0+URZ+0x108], R3 ;  /* 0x00010803000085a7 */ /* 0x000ea400080010ff */
[----:B--2---:R-:W-:Y:S05]  /*b470*/  @!P0 BRA `(.L_x_175) ;  /* 0xfffffffc00f08947 */ /* 0x004fea000383ffff */
[----:B------:R-:W-:Y:S05]  /*b480*/  BRA `(.L_x_34) ;  /* 0xffffff70000c7947 */ /* 0x000fea000383ffff */
.L_x_40:
[----:B-1----:R1:W2:Y:S02]  /*b490*/  SYNCS.PHASECHK.TRANS64.TRYWAIT P0, [R3+URZ+0x260], R0 ;  /* 0x00026000030075a7 */ /* 0x0022a400080011ff */
[----:B--2---:R-:W-:Y:S05]  /*b4a0*/  @!P0 NANOSLEEP.SYNCS 0x989680 ;  /* 0x009896800000895d */ /* 0x004fea0003900000 */
[----:B------:R-:W2:Y:S02]  /*b4b0*/  @!P0 SYNCS.PHASECHK.TRANS64 P0, [R3+URZ+0x260], R0 ;  /* 0x00026000030085a7 */ /* 0x000ea400080010ff */
[----:B--2---:R-:W-:Y:S05]  /*b4c0*/  @!P0 BRA `(.L_x_40) ;  /* 0xfffffffc00f08947 */ /* 0x004fea000383ffff */
[----:B------:R-:W-:Y:S05]  /*b4d0*/  BRA `(.L_x_176) ;  /* 0xffffff7000b87947 */ /* 0x000fea000383ffff */
.L_x_44:
[----:B------:R-:W-:-:S07]  /*b4e0*/  MOV R0, UR4 ;  /* 0x0000000400007c02 */ /* 0x000fce0008000f00 */
.L_x_177:
[----:B-1----:R1:W2:Y:S02]  /*b4f0*/  SYNCS.PHASECHK.TRANS64.TRYWAIT P0, [R0+URZ], R2 ;  /* 0x00000002000075a7 */ /* 0x0022a400080011ff */
[----:B--2---:R-:W-:Y:S05]  /*b500*/  @!P0 NANOSLEEP.SYNCS 0x989680 ;  /* 0x009896800000895d */ /* 0x004fea0003900000 */
[----:B------:R-:W2:Y:S02]  /*b510*/  @!P0 SYNCS.PHASECHK.TRANS64 P0, [R0+URZ], R2 ;  /* 0x00000002000085a7 */ /* 0x000ea400080010ff */
[----:B--2---:R-:W-:Y:S05]  /*b520*/  @!P0 BRA `(.L_x_177) ;  /* 0xfffffffc00f08947 */ /* 0x004fea000383ffff */
[----:B------:R-:W-:Y:S05]  /*b530*/  BRA `(.L_x_178) ;  /* 0xffffff7800607947 */ /* 0x000fea000383ffff */
.L_x_45:
[----:B------:R-:W-:-:S07]  /*b540*/  MOV R0, UR5 ;  /* 0x0000000500007c02 */ /* 0x000fce0008000f00 */
.L_x_179:
[----:B-1----:R1:W2:Y:S02]  /*b550*/  SYNCS.PHASECHK.TRANS64.TRYWAIT P0, [R0+URZ], R3 ;  /* 0x00000003000075a7 */ /* 0x0022a400080011ff */
[----:B--2---:R-:W-:Y:S05]  /*b560*/  @!P0 NANOSLEEP.SYNCS 0x989680 ;  /* 0x009896800000895d */ /* 0x004fea0003900000 */
[----:B------:R-:W2:Y:S02]  /*b570*/  @!P0 SYNCS.PHASECHK.TRANS64 P0, [R0+URZ], R3 ;  /* 0x00000003000085a7 */ /* 0x000ea400080010ff */
[----:B--2---:R-:W-:Y:S05]  /*b580*/  @!P0 BRA `(.L_x_179) ;  /* 0xfffffffc00f08947 */ /* 0x004fea000383ffff */
[----:B------:R-:W-:Y:S05]  /*b590*/  BRA `(.L_x_180) ;  /* 0xffffff78006c7947 */ /* 0x000fea000383ffff */
.L_x_46:
[----:B------:R-:W-:-:S07]  /*b5a0*/  MOV R0, UR5 ;  /* 0x0000000500007c02 */ /* 0x000fce0008000f00 */
.L_x_181:
[----:B-1----:R1:W2:Y:S02]  /*b5b0*/  SYNCS.PHASECHK.TRANS64.TRYWAIT P0, [R0+URZ], R3 ;  /* 0x00000003000075a7 */ /* 0x0022a400080011ff */
[----:B--2---:R-:W-:Y:S05]  /*b5c0*/  @!P0 NANOSLEEP.SYNCS 0x989680 ;  /* 0x009896800000895d */ /* 0x004fea0003900000 */
[----:B------:R-:W2:Y:S02]  /*b5d0*/  @!P0 SYNCS.PHASECHK.TRANS64 P0, [R0+URZ], R3 ;  /* 0x00000003000085a7 */ /* 0x000ea400080010ff */
[----:B--2---:R-:W-:Y:S05]  /*b5e0*/  @!P0 BRA `(.L_x_181) ;  /* 0xfffffffc00f08947 */ /* 0x004fea000383ffff */
[----:B------:R-:W-:Y:S05]  /*b5f0*/  BRA `(.L_x_182) ;  /* 0xffffff7800787947 */ /* 0x000fea000383ffff */
.L_x_47:
[----:B------:R-:W-:-:S07]  /*b600*/  MOV R0, UR5 ;  /* 0x0000000500007c02 */ /* 0x000fce0008000f00 */
.L_x_183:
[----:B-1----:R1:W2:Y:S02]  /*b610*/  SYNCS.PHASECHK.TRANS64.TRYWAIT P0, [R0+URZ], R3 ;  /* 0x00000003000075a7 */ /* 0x0022a400080011ff */
[----:B--2---:R-:W-:Y:S05]  /*b620*/  @!P0 NANOSLEEP.SYNCS 0x989680 ;  /* 0x009896800000895d */ /* 0x004fea0003900000 */
[----:B------:R-:W2:Y:S02]  /*b630*/  @!P0 SYNCS.PHASECHK.TRANS64 P0, [R0+URZ], R3 ;  /* 0x00000003000085a7 */ /* 0x000ea400080010ff */
[----:B--2---:R-:W-:Y:S05]  /*b640*/  @!P0 BRA `(.L_x_183) ;  /* 0xfffffffc00f08947 */ /* 0x004fea000383ffff */
[----:B------:R-:W-:Y:S05]  /*b650*/  BRA `(.L_x_184) ;  /* 0xffffff7800847947 */ /* 0x000fea000383ffff */
.L_x_48:
[----:B------:R-:W-:-:S07]  /*b660*/  MOV R0, UR5 ;  /* 0x0000000500007c02 */ /* 0x000fce0008000f00 */
.L_x_185:
[----:B-1----:R1:W2:Y:S02]  /*b670*/  SYNCS.PHASECHK.TRANS64.TRYWAIT P0, [R0+URZ], R3 ;  /* 0x00000003000075a7 */ /* 0x0022a400080011ff */
[----:B--2---:R-:W-:Y:S05]  /*b680*/  @!P0 NANOSLEEP.SYNCS 0x989680 ;  /* 0x009896800000895d */ /* 0x004fea0003900000 */
[----:B------:R-:W2:Y:S02]  /*b690*/  @!P0 SYNCS.PHASECHK.TRANS64 P0, [R0+URZ], R3 ;  /* 0x00000003000085a7 */ /* 0x000ea400080010ff */
[----:B--2---:R-:W-:Y:S05]  /*b6a0*/  @!P0 BRA `(.L_x_185) ;  /* 0xfffffffc00f08947 */ /* 0x004fea000383ffff */
[----:B------:R-:W-:Y:S05]  /*b6b0*/  BRA `(.L_x_186) ;  /* 0xffffff7800907947 */ /* 0x000fea000383ffff */
.L_x_49:
[----:B------:R-:W-:-:S07]  /*b6c0*/  MOV R0, UR5 ;  /* 0x0000000500007c02 */ /* 0x000fce0008000f00 */
.L_x_187:
[----:B-1----:R1:W2:Y:S02]  /*b6d0*/  SYNCS.PHASECHK.TRANS64.TRYWAIT P0, [R0+URZ], R3 ;  /* 0x00000003000075a7 */ /* 0x0022a400080011ff */
[----:B--2---:R-:W-:Y:S05]  /*b6e0*/  @!P0 NANOSLEEP.SYNCS 0x989680 ;  /* 0x009896800000895d */ /* 0x004fea0003900000 */
[----:B------:R-:W2:Y:S02]  /*b6f0*/  @!P0 SYNCS.PHASECHK.TRANS64 P0, [R0+URZ], R3 ;  /* 0x00000003000085a7 */ /* 0x000ea400080010ff */
[----:B--2---:R-:W-:Y:S05]  /*b700*/  @!P0 BRA `(.L_x_187) ;  /* 0xfffffffc00f08947 */ /* 0x004fea000383ffff */
[----:B------:R-:W-:Y:S05]  /*b710*/  BRA `(.L_x_188) ;  /* 0xffffff78009c7947 */ /* 0x000fea000383ffff */
.L_x_50:
[----:B------:R-:W-:-:S07]  /*b720*/  MOV R0, UR5 ;  /* 0x0000000500007c02 */ /* 0x000fce0008000f00 */
.L_x_189:
[----:B-1----:R1:W2:Y:S02]  /*b730*/  SYNCS.PHASECHK.TRANS64.TRYWAIT P0, [R0+URZ], R3 ;  /* 0x00000003000075a7 */ /* 0x0022a400080011ff */
[----:B--2---:R-:W-:Y:S05]  /*b740*/  @!P0 NANOSLEEP.SYNCS 0x989680 ;  /* 0x009896800000895d */ /* 0x004fea0003900000 */
[----:B------:R-:W2:Y:S02]  /*b750*/  @!P0 SYNCS.PHASECHK.TRANS64 P0, [R0+URZ], R3 ;  /* 0x00000003000085a7 */ /* 0x000ea400080010ff */
[----:B--2---:R-:W-:Y:S05]  /*b760*/  @!P0 BRA `(.L_x_189) ;  /* 0xfffffffc00f08947 */ /* 0x004fea000383ffff */
[----:B------:R-:W-:Y:S05]  /*b770*/  BRA `(.L_x_190) ;  /* 0xffffff7800a87947 */ /* 0x000fea000383ffff */
.L_x_51:
[----:B------:R-:W-:-:S07]  /*b780*/  MOV R0, UR5 ;  /* 0x0000000500007c02 */ /* 0x000fce0008000f00 */
.L_x_191:
[----:B-1----:R1:W2:Y:S02]  /*b790*/  SYNCS.PHASECHK.TRANS64.TRYWAIT P0, [R0+URZ], R3 ;  /* 0x00000003000075a7 */ /* 0x0022a400080011ff */
[----:B--2---:R-:W-:Y:S05]  /*b7a0*/  @!P0 NANOSLEEP.SYNCS 0x989680 ;  /* 0x009896800000895d */ /* 0x004fea0003900000 */
[----:B------:R-:W2:Y:S02]  /*b7b0*/  @!P0 SYNCS.PHASECHK.TRANS64 P0, [R0+URZ], R3 ;  /* 0x00000003000085a7 */ /* 0x000ea400080010ff */
[----:B--2---:R-:W-:Y:S05]  /*b7c0*/  @!P0 BRA `(.L_x_191) ;  /* 0xfffffffc00f08947 */ /* 0x004fea000383ffff */
[----:B------:R-:W-:Y:S05]  /*b7d0*/  BRA `(.L_x_192) ;  /* 0xffffff7800b47947 */ /* 0x000fea000383ffff */
.L_x_52:
[----:B------:R-:W-:-:S07]  /*b7e0*/  MOV R0, UR5 ;  /* 0x0000000500007c02 */ /* 0x000fce0008000f00 */
.L_x_193:
[----:B-1----:R1:W2:Y:S02]  /*b7f0*/  SYNCS.PHASECHK.TRANS64.TRYWAIT P0, [R0+URZ], R3 ;  /* 0x00000003000075a7 */ /* 0x0022a400080011ff */
[----:B--2---:R-:W-:Y:S05]  /*b800*/  @!P0 NANOSLEEP.SYNCS 0x989680 ;  /* 0x009896800000895d */ /* 0x004fea0003900000 */
[----:B------:R-:W2:Y:S02]  /*b810*/  @!P0 SYNCS.PHASECHK.TRANS64 P0, [R0+URZ], R3 ;  /* 0x00000003000085a7 */ /* 0x000ea400080010ff */
[----:B--2---:R-:W-:Y:S05]  /*b820*/  @!P0 BRA `(.L_x_193) ;  /* 0xfffffffc00f08947 */ /* 0x004fea000383ffff */
[----:B------:R-:W-:Y:S05]  /*b830*/  BRA `(.L_x_194) ;  /* 0xffffff7800c07947 */ /* 0x000fea000383ffff */
.L_x_53:
[----:B------:R-:W-:-:S07]  /*b840*/  MOV R0, UR5 ;  /* 0x0000000500007c02 */ /* 0x000fce0008000f00 */
.L_x_195:
[----:B-1----:R1:W2:Y:S02]  /*b850*/  SYNCS.PHASECHK.TRANS64.TRYWAIT P0, [R0+URZ], R3 ;  /* 0x00000003000075a7 */ /* 0x0022a400080011ff */
[----:B--2---:R-:W-:Y:S05]  /*b860*/  @!P0 NANOSLEEP.SYNCS 0x989680 ;  /* 0x009896800000895d */ /* 0x004fea0003900000 */
[----:B------:R-:W2:Y:S02]  /*b870*/  @!P0 SYNCS.PHASECHK.TRANS64 P0, [R0+URZ], R3 ;  /* 0x00000003000085a7 */ /* 0x000ea400080010ff */
[----:B--2---:R-:W-:Y:S05]  /*b880*/  @!P0 BRA `(.L_x_195) ;  /* 0xfffffffc00f08947 */ /* 0x004fea000383ffff */
[----:B------:R-:W-:Y:S05]  /*b890*/  BRA `(.L_x_196) ;  /* 0xffffff7800cc7947 */ /* 0x000fea000383ffff */
.L_x_54:
[----:B------:R-:W-:-:S07]  /*b8a0*/  MOV R0, UR5 ;  /* 0x0000000500007c02 */ /* 0x000fce0008000f00 */
.L_x_197:
[----:B-1----:R1:W2:Y:S02]  /*b8b0*/  SYNCS.PHASECHK.TRANS64.TRYWAIT P0, [R0+URZ], R3 ;  /* 0x00000003000075a7 */ /* 0x0022a400080011ff */
[----:B--2---:R-:W-:Y:S05]  /*b8c0*/  @!P0 NANOSLEEP.SYNCS 0x989680 ;  /* 0x009896800000895d */ /* 0x004fea0003900000 */
[----:B------:R-:W2:Y:S02]  /*b8d0*/  @!P0 SYNCS.PHASECHK.TRANS64 P0, [R0+URZ], R3 ;  /* 0x00000003000085a7 */ /* 0x000ea400080010ff */
[----:B--2---:R-:W-:Y:S05]  /*b8e0*/  @!P0 BRA `(.L_x_197) ;  /* 0xfffffffc00f08947 */ /* 0x004fea000383ffff */
[----:B------:R-:W-:Y:S05]  /*b8f0*/  BRA `(.L_x_198) ;  /* 0xffffff7800d87947 */ /* 0x000fea000383ffff */
.L_x_55:
[----:B------:R-:W-:-:S07]  /*b900*/  MOV R0, UR5 ;  /* 0x0000000500007c02 */ /* 0x000fce0008000f00 */
.L_x_199:
[----:B-1----:R1:W2:Y:S02]  /*b910*/  SYNCS.PHASECHK.TRANS64.TRYWAIT P0, [R0+URZ], R3 ;  /* 0x00000003000075a7 */ /* 0x0022a400080011ff */
[----:B--2---:R-:W-:Y:S05]  /*b920*/  @!P0 NANOSLEEP.SYNCS 0x989680 ;  /* 0x009896800000895d */ /* 0x004fea0003900000 */
[----:B------:R-:W2:Y:S02]  /*b930*/  @!P0 SYNCS.PHASECHK.TRANS64 P0, [R0+URZ], R3 ;  /* 0x00000003000085a7 */ /* 0x000ea400080010ff */
[----:B--2---:R-:W-:Y:S05]  /*b940*/  @!P0 BRA `(.L_x_199) ;  /* 0xfffffffc00f08947 */ /* 0x004fea000383ffff */
[----:B------:R-:W-:Y:S05]  /*b950*/  BRA `(.L_x_200) ;  /* 0xffffff7800e47947 */ /* 0x000fea000383ffff */
.L_x_56:
[----:B------:R-:W-:-:S07]  /*b960*/  MOV R0, UR5 ;  /* 0x0000000500007c02 */ /* 0x000fce0008000f00 */
.L_x_201:
[----:B-1----:R1:W2:Y:S02]  /*b970*/  SYNCS.PHASECHK.TRANS64.TRYWAIT P0, [R0+URZ], R3 ;  /* 0x00000003000075a7 */ /* 0x0022a400080011ff */
[----:B--2---:R-:W-:Y:S05]  /*b980*/  @!P0 NANOSLEEP.SYNCS 0x989680 ;  /* 0x009896800000895d */ /* 0x004fea0003900000 */
[----:B------:R-:W2:Y:S02]  /*b990*/  @!P0 SYNCS.PHASECHK.TRANS64 P0, [R0+URZ], R3 ;  /* 0x00000003000085a7 */ /* 0x000ea400080010ff */
[----:B--2---:R-:W-:Y:S05]  /*b9a0*/  @!P0 BRA `(.L_x_201) ;  /* 0xfffffffc00f08947 */ /* 0x004fea000383ffff */
[----:B------:R-:W-:Y:S05]  /*b9b0*/  BRA `(.L_x_202) ;  /* 0xffffff7800f07947 */ /* 0x000fea000383ffff */
.L_x_57:
[----:B------:R-:W-:-:S07]  /*b9c0*/  MOV R0, UR5 ;  /* 0x0000000500007c02 */ /* 0x000fce0008000f00 */
.L_x_203:
[----:B-1----:R1:W2:Y:S02]  /*b9d0*/  SYNCS.PHASECHK.TRANS64.TRYWAIT P0, [R0+URZ], R3 ;  /* 0x00000003000075a7 */ /* 0x0022a400080011ff */
[----:B--2---:R-:W-:Y:S05]  /*b9e0*/  @!P0 NANOSLEEP.SYNCS 0x989680 ;  /* 0x009896800000895d */ /* 0x004fea0003900000 */
[----:B------:R-:W2:Y:S02]  /*b9f0*/  @!P0 SYNCS.PHASECHK.TRANS64 P0, [R0+URZ], R3 ;  /* 0x00000003000085a7 */ /* 0x000ea400080010ff */
[----:B--2---:R-:W-:Y:S05]  /*ba00*/  @!P0 BRA `(.L_x_203) ;  /* 0xfffffffc00f08947 */ /* 0x004fea000383ffff */
[----:B------:R-:W-:Y:S05]  /*ba10*/  BRA `(.L_x_204) ;  /* 0xffffff7800fc7947 */ /* 0x000fea000383ffff */
.L_x_58:
[----:B------:R-:W-:-:S07]  /*ba20*/  MOV R0, UR5 ;  /* 0x0000000500007c02 */ /* 0x000fce0008000f00 */
.L_x_205:
[----:B-1----:R1:W2:Y:S02]  /*ba30*/  SYNCS.PHASECHK.TRANS64.TRYWAIT P0, [R0+URZ], R3 ;  /* 0x00000003000075a7 */ /* 0x0022a400080011ff */
[----:B--2---:R-:W-:Y:S05]  /*ba40*/  @!P0 NANOSLEEP.SYNCS 0x989680 ;  /* 0x009896800000895d */ /* 0x004fea0003900000 */
[----:B------:R-:W2:Y:S02]  /*ba50*/  @!P0 SYNCS.PHASECHK.TRANS64 P0, [R0+URZ], R3 ;  /* 0x00000003000085a7 */ /* 0x000ea400080010ff */
[----:B--2---:R-:W-:Y:S05]  /*ba60*/  @!P0 BRA `(.L_x_205) ;  /* 0xfffffffc00f08947 */ /* 0x004fea000383ffff */
[----:B------:R-:W-:Y:S05]  /*ba70*/  BRA `(.L_x_206) ;  /* 0xffffff7c00087947 */ /* 0x000fea000383ffff */
.L_x_59:
[----:B------:R-:W-:-:S07]  /*ba80*/  MOV R0, UR5 ;  /* 0x0000000500007c02 */ /* 0x000fce0008000f00 */
.L_x_207:
[----:B-1----:R1:W2:Y:S02]  /*ba90*/  SYNCS.PHASECHK.TRANS64.TRYWAIT P0, [R0+URZ], R3 ;  /* 0x00000003000075a7 */ /* 0x0022a400080011ff */
[----:B--2---:R-:W-:Y:S05]  /*baa0*/  @!P0 NANOSLEEP.SYNCS 0x989680 ;  /* 0x009896800000895d */ /* 0x004fea0003900000 */
[----:B------:R-:W2:Y:S02]  /*bab0*/  @!P0 SYNCS.PHASECHK.TRANS64 P0, [R0+URZ], R3 ;  /* 0x00000003000085a7 */ /* 0x000ea400080010ff */
[----:B--2---:R-:W-:Y:S05]  /*bac0*/  @!P0 BRA `(.L_x_207) ;  /* 0xfffffffc00f08947 */ /* 0x004fea000383ffff */
[----:B------:R-:W-:Y:S05]  /*bad0*/  BRA `(.L_x_208) ;  /* 0xffffff7c00147947 */ /* 0x000fea000383ffff */
.L_x_60:
[----:B------:R-:W-:-:S07]  /*bae0*/  MOV R0, UR5 ;  /* 0x0000000500007c02 */ /* 0x000fce0008000f00 */
.L_x_209:
[----:B-1----:R1:W2:Y:S02]  /*baf0*/  SYNCS.PHASECHK.TRANS64.TRYWAIT P0, [R0+URZ], R3 ;  /* 0x00000003000075a7 */ /* 0x0022a400080011ff */
[----:B--2---:R-:W-:Y:S05]  /*bb00*/  @!P0 NANOSLEEP.SYNCS 0x989680 ;  /* 0x009896800000895d */ /* 0x004fea0003900000 */
[----:B------:R-:W2:Y:S02]  /*bb10*/  @!P0 SYNCS.PHASECHK.TRANS64 P0, [R0+URZ], R3 ;  /* 0x00000003000085a7 */ /* 0x000ea400080010ff */
[----:B--2---:R-:W-:Y:S05]  /*bb20*/  @!P0 BRA `(.L_x_209) ;  /* 0xfffffffc00f08947 */ /* 0x004fea000383ffff */
[----:B------:R-:W-:Y:S05]  /*bb30*/  BRA `(.L_x_210) ;  /* 0xffffff7c00207947 */ /* 0x000fea000383ffff */
.L_x_61:
[----:B------:R-:W-:-:S07]  /*bb40*/  MOV R0, UR5 ;  /* 0x0000000500007c02 */ /* 0x000fce0008000f00 */
.L_x_211:
[----:B-1----:R1:W2:Y:S02]  /*bb50*/  SYNCS.PHASECHK.TRANS64.TRYWAIT P0, [R0+URZ], R3 ;  /* 0x00000003000075a7 */ /* 0x0022a400080011ff */
[----:B--2---:R-:W-:Y:S05]  /*bb60*/  @!P0 NANOSLEEP.SYNCS 0x989680 ;  /* 0x009896800000895d */ /* 0x004fea0003900000 */
[----:B------:R-:W2:Y:S02]  /*bb70*/  @!P0 SYNCS.PHASECHK.TRANS64 P0, [R0+URZ], R3 ;  /* 0x00000003000085a7 */ /* 0x000ea400080010ff */
[----:B--2---:R-:W-:Y:S05]  /*bb80*/  @!P0 BRA `(.L_x_211) ;  /* 0xfffffffc00f08947 */ /* 0x004fea000383ffff */
[----:B------:R-:W-:Y:S05]  /*bb90*/  BRA `(.L_x_212) ;  /* 0xffffff7c002c7947 */ /* 0x000fea000383ffff */
.L_x_62:
[----:B------:R-:W-:-:S07]  /*bba0*/  MOV R0, UR5 ;  /* 0x0000000500007c02 */ /* 0x000fce0008000f00 */
.L_x_213:
[----:B-1----:R1:W2:Y:S02]  /*bbb0*/  SYNCS.PHASECHK.TRANS64.TRYWAIT P0, [R0+URZ], R3 ;  /* 0x00000003000075a7 */ /* 0x0022a400080011ff */
[----:B--2---:R-:W-:Y:S05]  /*bbc0*/  @!P0 NANOSLEEP.SYNCS 0x989680 ;  /* 0x009896800000895d */ /* 0x004fea0003900000 */
[----:B------:R-:W2:Y:S02]  /*bbd0*/  @!P0 SYNCS.PHASECHK.TRANS64 P0, [R0+URZ], R3 ;  /* 0x00000003000085a7 */ /* 0x000ea400080010ff */
[----:B--2---:R-:W-:Y:S05]  /*bbe0*/  @!P0 BRA `(.L_x_213) ;  /* 0xfffffffc00f08947 */ /* 0x004fea000383ffff */
[----:B------:R-:W-:Y:S05]  /*bbf0*/  BRA `(.L_x_214) ;  /* 0xffffff7c00387947 */ /* 0x000fea000383ffff */
.L_x_63:
[----:B------:R-:W-:-:S07]  /*bc00*/  MOV R0, UR5 ;  /* 0x0000000500007c02 */ /* 0x000fce0008000f00 */
.L_x_215:
[----:B-1----:R1:W2:Y:S02]  /*bc10*/  SYNCS.PHASECHK.TRANS64.TRYWAIT P0, [R0+URZ], R3 ;  /* 0x00000003000075a7 */ /* 0x0022a400080011ff */
[----:B--2---:R-:W-:Y:S05]  /*bc20*/  @!P0 NANOSLEEP.SYNCS 0x989680 ;  /* 0x009896800000895d */ /* 0x004fea0003900000 */
[----:B------:R-:W2:Y:S02]  /*bc30*/  @!P0 SYNCS.PHASECHK.TRANS64 P0, [R0+URZ], R3 ;  /* 0x00000003000085a7 */ /* 0x000ea400080010ff */
[----:B--2---:R-:W-:Y:S05]  /*bc40*/  @!P0 BRA `(.L_x_215) ;  /* 0xfffffffc00f08947 */ /* 0x004fea000383ffff */
[----:B------:R-:W-:Y:S05]  /*bc50*/  BRA `(.L_x_216) ;  /* 0xffffff7c00447947 */ /* 0x000fea000383ffff */
.L_x_64:
[----:B------:R-:W-:-:S07]  /*bc60*/  MOV R0, UR5 ;  /* 0x0000000500007c02 */ /* 0x000fce0008000f00 */
.L_x_217:
[----:B-1----:R1:W2:Y:S02]  /*bc70*/  SYNCS.PHASECHK.TRANS64.TRYWAIT P0, [R0+URZ], R3 ;  /* 0x00000003000075a7 */ /* 0x0022a400080011ff */
[----:B--2---:R-:W-:Y:S05]  /*bc80*/  @!P0 NANOSLEEP.SYNCS 0x989680 ;  /* 0x009896800000895d */ /* 0x004fea0003900000 */
[----:B------:R-:W2:Y:S02]  /*bc90*/  @!P0 SYNCS.PHASECHK.TRANS64 P0, [R0+URZ], R3 ;  /* 0x00000003000085a7 */ /* 0x000ea400080010ff */
[----:B--2---:R-:W-:Y:S05]  /*bca0*/  @!P0 BRA `(.L_x_217) ;  /* 0xfffffffc00f08947 */ /* 0x004fea000383ffff */
[----:B------:R-:W-:Y:S05]  /*bcb0*/  BRA `(.L_x_218) ;  /* 0xffffff7c00507947 */ /* 0x000fea000383ffff */
.L_x_65:
[----:B------:R-:W-:-:S07]  /*bcc0*/  MOV R0, UR5 ;  /* 0x0000000500007c02 */ /* 0x000fce0008000f00 */
.L_x_219:
[----:B-1----:R1:W2:Y:S02]  /*bcd0*/  SYNCS.PHASECHK.TRANS64.TRYWAIT P0, [R0+URZ], R3 ;  /* 0x00000003000075a7 */ /* 0x0022a400080011ff */
[----:B--2---:R-:W-:Y:S05]  /*bce0*/  @!P0 NANOSLEEP.SYNCS 0x989680 ;  /* 0x009896800000895d */ /* 0x004fea0003900000 */
[----:B------:R-:W2:Y:S02]  /*bcf0*/  @!P0 SYNCS.PHASECHK.TRANS64 P0, [R0+URZ], R3 ;  /* 0x00000003000085a7 */ /* 0x000ea400080010ff */
[----:B--2---:R-:W-:Y:S05]  /*bd00*/  @!P0 BRA `(.L_x_219) ;  /* 0xfffffffc00f08947 */ /* 0x004fea000383ffff */
[----:B------:R-:W-:Y:S05]  /*bd10*/  BRA `(.L_x_220) ;  /* 0xffffff7c005c7947 */ /* 0x000fea000383ffff */
.L_x_66:
[----:B------:R-:W-:-:S07]  /*bd20*/  MOV R0, UR5 ;  /* 0x0000000500007c02 */ /* 0x000fce0008000f00 */
.L_x_221:
[----:B-1----:R1:W2:Y:S02]  /*bd30*/  SYNCS.PHASECHK.TRANS64.TRYWAIT P0, [R0+URZ], R3 ;  /* 0x00000003000075a7 */ /* 0x0022a400080011ff */
[----:B--2---:R-:W-:Y:S05]  /*bd40*/  @!P0 NANOSLEEP.SYNCS 0x989680 ;  /* 0x009896800000895d */ /* 0x004fea0003900000 */
[----:B------:R-:W2:Y:S02]  /*bd50*/  @!P0 SYNCS.PHASECHK.TRANS64 P0, [R0+URZ], R3 ;  /* 0x00000003000085a7 */ /* 0x000ea400080010ff */
[----:B--2---:R-:W-:Y:S05]  /*bd60*/  @!P0 BRA `(.L_x_221) ;  /* 0xfffffffc00f08947 */ /* 0x004fea000383ffff */
[----:B------:R-:W-:Y:S05]  /*bd70*/  BRA `(.L_x_222) ;  /* 0xffffff7c00687947 */ /* 0x000fea000383ffff */
.L_x_67:
[----:B------:R-:W-:-:S07]  /*bd80*/  MOV R0, UR5 ;  /* 0x0000000500007c02 */ /* 0x000fce0008000f00 */
.L_x_223:
[----:B-1----:R1:W2:Y:S02]  /*bd90*/  SYNCS.PHASECHK.TRANS64.TRYWAIT P0, [R0+URZ], R3 ;  /* 0x00000003000075a7 */ /* 0x0022a400080011ff */
[----:B--2---:R-:W-:Y:S05]  /*bda0*/  @!P0 NANOSLEEP.SYNCS 0x989680 ;  /* 0x009896800000895d */ /* 0x004fea0003900000 */
[----:B------:R-:W2:Y:S02]  /*bdb0*/  @!P0 SYNCS.PHASECHK.TRANS64 P0, [R0+URZ], R3 ;  /* 0x00000003000085a7 */ /* 0x000ea400080010ff */
[----:B--2---:R-:W-:Y:S05]  /*bdc0*/  @!P0 BRA `(.L_x_223) ;  /* 0xfffffffc00f08947 */ /* 0x004fea000383ffff */
[----:B------:R-:W-:Y:S05]  /*bdd0*/  BRA `(.L_x_224) ;  /* 0xffffff7c00747947 */ /* 0x000fea000383ffff */
.L_x_68:
[----:B------:R-:W-:-:S07]  /*bde0*/  MOV R0, UR5 ;  /* 0x0000000500007c02 */ /* 0x000fce0008000f00 */
.L_x_225:
[----:B-1----:R1:W2:Y:S02]  /*bdf0*/  SYNCS.PHASECHK.TRANS64.TRYWAIT P0, [R0+URZ], R3 ;  /* 0x00000003000075a7 */ /* 0x0022a400080011ff */
[----:B--2---:R-:W-:Y:S05]  /*be00*/  @!P0 NANOSLEEP.SYNCS 0x989680 ;  /* 0x009896800000895d */ /* 0x004fea0003900000 */
[----:B------:R-:W2:Y:S02]  /*be10*/  @!P0 SYNCS.PHASECHK.TRANS64 P0, [R0+URZ], R3 ;  /* 0x00000003000085a7 */ /* 0x000ea400080010ff */
[----:B--2---:R-:W-:Y:S05]  /*be20*/  @!P0 BRA `(.L_x_225) ;  /* 0xfffffffc00f08947 */ /* 0x004fea000383ffff */
[----:B------:R-:W-:Y:S05]  /*be30*/  BRA `(.L_x_226) ;  /* 0xffffff7c00807947 */ /* 0x000fea000383ffff */
.L_x_69:
[----:B------:R-:W-:-:S07]  /*be40*/  MOV R0, UR5 ;  /* 0x0000000500007c02 */ /* 0x000fce0008000f00 */
.L_x_227:
[----:B-1----:R1:W2:Y:S02]  /*be50*/  SYNCS.PHASECHK.TRANS64.TRYWAIT P0, [R0+URZ], R3 ;  /* 0x00000003000075a7 */ /* 0x0022a400080011ff */
[----:B--2---:R-:W-:Y:S05]  /*be60*/  @!P0 NANOSLEEP.SYNCS 0x989680 ;  /* 0x009896800000895d */ /* 0x004fea0003900000 */
[----:B------:R-:W2:Y:S02]  /*be70*/  @!P0 SYNCS.PHASECHK.TRANS64 P0, [R0+URZ], R3 ;  /* 0x00000003000085a7 */ /* 0x000ea400080010ff */
[----:B--2---:R-:W-:Y:S05]  /*be80*/  @!P0 BRA `(.L_x_227) ;  /* 0xfffffffc00f08947 */ /* 0x004fea000383ffff */
[----:B------:R-:W-:Y:S05]  /*be90*/  BRA `(.L_x_228) ;  /* 0xffffff7c008c7947 */ /* 0x000fea000383ffff */
.L_x_70:
[----:B------:R-:W-:-:S07]  /*bea0*/  MOV R0, UR5 ;  /* 0x0000000500007c02 */ /* 0x000fce0008000f00 */
.L_x_229:
[----:B-1----:R1:W2:Y:S02]  /*beb0*/  SYNCS.PHASECHK.TRANS64.TRYWAIT P0, [R0+URZ], R3 ;  /* 0x00000003000075a7 */ /* 0x0022a400080011ff */
[----:B--2---:R-:W-:Y:S05]  /*bec0*/  @!P0 NANOSLEEP.SYNCS 0x989680 ;  /* 0x009896800000895d */ /* 0x004fea0003900000 */
[----:B------:R-:W2:Y:S02]  /*bed0*/  @!P0 SYNCS.PHASECHK.TRANS64 P0, [R0+URZ], R3 ;  /* 0x00000003000085a7 */ /* 0x000ea400080010ff */
[----:B--2---:R-:W-:Y:S05]  /*bee0*/  @!P0 BRA `(.L_x_229) ;  /* 0xfffffffc00f08947 */ /* 0x004fea000383ffff */
[----:B------:R-:W-:Y:S05]  /*bef0*/  BRA `(.L_x_230) ;  /* 0xffffff7c00987947 */ /* 0x000fea000383ffff */
.L_x_71:
[----:B------:R-:W-:-:S07]  /*bf00*/  MOV R0, UR5 ;  /* 0x0000000500007c02 */ /* 0x000fce0008000f00 */
.L_x_231:
[----:B-1----:R1:W2:Y:S02]  /*bf10*/  SYNCS.PHASECHK.TRANS64.TRYWAIT P0, [R0+URZ], R3 ;  /* 0x00000003000075a7 */ /* 0x0022a400080011ff */
[----:B--2---:R-:W-:Y:S05]  /*bf20*/  @!P0 NANOSLEEP.SYNCS 0x989680 ;  /* 0x009896800000895d */ /* 0x004fea0003900000 */
[----:B------:R-:W2:Y:S02]  /*bf30*/  @!P0 SYNCS.PHASECHK.TRANS64 P0, [R0+URZ], R3 ;  /* 0x00000003000085a7 */ /* 0x000ea400080010ff */
[----:B--2---:R-:W-:Y:S05]  /*bf40*/  @!P0 BRA `(.L_x_231) ;  /* 0xfffffffc00f08947 */ /* 0x004fea000383ffff */
[----:B------:R-:W-:Y:S05]  /*bf50*/  BRA `(.L_x_232) ;  /* 0xffffff7c00a47947 */ /* 0x000fea000383ffff */
.L_x_72:
[----:B------:R-:W-:-:S07]  /*bf60*/  MOV R0, UR5 ;  /* 0x0000000500007c02 */ /* 0x000fce0008000f00 */
.L_x_233:
[----:B-1----:R1:W2:Y:S02]  /*bf70*/  SYNCS.PHASECHK.TRANS64.TRYWAIT P0, [R0+URZ], R3 ;  /* 0x00000003000075a7 */ /* 0x0022a400080011ff */
[----:B--2---:R-:W-:Y:S05]  /*bf80*/  @!P0 NANOSLEEP.SYNCS 0x989680 ;  /* 0x009896800000895d */ /* 0x004fea0003900000 */
[----:B------:R-:W2:Y:S02]  /*bf90*/  @!P0 SYNCS.PHASECHK.TRANS64 P0, [R0+URZ], R3 ;  /* 0x00000003000085a7 */ /* 0x000ea400080010ff */
[----:B--2---:R-:W-:Y:S05]  /*bfa0*/  @!P0 BRA `(.L_x_233) ;  /* 0xfffffffc00f08947 */ /* 0x004fea000383ffff */
[----:B------:R-:W-:Y:S05]  /*bfb0*/  BRA `(.L_x_234) ;  /* 0xffffff7c00b07947 */ /* 0x000fea000383ffff */
.L_x_73:
[----:B------:R-:W-:-:S07]  /*bfc0*/  MOV R0, UR5 ;  /* 0x0000000500007c02 */ /* 0x000fce0008000f00 */
.L_x_235:
[----:B-1----:R1:W2:Y:S02]  /*bfd0*/  SYNCS.PHASECHK.TRANS64.TRYWAIT P0, [R0+URZ], R3 ;  /* 0x00000003000075a7 */ /* 0x0022a400080011ff */
[----:B--2---:R-:W-:Y:S05]  /*bfe0*/  @!P0 NANOSLEEP.SYNCS 0x989680 ;  /* 0x009896800000895d */ /* 0x004fea0003900000 */
[----:B------:R-:W2:Y:S02]  /*bff0*/  @!P0 SYNCS.PHASECHK.TRANS64 P0, [R0+URZ], R3 ;  /* 0x00000003000085a7 */ /* 0x000ea400080010ff */
[----:B--2---:R-:W-:Y:S05]  /*c000*/  @!P0 BRA `(.L_x_235) ;  /* 0xfffffffc00f08947 */ /* 0x004fea000383ffff */
[----:B------:R-:W-:Y:S05]  /*c010*/  BRA `(.L_x_236) ;  /* 0xffffff7c00bc7947 */ /* 0x000fea000383ffff */
.L_x_74:
[----:B------:R-:W-:-:S07]  /*c020*/  MOV R0, UR5 ;  /* 0x0000000500007c02 */ /* 0x000fce0008000f00 */
.L_x_237:
[----:B-1----:R1:W2:Y:S02]  /*c030*/  SYNCS.PHASECHK.TRANS64.TRYWAIT P0, [R0+URZ], R3 ;  /* 0x00000003000075a7 */ /* 0x0022a400080011ff */
[----:B--2---:R-:W-:Y:S05]  /*c040*/  @!P0 NANOSLEEP.SYNCS 0x989680 ;  /* 0x009896800000895d */ /* 0x004fea0003900000 */
[----:B------:R-:W2:Y:S02]  /*c050*/  @!P0 SYNCS.PHASECHK.TRANS64 P0, [R0+URZ], R3 ;  /* 0x00000003000085a7 */ /* 0x000ea400080010ff */
[----:B--2---:R-:W-:Y:S05]  /*c060*/  @!P0 BRA `(.L_x_237) ;  /* 0xfffffffc00f08947 */ /* 0x004fea000383ffff */
[----:B------:R-:W-:Y:S05]  /*c070*/  BRA `(.L_x_238) ;  /* 0xffffff7c00c87947 */ /* 0x000fea000383ffff */
.L_x_75:
[----:B------:R-:W-:-:S07]  /*c080*/  MOV R0, UR5 ;  /* 0x0000000500007c02 */ /* 0x000fce0008000f00 */
.L_x_239:
[----:B-1----:R1:W2:Y:S02]  /*c090*/  SYNCS.PHASECHK.TRANS64.TRYWAIT P0, [R0+URZ], R3 ;  /* 0x00000003000075a7 */ /* 0x0022a400080011ff */
[----:B--2---:R-:W-:Y:S05]  /*c0a0*/  @!P0 NANOSLEEP.SYNCS 0x989680 ;  /* 0x009896800000895d */ /* 0x004fea0003900000 */
[----:B------:R-:W2:Y:S02]  /*c0b0*/  @!P0 SYNCS.PHASECHK.TRANS64 P0, [R0+URZ], R3 ;  /* 0x00000003000085a7 */ /* 0x000ea400080010ff */
[----:B--2---:R-:W-:Y:S05]  /*c0c0*/  @!P0 BRA `(.L_x_239) ;  /* 0xfffffffc00f08947 */ /* 0x004fea000383ffff */
[----:B------:R-:W-:Y:S05]  /*c0d0*/  BRA `(.L_x_240) ;  /* 0xffffff7c00d47947 */ /* 0x000fea000383ffff */
.L_x_78:
[----:B--2---:R2:W3:Y:S02]  /*c0e0*/  SYNCS.PHASECHK.TRANS64.TRYWAIT P0, [R2+URZ+0x2c0], R4 ;  /* 0x0002c004020075a7 */ /* 0x0044e400080011ff */
[----:B---3--:R-:W-:Y:S05]  /*c0f0*/  @!P0 NANOSLEEP.SYNCS 0x989680 ;  /* 0x009896800000895d */ /* 0x008fea0003900000 */
[----:B------:R-:W3:Y:S02]  /*c100*/  @!P0 SYNCS.PHASECHK.TRANS64 P0, [R2+URZ+0x2c0], R4 ;  /* 0x0002c004020085a7 */ /* 0x000ee400080010ff */
[----:B---3--:R-:W-:Y:S05]  /*c110*/  @!P0 BRA `(.L_x_78) ;  /* 0xfffffffc00f08947 */ /* 0x008fea000383ffff */
[----:B------:R-:W-:Y:S05]  /*c120*/  BRA `(.L_x_241) ;  /* 0xffffff8000307947 */ /* 0x000fea000383ffff */
.L_x_79:
[----:B------:R-:W-:-:S07]  /*c130*/  MOV R2, UR4 ;  /* 0x0000000400027c02 */ /* 0x000fce0008000f00 */
.L_x_242:
[----:B--2---:R2:W3:Y:S02]  /*c140*/  SYNCS.PHASECHK.TRANS64.TRYWAIT P0, [R2+URZ+0x270], R5 ;  /* 0x00027005020075a7 */ /* 0x0044e400080011ff */
[----:B---3--:R-:W-:Y:S05]  /*c150*/  @!P0 NANOSLEEP.SYNCS 0x989680 ;  /* 0x009896800000895d */ /* 0x008fea0003900000 */
[----:B------:R-:W3:Y:S02]  /*c160*/  @!P0 SYNCS.PHASECHK.TRANS64 P0, [R2+URZ+0x270], R5 ;  /* 0x00027005020085a7 */ /* 0x000ee400080010ff */
[----:B---3--:R-:W-:Y:S05]  /*c170*/  @!P0 BRA `(.L_x_242) ;  /* 0xfffffffc00f08947 */ /* 0x008fea000383ffff */
[----:B------:R-:W-:Y:S05]  /*c180*/  BRA `(.L_x_243) ;  /* 0xffffff8000407947 */ /* 0x000fea000383ffff */
.L_x_80:
[----:B--2---:R2:W3:Y:S02]  /*c190*/  SYNCS.PHASECHK.TRANS64.TRYWAIT P1, [R2+URZ+0x260], R4 ;  /* 0x00026004020075a7 */ /* 0x0044e400080211ff */
[----:B---3--:R-:W-:Y:S05]  /*c1a0*/  @!P1 NANOSLEEP.SYNCS 0x989680 ;  /* 0x009896800000995d */ /* 0x008fea0003900000 */
[----:B------:R-:W3:Y:S02]  /*c1b0*/  @!P1 SYNCS.PHASECHK.TRANS64 P1, [R2+URZ+0x260], R4 ;  /* 0x00026004020095a7 */ /* 0x000ee400080210ff */
[----:B---3--:R-:W-:Y:S05]  /*c1c0*/  @!P1 BRA `(.L_x_80) ;  /* 0xfffffffc00f09947 */ /* 0x008fea000383ffff */
[----:B------:R-:W-:Y:S05]  /*c1d0*/  BRA `(.L_x_244) ;  /* 0xffffff8000707947 */ /* 0x000fea000383ffff */
.L_x_83:
[----:B------:R-:W-:-:S07]  /*c1e0*/  MOV R0, UR4 ;  /* 0x0000000400007c02 */ /* 0x000fce0008000f00 */
.L_x_245:
[----:B--2---:R2:W3:Y:S02]  /*c1f0*/  SYNCS.PHASECHK.TRANS64.TRYWAIT P0, [R0+URZ+0x270], R2 ;  /* 0x00027002000075a7 */ /* 0x0044e400080011ff */
[----:B---3--:R-:W-:Y:S05]  /*c200*/  @!P0 NANOSLEEP.SYNCS 0x989680 ;  /* 0x009896800000895d */ /* 0x008fea0003900000 */
[----:B------:R-:W3:Y:S02]  /*c210*/  @!P0 SYNCS.PHASECHK.TRANS64 P0, [R0+URZ+0x270], R2 ;  /* 0x00027002000085a7 */ /* 0x000ee400080010ff */
[----:B---3--:R-:W-:Y:S05]  /*c220*/  @!P0 BRA `(.L_x_245) ;  /* 0xfffffffc00f08947 */ /* 0x008fea000383ffff */
[----:B------:R-:W-:Y:S05]  /*c230*/  BRA `(.L_x_82) ;  /* 0xffffff8000c47947 */ /* 0x000fea000383ffff */
.L_x_92:
[----:B--2---:R-:W-:-:S04]  /*c240*/  MOV R5, UR5 ;  /* 0x0000000500057c02 */ /* 0x004fc80008000f00 */
[----:B------:R2:W3:Y:S03]  /*c250*/  SYNCS.PHASECHK.TRANS64.TRYWAIT P0, [R5+URZ+0x8], R6 ;  /* 0x00000806050075a7 */ /* 0x0004e600080011ff */
[----:B---3--:R-:W-:Y:S05]  /*c260*/  @!P0 NANOSLEEP.SYNCS 0x989680 ;  /* 0x009896800000895d */ /* 0x008fea0003900000 */
[----:B------:R-:W3:Y:S02]  /*c270*/  @!P0 SYNCS.PHASECHK.TRANS64 P0, [R5+URZ+0x8], R6 ;  /* 0x00000806050085a7 */ /* 0x000ee400080010ff */
[----:B---3--:R-:W-:Y:S05]  /*c280*/  @!P0 BRA `(.L_x_92) ;  /* 0xfffffffc00ec8947 */ /* 0x008fea000383ffff */
[----:B------:R-:W-:Y:S05]  /*c290*/  BRA `(.L_x_91) ;  /* 0xffffff8400787947 */ /* 0x000fea000383ffff */
.L_x_94:
[----:B------:R-:W-:Y:S01]  /*c2a0*/  BSSY B0, `(.L_x_246) ;  /* 0x0000006000007945 */ /* 0x000fe20003800000 */
[----:B------:R-:W-:-:S07]  /*c2b0*/  MOV R15, 0xffffffff ;  /* 0xffffffff000f7802 */ /* 0x000fce0000000f00 */
[----:B-12--5:R-:W-:Y:S05]  /*c2c0*/  WARPSYNC.COLLECTIVE R15, `(.L_x_247) ;  /* 0x000000000f0c7348 */ /* 0x026fea0003c00000 */
[----:B------:R-:W-:Y:S02]  /*c2d0*/  ELECT P6, UR79, PT ;  /* 0x00000000004f782f */ /* 0x000fe400038c0000 */
[----:B------:R-:W-:Y:S01]  /*c2e0*/  MOV R14, UR79 ;  /* 0x0000004f000e7c02 */ /* 0x000fe20008000f00 */
[----:B-12--5:R-:W-:Y:S10]  /*c2f0*/  ENDCOLLECTIVE ;  /* 0x000000000000791b */ /* 0x026ff40003800000 */
.L_x_247:
[----:B------:R-:W-:Y:S05]  /*c300*/  BSYNC B0 ;  /* 0x0000000000007941 */ /* 0x000fea0003800000 */
.L_x_246:
[----:B------:R-:W-:Y:S05]  /*c310*/  BRA `(.L_x_248) ;  /* 0xffffff8400a87947 */ /* 0x000fea000383ffff */
.L_x_96:
[----:B--2---:R-:W-:-:S04]  /*c320*/  MOV R0, UR5 ;  /* 0x0000000500007c02 */ /* 0x004fc80008000f00 */
[----:B------:R2:W3:Y:S03]  /*c330*/  SYNCS.PHASECHK.TRANS64.TRYWAIT P0, [R0+URZ+0x8], R4 ;  /* 0x00000804000075a7 */ /* 0x0004e600080011ff */
[----:B---3--:R-:W-:Y:S05]  /*c340*/  @!P0 NANOSLEEP.SYNCS 0x989680 ;  /* 0x009896800000895d */ /* 0x008fea0003900000 */
[----:B------:R-:W3:Y:S02]  /*c350*/  @!P0 SYNCS.PHASECHK.TRANS64 P0, [R0+URZ+0x8], R4 ;  /* 0x00000804000085a7 */ /* 0x000ee400080010ff */
[----:B---3--:R-:W-:Y:S05]  /*c360*/  @!P0 BRA `(.L_x_96) ;  /* 0xfffffffc00ec8947 */ /* 0x008fea000383ffff */
[----:B------:R-:W-:Y:S05]  /*c370*/  BRA `(.L_x_95) ;  /* 0xffffff8400ac7947 */ /* 0x000fea000383ffff */
.L_x_97:
[----:B-1----:R1:W2:Y:S02]  /*c380*/  SYNCS.PHASECHK.TRANS64.TRYWAIT P0, [R0+URZ+0x260], R4 ;  /* 0x00026004000075a7 */ /* 0x0022a400080011ff */
[----:B--2---:R-:W-:Y:S05]  /*c390*/  @!P0 NANOSLEEP.SYNCS 0x989680 ;  /* 0x009896800000895d */ /* 0x004fea0003900000 */
[----:B------:R-:W2:Y:S02]  /*c3a0*/  @!P0 SYNCS.PHASECHK.TRANS64 P0, [R0+URZ+0x260], R4 ;  /* 0x00026004000085a7 */ /* 0x000ea400080010ff */
[----:B--2---:R-:W-:Y:S05]  /*c3b0*/  @!P0 BRA `(.L_x_97) ;  /* 0xfffffffc00f08947 */ /* 0x004fea000383ffff */
[----:B------:R-:W-:Y:S05]  /*c3c0*/  BRA `(.L_x_249) ;  /* 0xffffff8800807947 */ /* 0x000fea000383ffff */
.L_x_99:
[----:B------:R-:W-:-:S07]  /*c3d0*/  MOV R0, UR19 ;  /* 0x0000001300007c02 */ /* 0x000fce0008000f00 */
.L_x_250:
[----:B-1----:R1:W2:Y:S02]  /*c3e0*/  SYNCS.PHASECHK.TRANS64.TRYWAIT P0, [R0+URZ+0x2a0], R4 ;  /* 0x0002a004000075a7 */ /* 0x0022a400080011ff */
[----:B--2---:R-:W-:Y:S05]  /*c3f0*/  @!P0 NANOSLEEP.SYNCS 0x989680 ;  /* 0x009896800000895d */ /* 0x004fea0003900000 */
[----:B------:R-:W2:Y:S02]  /*c400*/  @!P0 SYNCS.PHASECHK.TRANS64 P0, [R0+URZ+0x2a0], R4 ;  /* 0x0002a004000085a7 */ /* 0x000ea400080010ff */
[----:B--2---:R-:W-:Y:S05]  /*c410*/  @!P0 BRA `(.L_x_250) ;  /* 0xfffffffc00f08947 */ /* 0x004fea000383ffff */
[----:B------:R-:W-:Y:S05]  /*c420*/  BRA `(.L_x_251) ;  /* 0xffffff8800c87947 */ /* 0x000fea000383ffff */
.L_x_102:
[----:B------:R-:W-:Y:S07]  /*c430*/  MOV R0, UR6 ;  /* 0x0000000600007c02 */ /* 0x000fee0008000f00 */
.L_x_252:
[----:B-1----:R1:W2:Y:S02]  /*c440*/  SYNCS.PHASECHK.TRANS64.TRYWAIT P0, [R0+URZ], R4 ;  /* 0x00000004000075a7 */ /* 0x0022a400080011ff */
[----:B--2---:R-:W-:Y:S05]  /*c450*/  @!P0 NANOSLEEP.SYNCS 0x989680 ;  /* 0x009896800000895d */ /* 0x004fea0003900000 */
[----:B------:R-:W2:Y:S02]  /*c460*/  @!P0 SYNCS.PHASECHK.TRANS64 P0, [R0+URZ], R4 ;  /* 0x00000004000085a7 */ /* 0x000ea400080010ff */
[----:B--2---:R-:W-:Y:S05]  /*c470*/  @!P0 BRA `(.L_x_252) ;  /* 0xfffffffc00f08947 */ /* 0x004fea000383ffff */
[----:B------:R-:W-:Y:S05]  /*c480*/  BRA `(.L_x_101) ;  /* 0xffffff8800e07947 */ /* 0x000fea000383ffff */
.L_x_106:
[----:B-1----:R-:W-:-:S07]  /*c490*/  MOV R0, UR4 ;  /* 0x0000000400007c02 */ /* 0x002fce0008000f00 */
.L_x_253:
[----:B-1----:R1:W2:Y:S02]  /*c4a0*/  SYNCS.PHASECHK.TRANS64.TRYWAIT P0, [R0+URZ], R2 ;  /* 0x00000002000075a7 */ /* 0x0022a400080011ff */
[----:B--2---:R-:W-:Y:S05]  /*c4b0*/  @!P0 NANOSLEEP.SYNCS 0x989680 ;  /* 0x009896800000895d */ /* 0x004fea0003900000 */
[----:B------:R-:W2:Y:S02]  /*c4c0*/  @!P0 SYNCS.PHASECHK.TRANS64 P0, [R0+URZ], R2 ;  /* 0x00000002000085a7 */ /* 0x000ea400080010ff */
[----:B--2---:R-:W-:Y:S05]  /*c4d0*/  @!P0 BRA `(.L_x_253) ;  /* 0xfffffffc00f08947 */ /* 0x004fea000383ffff */
[----:B------:R-:W-:Y:S05]  /*c4e0*/  BRA `(.L_x_254) ;  /* 0xffffff8c00987947 */ /* 0x000fea000383ffff */
.L_x_107:
[----:B------:R-:W-:-:S07]  /*c4f0*/  MOV R0, UR5 ;  /* 0x0000000500007c02 */ /* 0x000fce0008000f00 */
.L_x_255:
[----:B-1----:R1:W2:Y:S02]  /*c500*/  SYNCS.PHASECHK.TRANS64.TRYWAIT P0, [R0+URZ], R3 ;  /* 0x00000003000075a7 */ /* 0x0022a400080011ff */
[----:B--2---:R-:W-:Y:S05]  /*c510*/  @!P0 NANOSLEEP.SYNCS 0x989680 ;  /* 0x009896800000895d */ /* 0x004fea0003900000 */
[----:B------:R-:W2:Y:S02]  /*c520*/  @!P0 SYNCS.PHASECHK.TRANS64 P0, [R0+URZ], R3 ;  /* 0x00000003000085a7 */ /* 0x000ea400080010ff */
[----:B--2---:R-:W-:Y:S05]  /*c530*/  @!P0 BRA `(.L_x_255) ;  /* 0xfffffffc00f08947 */ /* 0x004fea000383ffff */
[----:B------:R-:W-:Y:S05]  /*c540*/  BRA `(.L_x_256) ;  /* 0xffffff8c00a47947 */ /* 0x000fea000383ffff */
.L_x_108:
[----:B------:R-:W-:-:S07]  /*c550*/  MOV R0, UR5 ;  /* 0x0000000500007c02 */ /* 0x000fce0008000f00 */
.L_x_257:
[----:B-1----:R1:W2:Y:S02]  /*c560*/  SYNCS.PHASECHK.TRANS64.TRYWAIT P0, [R0+URZ], R3 ;  /* 0x00000003000075a7 */ /* 0x0022a400080011ff */
[----:B--2---:R-:W-:Y:S05]  /*c570*/  @!P0 NANOSLEEP.SYNCS 0x989680 ;  /* 0x009896800000895d */ /* 0x004fea0003900000 */
[----:B------:R-:W2:Y:S02]  /*c580*/  @!P0 SYNCS.PHASECHK.TRANS64 P0, [R0+URZ], R3 ;  /* 0x00000003000085a7 */ /* 0x000ea400080010ff */
[----:B--2---:R-:W-:Y:S05]  /*c590*/  @!P0 BRA `(.L_x_257) ;  /* 0xfffffffc00f08947 */ /* 0x004fea000383ffff */
[----:B------:R-:W-:Y:S05]  /*c5a0*/  BRA `(.L_x_258) ;  /* 0xffffff8c00b07947 */ /* 0x000fea000383ffff */
.L_x_111:
[----:B------:R-:W-:-:S07]  /*c5b0*/  MOV R0, UR13 ;  /* 0x0000000d00007c02 */ /* 0x000fce0008000f00 */
.L_x_259:
[----:B-1----:R1:W2:Y:S02]  /*c5c0*/  SYNCS.PHASECHK.TRANS64.TRYWAIT P1, [R0+URZ+0x2e0], R2 ;  /* 0x0002e002000075a7 */ /* 0x0022a400080211ff */
[----:B--2---:R-:W-:Y:S05]  /*c5d0*/  @!P1 NANOSLEEP.SYNCS 0x989680 ;  /* 0x009896800000995d */ /* 0x004fea0003900000 */
[----:B------:R-:W2:Y:S02]  /*c5e0*/  @!P1 SYNCS.PHASECHK.TRANS64 P1, [R0+URZ+0x2e0], R2 ;  /* 0x0002e002000095a7 */ /* 0x000ea400080210ff */
[----:B--2---:R-:W-:Y:S05]  /*c5f0*/  @!P1 BRA `(.L_x_259) ;  /* 0xfffffffc00f09947 */ /* 0x004fea000383ffff */
[----:B------:R-:W-:Y:S05]  /*c600*/  BRA `(.L_x_260) ;  /* 0xffffff8c00fc7947 */ /* 0x000fea000383ffff */
.L_x_116:
[----:B---3--:R3:W4:Y:S02]  /*c610*/  SYNCS.PHASECHK.TRANS64.TRYWAIT P0, [R12+URZ+0x260], R0 ;  /* 0x000260000c0075a7 */ /* 0x00872400080011ff */
[----:B----4-:R-:W-:Y:S05]  /*c620*/  @!P0 NANOSLEEP.SYNCS 0x989680 ;  /* 0x009896800000895d */ /* 0x010fea0003900000 */
[----:B------:R-:W4:Y:S02]  /*c630*/  @!P0 SYNCS.PHASECHK.TRANS64 P0, [R12+URZ+0x260], R0 ;  /* 0x000260000c0085a7 */ /* 0x000f2400080010ff */
[----:B----4-:R-:W-:Y:S05]  /*c640*/  @!P0 BRA `(.L_x_116) ;  /* 0xfffffffc00f08947 */ /* 0x010fea000383ffff */
[----:B------:R-:W-:Y:S05]  /*c650*/  BRA `(.L_x_261) ;  /* 0xffffff9400247947 */ /* 0x000fea000383ffff */
.L_x_119:
[----:B-1----:R-:W-:Y:S07]  /*c660*/  MOV R0, UR21 ;  /* 0x0000001500007c02 */ /* 0x002fee0008000f00 */
.L_x_262:
[----:B-1----:R1:W3:Y:S02]  /*c670*/  SYNCS.PHASECHK.TRANS64.TRYWAIT P2, [R0+URZ+0x258], R6 ;  /* 0x00025806000075a7 */ /* 0x0022e400080411ff */
[----:B---3--:R-:W-:Y:S05]  /*c680*/  @!P2 NANOSLEEP.SYNCS 0x989680 ;  /* 0x009896800000a95d */ /* 0x008fea0003900000 */
[----:B------:R-:W3:Y:S02]  /*c690*/  @!P2 SYNCS.PHASECHK.TRANS64 P2, [R0+URZ+0x258], R6 ;  /* 0x000258060000a5a7 */ /* 0x000ee400080410ff */
[----:B---3--:R-:W-:Y:S05]  /*c6a0*/  @!P2 BRA `(.L_x_262) ;  /* 0xfffffffc00f0a947 */ /* 0x008fea000383ffff */
[----:B------:R-:W-:Y:S05]  /*c6b0*/  BRA `(.L_x_118) ;  /* 0xffffff98008c7947 */ /* 0x000fea000383ffff */
.L_x_122:
[----:B------:R-:W-:Y:S07]  /*c6c0*/  MOV R0, UR21 ;  /* 0x0000001500007c02 */ /* 0x000fee0008000f00 */
.L_x_263:
[----:B-1----:R1:W3:Y:S02]  /*c6d0*/  SYNCS.PHASECHK.TRANS64.TRYWAIT P0, [R0+URZ+0x230], R9 ;  /* 0x00023009000075a7 */ /* 0x0022e400080011ff */
[----:B---3--:R-:W-:Y:S05]  /*c6e0*/  @!P0 NANOSLEEP.SYNCS 0x989680 ;  /* 0x009896800000895d */ /* 0x008fea0003900000 */
[----:B------:R-:W3:Y:S02]  /*c6f0*/  @!P0 SYNCS.PHASECHK.TRANS64 P0, [R0+URZ+0x230], R9 ;  /* 0x00023009000085a7 */ /* 0x000ee400080010ff */
[----:B---3--:R-:W-:Y:S05]  /*c700*/  @!P0 BRA `(.L_x_263) ;  /* 0xfffffffc00f08947 */ /* 0x008fea000383ffff */
[----:B------:R-:W-:Y:S05]  /*c710*/  BRA `(.L_x_264) ;  /* 0xffffff9800e87947 */ /* 0x000fea000383ffff */
.L_x_123:
[----:B------:R-:W-:Y:S07]  /*c720*/  MOV R0, UR21 ;  /* 0x0000001500007c02 */ /* 0x000fee0008000f00 */
.L_x_265:
[----:B-1----:R1:W3:Y:S02]  /*c730*/  SYNCS.PHASECHK.TRANS64.TRYWAIT P0, [R0+URZ+0x238], R9 ;  /* 0x00023809000075a7 */ /* 0x0022e400080011ff */
[----:B---3--:R-:W-:Y:S05]  /*c740*/  @!P0 NANOSLEEP.SYNCS 0x989680 ;  /* 0x009896800000895d */ /* 0x008fea0003900000 */
[----:B------:R-:W3:Y:S02]  /*c750*/  @!P0 SYNCS.PHASECHK.TRANS64 P0, [R0+URZ+0x238], R9 ;  /* 0x00023809000085a7 */ /* 0x000ee400080010ff */
[----:B---3--:R-:W-:Y:S05]  /*c760*/  @!P0 BRA `(.L_x_265) ;  /* 0xfffffffc00f08947 */ /* 0x008fea000383ffff */
[----:B------:R-:W-:Y:S05]  /*c770*/  BRA `(.L_x_266) ;  /* 0xffffff9c00447947 */ /* 0x000fea000383ffff */
.L_x_124:
[----:B------:R-:W-:Y:S07]  /*c780*/  MOV R0, UR21 ;  /* 0x0000001500007c02 */ /* 0x000fee0008000f00 */
.L_x_267:
[----:B-1----:R1:W3:Y:S02]  /*c790*/  SYNCS.PHASECHK.TRANS64.TRYWAIT P0, [R0+URZ+0x240], R9 ;  /* 0x00024009000075a7 */ /* 0x0022e400080011ff */
[----:B---3--:R-:W-:Y:S05]  /*c7a0*/  @!P0 NANOSLEEP.SYNCS 0x989680 ;  /* 0x009896800000895d */ /* 0x008fea0003900000 */
[----:B------:R-:W3:Y:S02]  /*c7b0*/  @!P0 SYNCS.PHASECHK.TRANS64 P0, [R0+URZ+0x240], R9 ;  /* 0x00024009000085a7 */ /* 0x000ee400080010ff */
[----:B---3--:R-:W-:Y:S05]  /*c7c0*/  @!P0 BRA `(.L_x_267) ;  /* 0xfffffffc00f08947 */ /* 0x008fea000383ffff */
[----:B------:R-:W-:Y:S05]  /*c7d0*/  BRA `(.L_x_268) ;  /* 0xffffff9c00a07947 */ /* 0x000fea000383ffff */
.L_x_125:
[----:B------:R-:W-:Y:S07]  /*c7e0*/  MOV R0, UR21 ;  /* 0x0000001500007c02 */ /* 0x000fee0008000f00 */
.L_x_269:
[----:B-1----:R1:W3:Y:S02]  /*c7f0*/  SYNCS.PHASECHK.TRANS64.TRYWAIT P0, [R0+URZ+0x248], R9 ;  /* 0x00024809000075a7 */ /* 0x0022e400080011ff */
[----:B---3--:R-:W-:Y:S05]  /*c800*/  @!P0 NANOSLEEP.SYNCS 0x989680 ;  /* 0x009896800000895d */ /* 0x008fea0003900000 */
[----:B------:R-:W3:Y:S02]  /*c810*/  @!P0 SYNCS.PHASECHK.TRANS64 P0, [R0+URZ+0x248], R9 ;  /* 0x00024809000085a7 */ /* 0x000ee400080010ff */
[----:B---3--:R-:W-:Y:S05]  /*c820*/  @!P0 BRA `(.L_x_269) ;  /* 0xfffffffc00f08947 */ /* 0x008fea000383ffff */
[----:B------:R-:W-:Y:S05]  /*c830*/  BRA `(.L_x_270) ;  /* 0xffffff9c00fc7947 */ /* 0x000fea000383ffff */
.L_x_127:
[----:B------:R-:W-:-:S07]  /*c840*/  MOV R0, UR21 ;  /* 0x0000001500007c02 */ /* 0x000fce0008000f00 */
.L_x_271:
[----:B-1----:R1:W4:Y:S02]  /*c850*/  SYNCS.PHASECHK.TRANS64.TRYWAIT P0, [R0+URZ+0x230], R2 ;  /* 0x00023002000075a7 */ /* 0x00232400080011ff */
[----:B----4-:R-:W-:Y:S05]  /*c860*/  @!P0 NANOSLEEP.SYNCS 0x989680 ;  /* 0x009896800000895d */ /* 0x010fea0003900000 */
[----:B------:R-:W4:Y:S02]  /*c870*/  @!P0 SYNCS.PHASECHK.TRANS64 P0, [R0+URZ+0x230], R2 ;  /* 0x00023002000085a7 */ /* 0x000f2400080010ff */
[----:B----4-:R-:W-:Y:S05]  /*c880*/  @!P0 BRA `(.L_x_271) ;  /* 0xfffffffc00f08947 */ /* 0x010fea000383ffff */
[----:B------:R-:W-:Y:S05]  /*c890*/  BRA `(.L_x_272) ;  /* 0xffffffa000887947 */ /* 0x000fea000383ffff */
.L_x_128:
[----:B-1----:R-:W-:-:S07]  /*c8a0*/  MOV R0, UR21 ;  /* 0x0000001500007c02 */ /* 0x002fce0008000f00 */
.L_x_273:
[----:B-1----:R1:W4:Y:S02]  /*c8b0*/  SYNCS.PHASECHK.TRANS64.TRYWAIT P0, [R0+URZ+0x238], R2 ;  /* 0x00023802000075a7 */ /* 0x00232400080011ff */
[----:B----4-:R-:W-:Y:S05]  /*c8c0*/  @!P0 NANOSLEEP.SYNCS 0x989680 ;  /* 0x009896800000895d */ /* 0x010fea0003900000 */
[----:B------:R-:W4:Y:S02]  /*c8d0*/  @!P0 SYNCS.PHASECHK.TRANS64 P0, [R0+URZ+0x238], R2 ;  /* 0x00023802000085a7 */ /* 0x000f2400080010ff */
[----:B----4-:R-:W-:Y:S05]  /*c8e0*/  @!P0 BRA `(.L_x_273) ;  /* 0xfffffffc00f08947 */ /* 0x010fea000383ffff */
[----:B------:R-:W-:Y:S05]  /*c8f0*/  BRA `(.L_x_274) ;  /* 0xffffffa000787947 */ /* 0x000fea000383ffff */
.L_x_129:
[----:B-1----:R-:W-:-:S07]  /*c900*/  MOV R0, UR21 ;  /* 0x0000001500007c02 */ /* 0x002fce0008000f00 */
.L_x_275:
[----:B-1----:R1:W4:Y:S02]  /*c910*/  SYNCS.PHASECHK.TRANS64.TRYWAIT P0, [R0+URZ+0x240], R2 ;  /* 0x00024002000075a7 */ /* 0x00232400080011ff */
[----:B----4-:R-:W-:Y:S05]  /*c920*/  @!P0 NANOSLEEP.SYNCS 0x989680 ;  /* 0x009896800000895d */ /* 0x010fea0003900000 */
[----:B------:R-:W4:Y:S02]  /*c930*/  @!P0 SYNCS.PHASECHK.TRANS64 P0, [R0+URZ+0x240], R2 ;  /* 0x00024002000085a7 */ /* 0x000f2400080010ff */
[----:B----4-:R-:W-:Y:S05]  /*c940*/  @!P0 BRA `(.L_x_275) ;  /* 0xfffffffc00f08947 */ /* 0x010fea000383ffff */
[----:B------:R-:W-:Y:S05]  /*c950*/  BRA `(.L_x_276) ;  /* 0xffffffa000687947 */ /* 0x000fea000383ffff */
.L_x_131:
[----:B--2---:R2:W3:Y:S02]  /*c960*/  SYNCS.PHASECHK.TRANS64.TRYWAIT P0, [R3+URZ+0x260], R0 ;  /* 0x00026000030075a7 */ /* 0x0044e400080011ff */
[----:B---3--:R-:W-:Y:S05]  /*c970*/  @!P0 NANOSLEEP.SYNCS 0x989680 ;  /* 0x009896800000895d */ /* 0x008fea0003900000 */
[----:B------:R-:W3:Y:S02]  /*c980*/  @!P0 SYNCS.PHASECHK.TRANS64 P0, [R3+URZ+0x260], R0 ;  /* 0x00026000030085a7 */ /* 0x000ee400080010ff */
[----:B---3--:R-:W-:Y:S05]  /*c990*/  @!P0 BRA `(.L_x_131) ;  /* 0xfffffffc00f08947 */ /* 0x008fea000383ffff */
[----:B------:R-:W-:Y:S05]  /*c9a0*/  BRA `(.L_x_277) ;  /* 0xffffffa4002c7947 */ /* 0x000fea000383ffff */
.L_x_142:
[----:B-1----:R1:W2:Y:S02]  /*c9b0*/  SYNCS.PHASECHK.TRANS64.TRYWAIT P1, [R3+URZ+0x210], R0 ;  /* 0x00021000030075a7 */ /* 0x0022a400080211ff */
[----:B--2---:R-:W-:Y:S05]  /*c9c0*/  @!P1 NANOSLEEP.SYNCS 0x989680 ;  /* 0x009896800000995d */ /* 0x004fea0003900000 */
[----:B------:R-:W2:Y:S02]  /*c9d0*/  @!P1 SYNCS.PHASECHK.TRANS64 P1, [R3+URZ+0x210], R0 ;  /* 0x00021000030095a7 */ /* 0x000ea400080210ff */
[----:B--2---:R-:W-:Y:S05]  /*c9e0*/  @!P1 BRA `(.L_x_142) ;  /* 0xfffffffc00f09947 */ /* 0x004fea000383ffff */
[----:B------:R-:W-:Y:S05]  /*c9f0*/  BRA `(.L_x_141) ;  /* 0xffffffb000847947 */ /* 0x000fea000383ffff */
.L_x_144:
[----:B-1----:R1:W2:Y:S02]  /*ca00*/  SYNCS.PHASECHK.TRANS64.TRYWAIT P0, [R83+URZ+0x280], R4 ;  /* 0x00028004530075a7 */ /* 0x0022a400080011ff */
[----:B--2---:R-:W-:Y:S05]  /*ca10*/  @!P0 NANOSLEEP.SYNCS 0x989680 ;  /* 0x009896800000895d */ /* 0x004fea0003900000 */
[----:B------:R-:W2:Y:S02]  /*ca20*/  @!P0 SYNCS.PHASECHK.TRANS64 P0, [R83+URZ+0x280], R4 ;  /* 0x00028004530085a7 */ /* 0x000ea400080010ff */
[----:B--2---:R-:W-:Y:S05]  /*ca30*/  @!P0 BRA `(.L_x_144) ;  /* 0xfffffffc00f08947 */ /* 0x004fea000383ffff */
[----:B------:R-:W-:Y:S05]  /*ca40*/  BRA `(.L_x_143) ;  /* 0xffffffb000d87947 */ /* 0x000fea000383ffff */
.L_x_152:
[----:B--2---:R2:W3:Y:S02]  /*ca50*/  SYNCS.PHASECHK.TRANS64.TRYWAIT P0, [R0+URZ+0x210], R2 ;  /* 0x00021002000075a7 */ /* 0x0044e400080011ff */
[----:B---3--:R-:W-:Y:S05]  /*ca60*/  @!P0 NANOSLEEP.SYNCS 0x989680 ;  /* 0x009896800000895d */ /* 0x008fea0003900000 */
[----:B------:R-:W3:Y:S02]  /*ca70*/  @!P0 SYNCS.PHASECHK.TRANS64 P0, [R0+URZ+0x210], R2 ;  /* 0x00021002000085a7 */ /* 0x000ee400080010ff */
[----:B---3--:R-:W-:Y:S05]  /*ca80*/  @!P0 BRA `(.L_x_152) ;  /* 0xfffffffc00f08947 */ /* 0x008fea000383ffff */
[----:B------:R-:W-:Y:S05]  /*ca90*/  BRA `(.L_x_151) ;  /* 0xffffffbc00e07947 */ /* 0x000fea000383ffff */
.L_x_160:
[----:B--2---:R2:W3:Y:S02]  /*caa0*/  SYNCS.PHASECHK.TRANS64.TRYWAIT P0, [R0+URZ+0x210], R4 ;  /* 0x00021004000075a7 */ /* 0x0044e400080011ff */
[----:B---3--:R-:W-:Y:S05]  /*cab0*/  @!P0 NANOSLEEP.SYNCS 0x989680 ;  /* 0x009896800000895d */ /* 0x008fea0003900000 */
[----:B------:R-:W3:Y:S02]  /*cac0*/  @!P0 SYNCS.PHASECHK.TRANS64 P0, [R0+URZ+0x210], R4 ;  /* 0x00021004000085a7 */ /* 0x000ee400080010ff */
[----:B---3--:R-:W-:Y:S05]  /*cad0*/  @!P0 BRA `(.L_x_160) ;  /* 0xfffffffc00f08947 */ /* 0x008fea000383ffff */
[----:B------:R-:W-:Y:S05]  /*cae0*/  BRA `(.L_x_159) ;  /* 0xffffffcc002c7947 */ /* 0x000fea000383ffff */
.L_x_168:
[----:B--2---:R2:W3:Y:S02]  /*caf0*/  SYNCS.PHASECHK.TRANS64.TRYWAIT P0, [R0+URZ+0x210], R2 ;  /* 0x00021002000075a7 */ /* 0x0044e400080011ff */
[----:B---3--:R-:W-:Y:S05]  /*cb00*/  @!P0 NANOSLEEP.SYNCS 0x989680 ;  /* 0x009896800000895d */ /* 0x008fea0003900000 */
[----:B------:R-:W3:Y:S02]  /*cb10*/  @!P0 SYNCS.PHASECHK.TRANS64 P0, [R0+URZ+0x210], R2 ;  /* 0x00021002000085a7 */ /* 0x000ee400080010ff */
[----:B---3--:R-:W-:Y:S05]  /*cb20*/  @!P0 BRA `(.L_x_168) ;  /* 0xfffffffc00f08947 */ /* 0x008fea000383ffff */
[----:B------:R-:W-:Y:S05]  /*cb30*/  BRA `(.L_x_167) ;  /* 0xffffffd800847947 */ /* 0x000fea000383ffff */
        .weak           $__internal_0_$__cuda_sm10x_tcgen05_guardrail_trap_col_being_dealloced_not_returned_by_alloc
        .type           $__internal_0_$__cuda_sm10x_tcgen05_guardrail_trap_col_being_dealloced_not_returned_by_alloc,@function
        .size           $__internal_0_$__cuda_sm10x_tcgen05_guardrail_trap_col_being_dealloced_not_returned_by_alloc,($__internal_1_$__cuda_sm10x_tcgen05_guardrail_trap_phase_invalid_during_alloc - $__internal_0_$__cuda_sm10x_tcgen05_guardrail_trap_col_being_dealloced_not_returned_by_alloc)
$__internal_0_$__cuda_sm10x_tcgen05_guardrail_trap_col_being_dealloced_not_returned_by_alloc:
[----:B------:R-:W-:Y:S05]  /*cb40*/  BPT.TRAP 0x1 ;  /* 0x000000040000795c */ /* 0x000fea0000300000 */
[----:B------:R-:W-:-:S04]  /*cb50*/  HFMA2 R3, -RZ, RZ, 0, 0 ;  /* 0x00000000ff037431 */ /* 0x000fc800000001ff */
[----:B------:R-:W-:Y:S05]  /*cb60*/  RET.REL.NODEC R2 `(_ZN7cutlass13device_kernelINS_4gemm6kernel13GemmUniversalIN4cute5tupleIJiiiiEEENS1_10collective13CollectiveMmaINS1_35MainloopSm100TmaUmmaWarpSpecializedILi33ELi2ELi4ENS5_IJNS4_1CILi4EEENSA_ILi2EEENSA_ILi1EEEEEEEENS5_IJNSA_ILi128EEENSA_ILi256EEENSA_ILi32EEEEEEaNS5_IJlSD_lEEEaSK_NS4_8TiledMMAINS4_8MMA_AtomIJNS4_21SM100_MMA_S8_2x1SM_SSIaaiLi128ELi256ELNS4_4UMMA5MajorE0ELSP_0ELNSO_8SaturateE0EEEEEENS4_6LayoutINS5_IJSD_SD_SD_EEENS5_IJNSA_ILi0EEESV_SV_EEEEENS5_IJNS4_10UnderscoreESY_SY_EEEEENS4_28SM100_TMA_2SM_LOAD_MULTICASTENS4_14ComposedLayoutINS4_7SwizzleILi1ELi4ELi3EEENS4_18smem_ptr_flag_bitsILi8EEENST_INS5_IJNSA_ILi8EEESI_EEENS5_IJSI_SD_EEEEEEEvNS4_8identityES11_S1B_vS1C_EENS_8epilogue10collective18CollectiveEpilogueINS1E_23Sm100TmaWarpSpecializedILi4ELi2ELi32ELb0ELb0EEEJNS5_IJNSA_ILi64EEESH_SI_EEENS5_IJNST_IS1J_SD_EENST_INS5_IJSI_SC_EEENS5_IJSD_SG_EEEEEEEEaSK_aSK_NS1E_6fusion15FusionCallbacksIS1I_NS1Q_17LinearCombinationIaiaiLNS_15FloatRoundStyleE2EEES1K_S1P_JEEENS4_5SM1004TMEM4LOAD26SM100_TMEM_LOAD_32dp32b32xENS4_13SM90_TMA_LOADES1B_NS4_39AutoVectorizingCopyWithAssumedAlignmentILi128EEENS4_14SM90_TMA_STOREES1B_S22_S22_EEEvvEEEEvNT_6ParamsE) ;  /* 0xffffff3402247950 */ /* 0x000fea0003c3ffff */
        .weak           $__internal_1_$__cuda_sm10x_tcgen05_guardrail_trap_phase_invalid_during_alloc
        .type           $__internal_1_$__cuda_sm10x_tcgen05_guardrail_trap_phase_invalid_during_alloc,@function
        .size           $__internal_1_$__cuda_sm10x_tcgen05_guardrail_trap_phase_invalid_during_alloc,($__internal_2_$__cuda_sm10x_tcgen05_guardrail_trap_unallocated_columns_being_dealloced - $__internal_1_$__cuda_sm10x_tcgen05_guardrail_trap_phase_invalid_during_alloc)
$__internal_1_$__cuda_sm10x_tcgen05_guardrail_trap_phase_invalid_during_alloc:
[----:B------:R-:W-:Y:S05]  /*cb70*/  BPT.TRAP 0x1 ;  /* 0x000000040000795c */ /* 0x000fea0000300000 */
[----:B------:R-:W-:-:S04]  /*cb80*/  MOV R5, 0x0 ;  /* 0x0000000000057802 */ /* 0x000fc80000000f00 */
[----:B------:R-:W-:Y:S05]  /*cb90*/  RET.REL.NODEC R4 `(_ZN7cutlass13device_kernelINS_4gemm6kernel13GemmUniversalIN4cute5tupleIJiiiiEEENS1_10collective13CollectiveMmaINS1_35MainloopSm100TmaUmmaWarpSpecializedILi33ELi2ELi4ENS5_IJNS4_1CILi4EEENSA_ILi2EEENSA_ILi1EEEEEEEENS5_IJNSA_ILi128EEENSA_ILi256EEENSA_ILi32EEEEEEaNS5_IJlSD_lEEEaSK_NS4_8TiledMMAINS4_8MMA_AtomIJNS4_21SM100_MMA_S8_2x1SM_SSIaaiLi128ELi256ELNS4_4UMMA5MajorE0ELSP_0ELNSO_8SaturateE0EEEEEENS4_6LayoutINS5_IJSD_SD_SD_EEENS5_IJNSA_ILi0EEESV_SV_EEEEENS5_IJNS4_10UnderscoreESY_SY_EEEEENS4_28SM100_TMA_2SM_LOAD_MULTICASTENS4_14ComposedLayoutINS4_7SwizzleILi1ELi4ELi3EEENS4_18smem_ptr_flag_bitsILi8EEENST_INS5_IJNSA_ILi8EEESI_EEENS5_IJSI_SD_EEEEEEEvNS4_8identityES11_S1B_vS1C_EENS_8epilogue10collective18CollectiveEpilogueINS1E_23Sm100TmaWarpSpecializedILi4ELi2ELi32ELb0ELb0EEEJNS5_IJNSA_ILi64EEESH_SI_EEENS5_IJNST_IS1J_SD_EENST_INS5_IJSI_SC_EEENS5_IJSD_SG_EEEEEEEEaSK_aSK_NS1E_6fusion15FusionCallbacksIS1I_NS1Q_17LinearCombinationIaiaiLNS_15FloatRoundStyleE2EEES1K_S1P_JEEENS4_5SM1004TMEM4LOAD26SM100_TMEM_LOAD_32dp32b32xENS4_13SM90_TMA_LOADES1B_NS4_39AutoVectorizingCopyWithAssumedAlignmentILi128EEENS4_14SM90_TMA_STOREES1B_S22_S22_EEEvvEEEEvNT_6ParamsE) ;  /* 0xffffff3404187950 */ /* 0x000fea0003c3ffff */
        .weak           $__internal_2_$__cuda_sm10x_tcgen05_guardrail_trap_unallocated_columns_being_dealloced
        .type           $__internal_2_$__cuda_sm10x_tcgen05_guardrail_trap_unallocated_columns_being_dealloced,@function
        .size           $__internal_2_$__cuda_sm10x_tcgen05_guardrail_trap_unallocated_columns_being_dealloced,(.L_x_279 - $__internal_2_$__cuda_sm10x_tcgen05_guardrail_trap_unallocated_columns_being_dealloced)
$__internal_2_$__cuda_sm10x_tcgen05_guardrail_trap_unallocated_columns_being_dealloced:
[----:B------:R-:W-:Y:S05]  /*cba0*/  BPT.TRAP 0x1 ;  /* 0x000000040000795c */ /* 0x000fea0000300000 */
[----:B------:R-:W-:-:S04]  /*cbb0*/  HFMA2 R3, -RZ, RZ, 0, 0 ;  /* 0x00000000ff037431 */ /* 0x000fc800000001ff */
[----:B------:R-:W-:Y:S05]  /*cbc0*/  RET.REL.NODEC R2 `(_ZN7cutlass13device_kernelINS_4gemm6kernel13GemmUniversalIN4cute5tupleIJiiiiEEENS1_10collective13CollectiveMmaINS1_35MainloopSm100TmaUmmaWarpSpecializedILi33ELi2ELi4ENS5_IJNS4_1CILi4EEENSA_ILi2EEENSA_ILi1EEEEEEEENS5_IJNSA_ILi128EEENSA_ILi256EEENSA_ILi32EEEEEEaNS5_IJlSD_lEEEaSK_NS4_8TiledMMAINS4_8MMA_AtomIJNS4_21SM100_MMA_S8_2x1SM_SSIaaiLi128ELi256ELNS4_4UMMA5MajorE0ELSP_0ELNSO_8SaturateE0EEEEEENS4_6LayoutINS5_IJSD_SD_SD_EEENS5_IJNSA_ILi0EEESV_SV_EEEEENS5_IJNS4_10UnderscoreESY_SY_EEEEENS4_28SM100_TMA_2SM_LOAD_MULTICASTENS4_14ComposedLayoutINS4_7SwizzleILi1ELi4ELi3EEENS4_18smem_ptr_flag_bitsILi8EEENST_INS5_IJNSA_ILi8EEESI_EEENS5_IJSI_SD_EEEEEEEvNS4_8identityES11_S1B_vS1C_EENS_8epilogue10collective18CollectiveEpilogueINS1E_23Sm100TmaWarpSpecializedILi4ELi2ELi32ELb0ELb0EEEJNS5_IJNSA_ILi64EEESH_SI_EEENS5_IJNST_IS1J_SD_EENST_INS5_IJSI_SC_EEENS5_IJSD_SG_EEEEEEEEaSK_aSK_NS1E_6fusion15FusionCallbacksIS1I_NS1Q_17LinearCombinationIaiaiLNS_15FloatRoundStyleE2EEES1K_S1P_JEEENS4_5SM1004TMEM4LOAD26SM100_TMEM_LOAD_32dp32b32xENS4_13SM90_TMA_LOADES1B_NS4_39AutoVectorizingCopyWithAssumedAlignmentILi128EEENS4_14SM90_TMA_STOREES1B_S22_S22_EEEvvEEEEvNT_6ParamsE) ;  /* 0xffffff34020c7950 */ /* 0x000fea0003c3ffff */
.L_x_278:
[----:B------:R-:W-:-:S00]  /*cbd0*/  BRA `(.L_x_278) ;  /* 0xfffffffc00fc7947 */ /* 0x000fc0000383ffff */
[----:B------:R-:W-:-:S00]  /*cbe0*/  NOP ;  /* 0x0000000000007918 */ /* 0x000fc00000000000 */
        /* <DEDUP_REMOVED lines=9> */
.L_x_279:


//--------------------- .nv.global.init           --------------------------
	.section	.nv.global.init,"aw",@progbits
.nv.global.init:
	.type		$str$27,@object
	.size		$str$27,($str$28 - $str$27)
$str$27:
        /*0000*/ 	.byte	0x28, 0x61, 0x64, 0x64, 0x72, 0x65, 0x73, 0x73, 0x20, 0x26, 0x20, 0x6d, 0x61, 0x73, 0x6b, 0x29
        /*0010*/ 	.byte	0x20, 0x3d, 0x3d, 0x20, 0x30, 0x00
	.type		$str$28,@object
	.size		$str$28,($str$26 - $str$28)
$str$28:
        /*0016*/ 	.byte	0x2f, 0x74, 0x6d, 0x70, 0x2f, 0x63, 0x75, 0x74, 0x6c, 0x61, 0x73, 0x73, 0x5f, 0x73, 0x77, 0x65
        /*0026*/ 	.byte	0x65, 0x70, 0x5f, 0x73, 0x72, 0x63, 0x2f, 0x69, 0x6e, 0x63, 0x6c, 0x75, 0x64, 0x65, 0x2f, 0x63
        /*0036*/ 	.byte	0x75, 0x74, 0x65, 0x2f, 0x70, 0x6f, 0x69, 0x6e, 0x74, 0x65, 0x72, 0x5f, 0x66, 0x6c, 0x61, 0x67
        /*0046*/ 	.byte	0x67, 0x65, 0x64, 0x2e, 0x68, 0x70, 0x70, 0x00
	.type		$str$26,@object
	.size		$str$26,($str$25 - $str$26)
$str$26:
        /*004e*/ 	.byte	0x2f, 0x74, 0x6d, 0x70, 0x2f, 0x63, 0x75, 0x74, 0x6c, 0x61, 0x73, 0x73, 0x5f, 0x73, 0x77, 0x65
        /*005e*/ 	.byte	0x65, 0x70, 0x5f, 0x73, 0x72, 0x63, 0x2f, 0x69, 0x6e, 0x63, 0x6c, 0x75, 0x64, 0x65, 0x2f, 0x63
        /*006e*/ 	.byte	0x75, 0x74, 0x65, 0x2f, 0x61, 0x74, 0x6f, 0x6d, 0x2f, 0x63, 0x6f, 0x70, 0x79, 0x5f, 0x74, 0x72
        /*007e*/ 	.byte	0x61, 0x69, 0x74, 0x73, 0x5f, 0x73, 0x6d, 0x31, 0x30, 0x30, 0x2e, 0x68, 0x70, 0x70, 0x00
	.type		$str$25,@object
	.size		$str$25,(__unnamed_1 - $str$25)
$str$25:
        /*008d*/ 	.byte	0x28, 0x28, 0x75, 0x69, 0x6e, 0x74, 0x33, 0x32, 0x5f, 0x74, 0x28, 0x74, 0x68, 0x72, 0x65, 0x61
        /*009d*/ 	.byte	0x64, 0x49, 0x64, 0x78, 0x2e, 0x78, 0x29, 0x20, 0x2f, 0x20, 0x33, 0x32, 0x29, 0x20, 0x25, 0x20
        /*00ad*/ 	.byte	0x34, 0x29, 0x20, 0x3d, 0x3d, 0x20, 0x28, 0x28, 0x28, 0x74, 0x6d, 0x65, 0x6d, 0x5f, 0x61, 0x64
        /*00bd*/ 	.byte	0x64, 0x72, 0x20, 0x3e, 0x3e, 0x20, 0x31, 0x36, 0x29, 0x20, 0x2f, 0x20, 0x33, 0x32, 0x29, 0x20
        /*00cd*/ 	.byte	0x25, 0x20, 0x34, 0x29, 0x00
	.type		__unnamed_1,@object
	.size		__unnamed_1,(__unnamed_2 - __unnamed_1)
__unnamed_1:
        /*00d2*/ 	.byte	0x61, 0x75, 0x74, 0x6f, 0x20, 0x63, 0x75, 0x74, 0x65, 0x3a, 0x3a, 0x61, 0x73, 0x5f, 0x70, 0x6f
        /* <DEDUP_REMOVED lines=24> */
        /*0262*/ 	.byte	0x3e, 0x3e, 0x5d, 0x00
	.type		__unnamed_2,@object
	.size		__unnamed_2,(__unnamed_3 - __unnamed_2)
__unnamed_2:
        /* <DEDUP_REMOVED lines=26> */
	.type		__unnamed_3,@object
	.size		__unnamed_3,(.L_3 - __unnamed_3)
__unnamed_3:
        /* <DEDUP_REMOVED lines=41> */
.L_3:


//--------------------- .nv.shared._ZN7cutlass13device_kernelINS_4gemm6kernel13GemmUniversalIN4cute5tupleIJiiiiEEENS1_10collective13CollectiveMmaINS1_35MainloopSm100TmaUmmaWarpSpecializedILi33ELi2ELi4ENS5_IJNS4_1CILi4EEENSA_ILi2EEENSA_ILi1EEEEEEEENS5_IJNSA_ILi128EEENSA_ILi256EEENSA_ILi32EEEEEEaNS5_IJlSD_lEEEaSK_NS4_8TiledMMAINS4_8MMA_AtomIJNS4_21SM100_MMA_S8_2x1SM_SSIaaiLi128ELi256ELNS4_4UMMA5MajorE0ELSP_0ELNSO_8SaturateE0EEEEEENS4_6LayoutINS5_IJSD_SD_SD_EEENS5_IJNSA_ILi0EEESV_SV_EEEEENS5_IJNS4_10UnderscoreESY_SY_EEEEENS4_28SM100_TMA_2SM_LOAD_MULTICASTENS4_14ComposedLayoutINS4_7SwizzleILi1ELi4ELi3EEENS4_18smem_ptr_flag_bitsILi8EEENST_INS5_IJNSA_ILi8EEESI_EEENS5_IJSI_SD_EEEEEEEvNS4_8identityES11_S1B_vS1C_EENS_8epilogue10collective18CollectiveEpilogueINS1E_23Sm100TmaWarpSpecializedILi4ELi2ELi32ELb0ELb0EEEJNS5_IJNSA_ILi64EEESH_SI_EEENS5_IJNST_IS1J_SD_EENST_INS5_IJSI_SC_EEENS5_IJSD_SG_EEEEEEEEaSK_aSK_NS1E_6fusion15FusionCallbacksIS1I_NS1Q_17LinearCombinationIaiaiLNS_15FloatRoundStyleE2EEES1K_S1P_JEEENS4_5SM1004TMEM4LOAD26SM100_TMEM_LOAD_32dp32b32xENS4_13SM90_TMA_LOADES1B_NS4_39AutoVectorizingCopyWithAssumedAlignmentILi128EEENS4_14SM90_TMA_STOREES1B_S22_S22_EEEvvEEEEvNT_6ParamsE --------------------------
	.section	.nv.shared._ZN7cutlass13device_kernelINS_4gemm6kernel13GemmUniversalIN4cute5tupleIJiiiiEEENS1_10collective13CollectiveMmaINS1_35MainloopSm100TmaUmmaWarpSpecializedILi33ELi2ELi4ENS5_IJNS4_1CILi4EEENSA_ILi2EEENSA_ILi1EEEEEEEENS5_IJNSA_ILi128EEENSA_ILi256EEENSA_ILi32EEEEEEaNS5_IJlSD_lEEEaSK_NS4_8TiledMMAINS4_8MMA_AtomIJNS4_21SM100_MMA_S8_2x1SM_SSIaaiLi128ELi256ELNS4_4UMMA5MajorE0ELSP_0ELNSO_8SaturateE0EEEEEENS4_6LayoutINS5_IJSD_SD_SD_EEENS5_IJNSA_ILi0EEESV_SV_EEEEENS5_IJNS4_10UnderscoreESY_SY_EEEEENS4_28SM100_TMA_2SM_LOAD_MULTICASTENS4_14ComposedLayoutINS4_7SwizzleILi1ELi4ELi3EEENS4_18smem_ptr_flag_bitsILi8EEENST_INS5_IJNSA_ILi8EEESI_EEENS5_IJSI_SD_EEEEEEEvNS4_8identityES11_S1B_vS1C_EENS_8epilogue10collective18CollectiveEpilogueINS1E_23Sm100TmaWarpSpecializedILi4ELi2ELi32ELb0ELb0EEEJNS5_IJNSA_ILi64EEESH_SI_EEENS5_IJNST_IS1J_SD_EENST_INS5_IJSI_SC_EEENS5_IJSD_SG_EEEEEEEEaSK_aSK_NS1E_6fusion15FusionCallbacksIS1I_NS1Q_17LinearCombinationIaiaiLNS_15FloatRoundStyleE2EEES1K_S1P_JEEENS4_5SM1004TMEM4LOAD26SM100_TMEM_LOAD_32dp32b32xENS4_13SM90_TMA_LOADES1B_NS4_39AutoVectorizingCopyWithAssumedAlignmentILi128EEENS4_14SM90_TMA_STOREES1B_S22_S22_EEEvvEEEEvNT_6ParamsE,"aw",@nobits
	.sectionflags	@""
	.align	16
	.zero		1024


//--------------------- .nv.shared.reserved.0     --------------------------
	.section	.nv.shared.reserved.0,"aw",@nobits
	.weak		__nv_reservedSMEM_offset_0_alias
	.size		__nv_reservedSMEM_offset_0_alias, 0, 64
	.other		__nv_reservedSMEM_offset_0_alias,@"STO_CUDA_RESERVED_SHARED STV_DEFAULT"
__nv_reservedSMEM_offset_0_alias:
	.zero		0
.nv.shared.reserved.0:
	.zero		64
	.weak		__nv_reservedSMEM_tcgen05_partition
	.type		__nv_reservedSMEM_tcgen05_partition,@object
	.size		__nv_reservedSMEM_tcgen05_partition,(.L_0 - __nv_reservedSMEM_tcgen05_partition)
__nv_reservedSMEM_tcgen05_partition:
	.zero		32
.L_0:


//--------------------- .nv.global                --------------------------
	.section	.nv.global,"aw",@nobits
.nv.global:
	.type		_ZN40_INTERNAL_c9340c46_4_k_cu_b230dc42_254834cute1_E,@object
	.size		_ZN40_INTERNAL_c9340c46_4_k_cu_b230dc42_254834cute1_E,(_ZN40_INTERNAL_c9340c46_4_k_cu_b230dc42_254834cuda3std3__45__cpo6cbeginE - _ZN40_INTERNAL_c9340c46_4_k_cu_b230dc42_254834cute1_E)
_ZN40_INTERNAL_c9340c46_4_k_cu_b230dc42_254834cute1_E:
	.zero		1
	.type		_ZN40_INTERNAL_c9340c46_4_k_cu_b230dc42_254834cuda3std3__45__cpo6cbeginE,@object
	.size		_ZN40_INTERNAL_c9340c46_4_k_cu_b230dc42_254834cuda3std3__45__cpo6cbeginE,(_ZN40_INTERNAL_c9340c46_4_k_cu_b230dc42_254834cuda3std3__48in_placeE - _ZN40_INTERNAL_c9340c46_4_k_cu_b230dc42_254834cuda3std3__45__cpo6cbeginE)
_ZN40_INTERNAL_c9340c46_4_k_cu_b230dc42_254834cuda3std3__45__cpo6cbeginE:
	.zero		1
	.type		_ZN40_INTERNAL_c9340c46_4_k_cu_b230dc42_254834cuda3std3__48in_placeE,@object
	.size		_ZN40_INTERNAL_c9340c46_4_k_cu_b230dc42_254834cuda3std3__48in_placeE,(_ZN40_INTERNAL_c9340c46_4_k_cu_b230dc42_254834cuda3std6ranges3__45__cpo9iter_moveE - _ZN40_INTERNAL_c9340c46_4_k_cu_b230dc42_254834cuda3std3__48in_placeE)
_ZN40_INTERNAL_c9340c46_4_k_cu_b230dc42_254834cuda3std3__48in_placeE:
	.zero		1
	.type		_ZN40_INTERNAL_c9340c46_4_k_cu_b230dc42_254834cuda3std6ranges3__45__cpo9iter_moveE,@object
	.size		_ZN40_INTERNAL_c9340c46_4_k_cu_b230dc42_254834cuda3std6ranges3__45__cpo9iter_moveE,(_ZN40_INTERNAL_c9340c46_4_k_cu_b230dc42_254834cuda3std3__45__cpo5beginE - _ZN40_INTERNAL_c9340c46_4_k_cu_b230dc42_254834cuda3std6ranges3__45__cpo9iter_moveE)
_ZN40_INTERNAL_c9340c46_4_k_cu_b230dc42_254834cuda3std6ranges3__45__cpo9iter_moveE:
	.zero		1
	.type		_ZN40_INTERNAL_c9340c46_4_k_cu_b230dc42_254834cuda3std3__45__cpo5beginE,@object
	.size		_ZN40_INTERNAL_c9340c46_4_k_cu_b230dc42_254834cuda3std3__45__cpo5beginE,(_ZN40_INTERNAL_c9340c46_4_k_cu_b230dc42_254834cuda3std3__442_GLOBAL__N__c9340c46_4_k_cu_b230dc42_254836ignoreE - _ZN40_INTERNAL_c9340c46_4_k_cu_b230dc42_254834cuda3std3__45__cpo5beginE)
_ZN40_INTERNAL_c9340c46_4_k_cu_b230dc42_254834cuda3std3__45__cpo5beginE:
	.zero		1
	.type		_ZN40_INTERNAL_c9340c46_4_k_cu_b230dc42_254834cuda3std3__442_GLOBAL__N__c9340c46_4_k_cu_b230dc42_254836ignoreE,@object
	.size		_ZN40_INTERNAL_c9340c46_4_k_cu_b230dc42_254834cuda3std3__442_GLOBAL__N__c9340c46_4_k_cu_b230dc42_254836ignoreE,(_ZN40_INTERNAL_c9340c46_4_k_cu_b230dc42_254834cute7productE - _ZN40_INTERNAL_c9340c46_4_k_cu_b230dc42_254834cuda3std3__442_GLOBAL__N__c9340c46_4_k_cu_b230dc42_254836ignoreE)
_ZN40_INTERNAL_c9340c46_4_k_cu_b230dc42_254834cuda3std3__442_GLOBAL__N__c9340c46_4_k_cu_b230dc42_254836ignoreE:
	.zero		1
	.type		_ZN40_INTERNAL_c9340c46_4_k_cu_b230dc42_254834cute7productE,@object
	.size		_ZN40_INTERNAL_c9340c46_4_k_cu_b230dc42_254834cute7productE,(_ZN40_INTERNAL_c9340c46_4_k_cu_b230dc42_254834cuda3std3__45__cpo3endE - _ZN40_INTERNAL_c9340c46_4_k_cu_b230dc42_254834cute7productE)
_ZN40_INTERNAL_c9340c46_4_k_cu_b230dc42_254834cute7productE:
	.zero		1
	.type		_ZN40_INTERNAL_c9340c46_4_k_cu_b230dc42_254834cuda3std3__45__cpo3endE,@object
	.size		_ZN40_INTERNAL_c9340c46_4_k_cu_b230dc42_254834cuda3std3__45__cpo3endE,(_ZN40_INTERNAL_c9340c46_4_k_cu_b230dc42_254834cuda3std3__419piecewise_constructE - _ZN40_INTERNAL_c9340c46_4_k_cu_b230dc42_254834cuda3std3__45__cpo3endE)
_ZN40_INTERNAL_c9340c46_4_k_cu_b230dc42_254834cuda3std3__45__cpo3endE:
	.zero		1
	.type		_ZN40_INTERNAL_c9340c46_4_k_cu_b230dc42_254834cuda3std3__419piecewise_constructE,@object
	.size		_ZN40_INTERNAL_c9340c46_4_k_cu_b230dc42_254834cuda3std3__419piecewise_constructE,(_ZN40_INTERNAL_c9340c46_4_k_cu_b230dc42_254834cuda3std3__45__cpo4cendE - _ZN40_INTERNAL_c9340c46_4_k_cu_b230dc42_254834cuda3std3__419piecewise_constructE)
_ZN40_INTERNAL_c9340c46_4_k_cu_b230dc42_254834cuda3std3__419piecewise_constructE:
	.zero		1
	.type		_ZN40_INTERNAL_c9340c46_4_k_cu_b230dc42_254834cuda3std3__45__cpo4cendE,@object
	.size		_ZN40_INTERNAL_c9340c46_4_k_cu_b230dc42_254834cuda3std3__45__cpo4cendE,(_ZN40_INTERNAL_c9340c46_4_k_cu_b230dc42_254834cuda3std6ranges3__45__cpo4swapE - _ZN40_INTERNAL_c9340c46_4_k_cu_b230dc42_254834cuda3std3__45__cpo4cendE)
_ZN40_INTERNAL_c9340c46_4_k_cu_b230dc42_254834cuda3std3__45__cpo4cendE:
	.zero		1
	.type		_ZN40_INTERNAL_c9340c46_4_k_cu_b230dc42_254834cuda3std6ranges3__45__cpo4swapE,@object
	.size		_ZN40_INTERNAL_c9340c46_4_k_cu_b230dc42_254834cuda3std6ranges3__45__cpo4swapE,(.L_11 - _ZN40_INTERNAL_c9340c46_4_k_cu_b230dc42_254834cuda3std6ranges3__45__cpo4swapE)
_ZN40_INTERNAL_c9340c46_4_k_cu_b230dc42_254834cuda3std6ranges3__45__cpo4swapE:
	.zero		1
.L_11:


//--------------------- .nv.constant0._ZN7cutlass13device_kernelINS_4gemm6kernel13GemmUniversalIN4cute5tupleIJiiiiEEENS1_10collective13CollectiveMmaINS1_35MainloopSm100TmaUmmaWarpSpecializedILi33ELi2ELi4ENS5_IJNS4_1CILi4EEENSA_ILi2EEENSA_ILi1EEEEEEEENS5_IJNSA_ILi128EEENSA_ILi256EEENSA_ILi32EEEEEEaNS5_IJlSD_lEEEaSK_NS4_8TiledMMAINS4_8MMA_AtomIJNS4_21SM100_MMA_S8_2x1SM_SSIaaiLi128ELi256ELNS4_4UMMA5MajorE0ELSP_0ELNSO_8SaturateE0EEEEEENS4_6LayoutINS5_IJSD_SD_SD_EEENS5_IJNSA_ILi0EEESV_SV_EEEEENS5_IJNS4_10UnderscoreESY_SY_EEEEENS4_28SM100_TMA_2SM_LOAD_MULTICASTENS4_14ComposedLayoutINS4_7SwizzleILi1ELi4ELi3EEENS4_18smem_ptr_flag_bitsILi8EEENST_INS5_IJNSA_ILi8EEESI_EEENS5_IJSI_SD_EEEEEEEvNS4_8identityES11_S1B_vS1C_EENS_8epilogue10collective18CollectiveEpilogueINS1E_23Sm100TmaWarpSpecializedILi4ELi2ELi32ELb0ELb0EEEJNS5_IJNSA_ILi64EEESH_SI_EEENS5_IJNST_IS1J_SD_EENST_INS5_IJSI_SC_EEENS5_IJSD_SG_EEEEEEEEaSK_aSK_NS1E_6fusion15FusionCallbacksIS1I_NS1Q_17LinearCombinationIaiaiLNS_15FloatRoundStyleE2EEES1K_S1P_JEEENS4_5SM1004TMEM4LOAD26SM100_TMEM_LOAD_32dp32b32xENS4_13SM90_TMA_LOADES1B_NS4_39AutoVectorizingCopyWithAssumedAlignmentILi128EEENS4_14SM90_TMA_STOREES1B_S22_S22_EEEvvEEEEvNT_6ParamsE --------------------------
	.section	.nv.constant0._ZN7cutlass13device_kernelINS_4gemm6kernel13GemmUniversalIN4cute5tupleIJiiiiEEENS1_10collective13CollectiveMmaINS1_35MainloopSm100TmaUmmaWarpSpecializedILi33ELi2ELi4ENS5_IJNS4_1CILi4EEENSA_ILi2EEENSA_ILi1EEEEEEEENS5_IJNSA_ILi128EEENSA_ILi256EEENSA_ILi32EEEEEEaNS5_IJlSD_lEEEaSK_NS4_8TiledMMAINS4_8MMA_AtomIJNS4_21SM100_MMA_S8_2x1SM_SSIaaiLi128ELi256ELNS4_4UMMA5MajorE0ELSP_0ELNSO_8SaturateE0EEEEEENS4_6LayoutINS5_IJSD_SD_SD_EEENS5_IJNSA_ILi0EEESV_SV_EEEEENS5_IJNS4_10UnderscoreESY_SY_EEEEENS4_28SM100_TMA_2SM_LOAD_MULTICASTENS4_14ComposedLayoutINS4_7SwizzleILi1ELi4ELi3EEENS4_18smem_ptr_flag_bitsILi8EEENST_INS5_IJNSA_ILi8EEESI_EEENS5_IJSI_SD_EEEEEEEvNS4_8identityES11_S1B_vS1C_EENS_8epilogue10collective18CollectiveEpilogueINS1E_23Sm100TmaWarpSpecializedILi4ELi2ELi32ELb0ELb0EEEJNS5_IJNSA_ILi64EEESH_SI_EEENS5_IJNST_IS1J_SD_EENST_INS5_IJSI_SC_EEENS5_IJSD_SG_EEEEEEEEaSK_aSK_NS1E_6fusion15FusionCallbacksIS1I_NS1Q_17LinearCombinationIaiaiLNS_15FloatRoundStyleE2EEES1K_S1P_JEEENS4_5SM1004TMEM4LOAD26SM100_TMEM_LOAD_32dp32b32xENS4_13SM90_TMA_LOADES1B_NS4_39AutoVectorizingCopyWithAssumedAlignmentILi128EEENS4_14SM90_TMA_STOREES1B_S22_S22_EEEvvEEEEvNT_6ParamsE,"a",@progbits
	.sectionflags	@""
	.align	4
.nv.constant0._ZN7cutlass13device_kernelINS_4gemm6kernel13GemmUniversalIN4cute5tupleIJiiiiEEENS1_10collective13CollectiveMmaINS1_35MainloopSm100TmaUmmaWarpSpecializedILi33ELi2ELi4ENS5_IJNS4_1CILi4EEENSA_ILi2EEENSA_ILi1EEEEEEEENS5_IJNSA_ILi128EEENSA_ILi256EEENSA_ILi32EEEEEEaNS5_IJlSD_lEEEaSK_NS4_8TiledMMAINS4_8MMA_AtomIJNS4_21SM100_MMA_S8_2x1SM_SSIaaiLi128ELi256ELNS4_4UMMA5MajorE0ELSP_0ELNSO_8SaturateE0EEEEEENS4_6LayoutINS5_IJSD_SD_SD_EEENS5_IJNSA_ILi0EEESV_SV_EEEEENS5_IJNS4_10UnderscoreESY_SY_EEEEENS4_28SM100_TMA_2SM_LOAD_MULTICASTENS4_14ComposedLayoutINS4_7SwizzleILi1ELi4ELi3EEENS4_18smem_ptr_flag_bitsILi8EEENST_INS5_IJNSA_ILi8EEESI_EEENS5_IJSI_SD_EEEEEEEvNS4_8identityES11_S1B_vS1C_EENS_8epilogue10collective18CollectiveEpilogueINS1E_23Sm100TmaWarpSpecializedILi4ELi2ELi32ELb0ELb0EEEJNS5_IJNSA_ILi64EEESH_SI_EEENS5_IJNST_IS1J_SD_EENST_INS5_IJSI_SC_EEENS5_IJSD_SG_EEEEEEEEaSK_aSK_NS1E_6fusion15FusionCallbacksIS1I_NS1Q_17LinearCombinationIaiaiLNS_15FloatRoundStyleE2EEES1K_S1P_JEEENS4_5SM1004TMEM4LOAD26SM100_TMEM_LOAD_32dp32b32xENS4_13SM90_TMA_LOADES1B_NS4_39AutoVectorizingCopyWithAssumedAlignmentILi128EEENS4_14SM90_TMA_STOREES1B_S22_S22_EEEvvEEEEvNT_6ParamsE:
	.zero		2944


//--------------------- SYMBOLS --------------------------

	.type		.nv.reservedSmem.offset0,@object
	.size		.nv.reservedSmem.offset0,0x4
	.type		.nv.reservedSmem.cap,@object
	.size		.nv.reservedSmem.cap,0x4
	.type		__assertfail,@function
